//
// Generated by NVIDIA NVVM Compiler
//
// Compiler Build ID: CL-36424714
// Cuda compilation tools, release 13.0, V13.0.88
// Based on NVVM 20.0.0
//

.version 9.0
.target sm_100
.address_size 64

	// .globl	_Z9marginalsPdiPS_S0_iiS_
.const .align 8 .b8 c_absc[80] = {254, 20, 250, 253, 64, 125, 11, 192, 60, 252, 242, 210, 8, 67, 4, 192, 35, 147, 114, 80, 96, 27, 252, 191, 151, 1, 202, 60, 245, 149, 240, 191, 90, 146, 139, 104, 24, 242, 213, 191, 77, 146, 139, 104, 24, 242, 213, 63, 143, 1, 202, 60, 245, 149, 240, 63, 38, 147, 114, 80, 96, 27, 252, 63, 59, 252, 242, 210, 8, 67, 4, 64, 2, 21, 250, 253, 64, 125, 11, 64};
.const .align 8 .b8 c_wts[80] = {115, 179, 53, 44, 135, 20, 210, 62, 36, 72, 122, 239, 40, 215, 72, 63, 174, 24, 231, 116, 252, 145, 147, 63, 17, 122, 184, 172, 135, 87, 193, 63, 253, 103, 86, 185, 158, 14, 214, 63, 6, 104, 86, 185, 158, 14, 214, 63, 25, 122, 184, 172, 135, 87, 193, 63, 114, 24, 231, 116, 252, 145, 147, 63, 100, 71, 122, 239, 40, 215, 72, 63, 51, 184, 53, 44, 135, 20, 210, 62};
// _ZZN3cub18CUB_300001_SM_10006detail6reduce28DeviceReduceSingleTileKernelINS2_10policy_hubIdjN4cuda3std3__44plusIdEEE10Policy1000EN6thrust24THRUST_300001_SM_1000_NS6detail15normal_iteratorINSD_10device_ptrIdEEEEPdjS9_ddNS7_10__identityEEEvT0_T1_T2_T3_T4_T6_E12temp_storage has been demoted
// _ZZN3cub18CUB_300001_SM_10006detail6reduce18DeviceReduceKernelINS2_10policy_hubIdjN4cuda3std3__44plusIdEEE10Policy1000EN6thrust24THRUST_300001_SM_1000_NS6detail15normal_iteratorINSD_10device_ptrIdEEEEjS9_dNS7_10__identityEEEvT0_PT3_T1_NS0_13GridEvenShareISN_EET2_T4_E12temp_storage has been demoted
// _ZZN3cub18CUB_300001_SM_10006detail6reduce28DeviceReduceSingleTileKernelINS2_10policy_hubIdjN4cuda3std3__44plusIdEEE10Policy1000EPdSC_iS9_ddNS7_10__identityEEEvT0_T1_T2_T3_T4_T6_E12temp_storage has been demoted
// _ZZN3cub18CUB_300001_SM_10006detail6reduce28DeviceReduceSingleTileKernelINS2_10policy_hubIdyN4cuda3std3__44plusIdEEE10Policy1000EN6thrust24THRUST_300001_SM_1000_NS6detail15normal_iteratorINSD_10device_ptrIdEEEEPdyS9_ddNS7_10__identityEEEvT0_T1_T2_T3_T4_T6_E12temp_storage has been demoted
// _ZZN3cub18CUB_300001_SM_10006detail6reduce18DeviceReduceKernelINS2_10policy_hubIdyN4cuda3std3__44plusIdEEE10Policy1000EN6thrust24THRUST_300001_SM_1000_NS6detail15normal_iteratorINSD_10device_ptrIdEEEEyS9_dNS7_10__identityEEEvT0_PT3_T1_NS0_13GridEvenShareISN_EET2_T4_E12temp_storage has been demoted
// _ZZN3cub18CUB_300001_SM_10006detail6reduce28DeviceReduceSingleTileKernelINS2_10policy_hubIdyN4cuda3std3__44plusIdEEE10Policy1000EPdSC_iS9_ddNS7_10__identityEEEvT0_T1_T2_T3_T4_T6_E12temp_storage has been demoted
.global .align 1 .b8 _ZN33_INTERNAL_3f63818d_4_k_cu__Z3rhod4cuda3std3__45__cpo5beginE[1];
.global .align 1 .b8 _ZN33_INTERNAL_3f63818d_4_k_cu__Z3rhod4cuda3std3__45__cpo3endE[1];
.global .align 1 .b8 _ZN33_INTERNAL_3f63818d_4_k_cu__Z3rhod4cuda3std3__45__cpo6cbeginE[1];
.global .align 1 .b8 _ZN33_INTERNAL_3f63818d_4_k_cu__Z3rhod4cuda3std3__45__cpo4cendE[1];
.global .align 1 .b8 _ZN33_INTERNAL_3f63818d_4_k_cu__Z3rhod4cuda3std3__45__cpo6rbeginE[1];
.global .align 1 .b8 _ZN33_INTERNAL_3f63818d_4_k_cu__Z3rhod4cuda3std3__45__cpo4rendE[1];
.global .align 1 .b8 _ZN33_INTERNAL_3f63818d_4_k_cu__Z3rhod4cuda3std3__45__cpo7crbeginE[1];
.global .align 1 .b8 _ZN33_INTERNAL_3f63818d_4_k_cu__Z3rhod4cuda3std3__45__cpo5crendE[1];
.global .align 1 .b8 _ZN33_INTERNAL_3f63818d_4_k_cu__Z3rhod4cuda3std3__435_GLOBAL__N__3f63818d_4_k_cu__Z3rhod6ignoreE[1];
.global .align 1 .b8 _ZN33_INTERNAL_3f63818d_4_k_cu__Z3rhod4cuda3std3__419piecewise_constructE[1];
.global .align 1 .b8 _ZN33_INTERNAL_3f63818d_4_k_cu__Z3rhod4cuda3std3__48in_placeE[1];
.global .align 1 .b8 _ZN33_INTERNAL_3f63818d_4_k_cu__Z3rhod4cuda3std3__420unreachable_sentinelE[1];
.global .align 1 .b8 _ZN33_INTERNAL_3f63818d_4_k_cu__Z3rhod4cuda3std3__47nulloptE[1];
.global .align 1 .b8 _ZN33_INTERNAL_3f63818d_4_k_cu__Z3rhod4cuda3std3__48unexpectE[1];
.global .align 1 .b8 _ZN33_INTERNAL_3f63818d_4_k_cu__Z3rhod4cuda3std6ranges3__45__cpo4swapE[1];
.global .align 1 .b8 _ZN33_INTERNAL_3f63818d_4_k_cu__Z3rhod4cuda3std6ranges3__45__cpo9iter_moveE[1];
.global .align 1 .b8 _ZN33_INTERNAL_3f63818d_4_k_cu__Z3rhod4cuda3std6ranges3__45__cpo5beginE[1];
.global .align 1 .b8 _ZN33_INTERNAL_3f63818d_4_k_cu__Z3rhod4cuda3std6ranges3__45__cpo3endE[1];
.global .align 1 .b8 _ZN33_INTERNAL_3f63818d_4_k_cu__Z3rhod4cuda3std6ranges3__45__cpo6cbeginE[1];
.global .align 1 .b8 _ZN33_INTERNAL_3f63818d_4_k_cu__Z3rhod4cuda3std6ranges3__45__cpo4cendE[1];
.global .align 1 .b8 _ZN33_INTERNAL_3f63818d_4_k_cu__Z3rhod4cuda3std6ranges3__45__cpo7advanceE[1];
.global .align 1 .b8 _ZN33_INTERNAL_3f63818d_4_k_cu__Z3rhod4cuda3std6ranges3__45__cpo9iter_swapE[1];
.global .align 1 .b8 _ZN33_INTERNAL_3f63818d_4_k_cu__Z3rhod4cuda3std6ranges3__45__cpo4nextE[1];
.global .align 1 .b8 _ZN33_INTERNAL_3f63818d_4_k_cu__Z3rhod4cuda3std6ranges3__45__cpo4prevE[1];
.global .align 1 .b8 _ZN33_INTERNAL_3f63818d_4_k_cu__Z3rhod4cuda3std6ranges3__45__cpo4dataE[1];
.global .align 1 .b8 _ZN33_INTERNAL_3f63818d_4_k_cu__Z3rhod4cuda3std6ranges3__45__cpo5cdataE[1];
.global .align 1 .b8 _ZN33_INTERNAL_3f63818d_4_k_cu__Z3rhod4cuda3std6ranges3__45__cpo4sizeE[1];
.global .align 1 .b8 _ZN33_INTERNAL_3f63818d_4_k_cu__Z3rhod4cuda3std6ranges3__45__cpo5ssizeE[1];
.global .align 1 .b8 _ZN33_INTERNAL_3f63818d_4_k_cu__Z3rhod4cuda3std6ranges3__45__cpo8distanceE[1];
.global .align 1 .b8 _ZN33_INTERNAL_3f63818d_4_k_cu__Z3rhod6thrust24THRUST_300001_SM_1000_NS8cuda_cub3parE[1];
.global .align 1 .b8 _ZN33_INTERNAL_3f63818d_4_k_cu__Z3rhod6thrust24THRUST_300001_SM_1000_NS8cuda_cub10par_nosyncE[1];
.global .align 1 .b8 _ZN33_INTERNAL_3f63818d_4_k_cu__Z3rhod6thrust24THRUST_300001_SM_1000_NS6system6detail10sequential3seqE[1];
.global .align 1 .b8 _ZN33_INTERNAL_3f63818d_4_k_cu__Z3rhod6thrust24THRUST_300001_SM_1000_NS6system3cpp3parE[1];
.global .align 1 .b8 _ZN33_INTERNAL_3f63818d_4_k_cu__Z3rhod6thrust24THRUST_300001_SM_1000_NS12placeholders2_1E[1];
.global .align 1 .b8 _ZN33_INTERNAL_3f63818d_4_k_cu__Z3rhod6thrust24THRUST_300001_SM_1000_NS12placeholders2_2E[1];
.global .align 1 .b8 _ZN33_INTERNAL_3f63818d_4_k_cu__Z3rhod6thrust24THRUST_300001_SM_1000_NS12placeholders2_3E[1];
.global .align 1 .b8 _ZN33_INTERNAL_3f63818d_4_k_cu__Z3rhod6thrust24THRUST_300001_SM_1000_NS12placeholders2_4E[1];
.global .align 1 .b8 _ZN33_INTERNAL_3f63818d_4_k_cu__Z3rhod6thrust24THRUST_300001_SM_1000_NS12placeholders2_5E[1];
.global .align 1 .b8 _ZN33_INTERNAL_3f63818d_4_k_cu__Z3rhod6thrust24THRUST_300001_SM_1000_NS12placeholders2_6E[1];
.global .align 1 .b8 _ZN33_INTERNAL_3f63818d_4_k_cu__Z3rhod6thrust24THRUST_300001_SM_1000_NS12placeholders2_7E[1];
.global .align 1 .b8 _ZN33_INTERNAL_3f63818d_4_k_cu__Z3rhod6thrust24THRUST_300001_SM_1000_NS12placeholders2_8E[1];
.global .align 1 .b8 _ZN33_INTERNAL_3f63818d_4_k_cu__Z3rhod6thrust24THRUST_300001_SM_1000_NS12placeholders2_9E[1];
.global .align 1 .b8 _ZN33_INTERNAL_3f63818d_4_k_cu__Z3rhod6thrust24THRUST_300001_SM_1000_NS12placeholders3_10E[1];
.global .align 1 .b8 _ZN33_INTERNAL_3f63818d_4_k_cu__Z3rhod6thrust24THRUST_300001_SM_1000_NS3seqE[1];
.global .align 1 .b8 _ZN33_INTERNAL_3f63818d_4_k_cu__Z3rhod6thrust24THRUST_300001_SM_1000_NS6deviceE[1];

.visible .entry _Z9marginalsPdiPS_S0_iiS_(
	.param .u64 .ptr .align 1 _Z9marginalsPdiPS_S0_iiS__param_0,
	.param .u32 _Z9marginalsPdiPS_S0_iiS__param_1,
	.param .u64 .ptr .align 1 _Z9marginalsPdiPS_S0_iiS__param_2,
	.param .u64 .ptr .align 1 _Z9marginalsPdiPS_S0_iiS__param_3,
	.param .u32 _Z9marginalsPdiPS_S0_iiS__param_4,
	.param .u32 _Z9marginalsPdiPS_S0_iiS__param_5,
	.param .u64 .ptr .align 1 _Z9marginalsPdiPS_S0_iiS__param_6
)
{
	.reg .pred 	%p<2>;
	.reg .b32 	%r<6>;
	.reg .b64 	%rd<7>;
	.reg .b64 	%fd<4>;

	ld.param.u64 	%rd1, [_Z9marginalsPdiPS_S0_iiS__param_0];
	ld.param.u32 	%r2, [_Z9marginalsPdiPS_S0_iiS__param_5];
	ld.param.u64 	%rd2, [_Z9marginalsPdiPS_S0_iiS__param_6];
	mov.u32 	%r3, %ntid.x;
	mov.u32 	%r4, %ctaid.x;
	mov.u32 	%r5, %tid.x;
	mad.lo.s32 	%r1, %r3, %r4, %r5;
	setp.ge.s32 	%p1, %r1, %r2;
	@%p1 bra 	$L__BB0_2;
	cvta.to.global.u64 	%rd3, %rd1;
	cvta.to.global.u64 	%rd4, %rd2;
	ld.global.f64 	%fd1, [%rd3];
	ld.const.f64 	%fd2, [c_wts+24];
	mul.f64 	%fd3, %fd1, %fd2;
	mul.wide.s32 	%rd5, %r1, 8;
	add.s64 	%rd6, %rd4, %rd5;
	st.global.f64 	[%rd6], %fd3;
$L__BB0_2:
	ret;

}
	// .globl	_ZN3cub18CUB_300001_SM_10006detail11EmptyKernelIvEEvv
.visible .entry _ZN3cub18CUB_300001_SM_10006detail11EmptyKernelIvEEvv()
{


	ret;

}
	// .globl	_ZN3cub18CUB_300001_SM_10006detail8for_each13static_kernelINS2_12policy_hub_t12policy_500_tEmN6thrust24THRUST_300001_SM_1000_NS8cuda_cub20__uninitialized_fill7functorINS7_10device_ptrIdEEdEEEEvT0_T1_
.visible .entry _ZN3cub18CUB_300001_SM_10006detail8for_each13static_kernelINS2_12policy_hub_t12policy_500_tEmN6thrust24THRUST_300001_SM_1000_NS8cuda_cub20__uninitialized_fill7functorINS7_10device_ptrIdEEdEEEEvT0_T1_(
	.param .u64 _ZN3cub18CUB_300001_SM_10006detail8for_each13static_kernelINS2_12policy_hub_t12policy_500_tEmN6thrust24THRUST_300001_SM_1000_NS8cuda_cub20__uninitialized_fill7functorINS7_10device_ptrIdEEdEEEEvT0_T1__param_0,
	.param .align 8 .b8 _ZN3cub18CUB_300001_SM_10006detail8for_each13static_kernelINS2_12policy_hub_t12policy_500_tEmN6thrust24THRUST_300001_SM_1000_NS8cuda_cub20__uninitialized_fill7functorINS7_10device_ptrIdEEdEEEEvT0_T1__param_1[16]
)
.maxntid 256
{
	.reg .pred 	%p<4>;
	.reg .b32 	%r<5>;
	.reg .b64 	%rd<16>;
	.reg .b64 	%fd<3>;

	ld.param.f64 	%fd2, [_ZN3cub18CUB_300001_SM_10006detail8for_each13static_kernelINS2_12policy_hub_t12policy_500_tEmN6thrust24THRUST_300001_SM_1000_NS8cuda_cub20__uninitialized_fill7functorINS7_10device_ptrIdEEdEEEEvT0_T1__param_1+8];
	ld.param.u64 	%rd4, [_ZN3cub18CUB_300001_SM_10006detail8for_each13static_kernelINS2_12policy_hub_t12policy_500_tEmN6thrust24THRUST_300001_SM_1000_NS8cuda_cub20__uninitialized_fill7functorINS7_10device_ptrIdEEdEEEEvT0_T1__param_1];
	ld.param.u64 	%rd5, [_ZN3cub18CUB_300001_SM_10006detail8for_each13static_kernelINS2_12policy_hub_t12policy_500_tEmN6thrust24THRUST_300001_SM_1000_NS8cuda_cub20__uninitialized_fill7functorINS7_10device_ptrIdEEdEEEEvT0_T1__param_0];
	mov.u32 	%r2, %ctaid.x;
	mul.wide.u32 	%rd1, %r2, 512;
	sub.s64 	%rd2, %rd5, %rd1;
	setp.lt.u64 	%p1, %rd2, 512;
	@%p1 bra 	$L__BB2_2;
	mov.u32 	%r4, %tid.x;
	cvta.to.global.u64 	%rd11, %rd4;
	cvt.u64.u32 	%rd12, %r4;
	add.s64 	%rd13, %rd1, %rd12;
	shl.b64 	%rd14, %rd13, 3;
	add.s64 	%rd15, %rd11, %rd14;
	st.global.f64 	[%rd15], %fd2;
	st.global.f64 	[%rd15+2048], %fd2;
	bra.uni 	$L__BB2_6;
$L__BB2_2:
	cvta.to.global.u64 	%rd6, %rd4;
	mov.u32 	%r1, %tid.x;
	cvt.u64.u32 	%rd7, %r1;
	setp.le.u64 	%p2, %rd2, %rd7;
	add.s64 	%rd8, %rd1, %rd7;
	shl.b64 	%rd9, %rd8, 3;
	add.s64 	%rd3, %rd6, %rd9;
	@%p2 bra 	$L__BB2_4;
	st.global.f64 	[%rd3], %fd2;
$L__BB2_4:
	add.s32 	%r3, %r1, 256;
	cvt.u64.u32 	%rd10, %r3;
	setp.le.u64 	%p3, %rd2, %rd10;
	@%p3 bra 	$L__BB2_6;
	st.global.f64 	[%rd3+2048], %fd2;
$L__BB2_6:
	ret;

}
	// .globl	_ZN3cub18CUB_300001_SM_10006detail6reduce28DeviceReduceSingleTileKernelINS2_10policy_hubIdjN4cuda3std3__44plusIdEEE10Policy1000EN6thrust24THRUST_300001_SM_1000_NS6detail15normal_iteratorINSD_10device_ptrIdEEEEPdjS9_ddNS7_10__identityEEEvT0_T1_T2_T3_T4_T6_
.visible .entry _ZN3cub18CUB_300001_SM_10006detail6reduce28DeviceReduceSingleTileKernelINS2_10policy_hubIdjN4cuda3std3__44plusIdEEE10Policy1000EN6thrust24THRUST_300001_SM_1000_NS6detail15normal_iteratorINSD_10device_ptrIdEEEEPdjS9_ddNS7_10__identityEEEvT0_T1_T2_T3_T4_T6_(
	.param .align 8 .b8 _ZN3cub18CUB_300001_SM_10006detail6reduce28DeviceReduceSingleTileKernelINS2_10policy_hubIdjN4cuda3std3__44plusIdEEE10Policy1000EN6thrust24THRUST_300001_SM_1000_NS6detail15normal_iteratorINSD_10device_ptrIdEEEEPdjS9_ddNS7_10__identityEEEvT0_T1_T2_T3_T4_T6__param_0[8],
	.param .u64 .ptr .align 1 _ZN3cub18CUB_300001_SM_10006detail6reduce28DeviceReduceSingleTileKernelINS2_10policy_hubIdjN4cuda3std3__44plusIdEEE10Policy1000EN6thrust24THRUST_300001_SM_1000_NS6detail15normal_iteratorINSD_10device_ptrIdEEEEPdjS9_ddNS7_10__identityEEEvT0_T1_T2_T3_T4_T6__param_1,
	.param .u32 _ZN3cub18CUB_300001_SM_10006detail6reduce28DeviceReduceSingleTileKernelINS2_10policy_hubIdjN4cuda3std3__44plusIdEEE10Policy1000EN6thrust24THRUST_300001_SM_1000_NS6detail15normal_iteratorINSD_10device_ptrIdEEEEPdjS9_ddNS7_10__identityEEEvT0_T1_T2_T3_T4_T6__param_2,
	.param .align 1 .b8 _ZN3cub18CUB_300001_SM_10006detail6reduce28DeviceReduceSingleTileKernelINS2_10policy_hubIdjN4cuda3std3__44plusIdEEE10Policy1000EN6thrust24THRUST_300001_SM_1000_NS6detail15normal_iteratorINSD_10device_ptrIdEEEEPdjS9_ddNS7_10__identityEEEvT0_T1_T2_T3_T4_T6__param_3[1],
	.param .f64 _ZN3cub18CUB_300001_SM_10006detail6reduce28DeviceReduceSingleTileKernelINS2_10policy_hubIdjN4cuda3std3__44plusIdEEE10Policy1000EN6thrust24THRUST_300001_SM_1000_NS6detail15normal_iteratorINSD_10device_ptrIdEEEEPdjS9_ddNS7_10__identityEEEvT0_T1_T2_T3_T4_T6__param_4,
	.param .align 1 .b8 _ZN3cub18CUB_300001_SM_10006detail6reduce28DeviceReduceSingleTileKernelINS2_10policy_hubIdjN4cuda3std3__44plusIdEEE10Policy1000EN6thrust24THRUST_300001_SM_1000_NS6detail15normal_iteratorINSD_10device_ptrIdEEEEPdjS9_ddNS7_10__identityEEEvT0_T1_T2_T3_T4_T6__param_5[1]
)
.maxntid 640
.minnctapersm 1
{
	.reg .pred 	%p<71>;
	.reg .b32 	%r<288>;
	.reg .b64 	%rd<114>;
	.reg .b64 	%fd<380>;
	// demoted variable
	.shared .align 8 .b8 _ZZN3cub18CUB_300001_SM_10006detail6reduce28DeviceReduceSingleTileKernelINS2_10policy_hubIdjN4cuda3std3__44plusIdEEE10Policy1000EN6thrust24THRUST_300001_SM_1000_NS6detail15normal_iteratorINSD_10device_ptrIdEEEEPdjS9_ddNS7_10__identityEEEvT0_T1_T2_T3_T4_T6_E12temp_storage[192];
	ld.param.u64 	%rd9, [_ZN3cub18CUB_300001_SM_10006detail6reduce28DeviceReduceSingleTileKernelINS2_10policy_hubIdjN4cuda3std3__44plusIdEEE10Policy1000EN6thrust24THRUST_300001_SM_1000_NS6detail15normal_iteratorINSD_10device_ptrIdEEEEPdjS9_ddNS7_10__identityEEEvT0_T1_T2_T3_T4_T6__param_0];
	ld.param.u64 	%rd10, [_ZN3cub18CUB_300001_SM_10006detail6reduce28DeviceReduceSingleTileKernelINS2_10policy_hubIdjN4cuda3std3__44plusIdEEE10Policy1000EN6thrust24THRUST_300001_SM_1000_NS6detail15normal_iteratorINSD_10device_ptrIdEEEEPdjS9_ddNS7_10__identityEEEvT0_T1_T2_T3_T4_T6__param_1];
	ld.param.u32 	%r51, [_ZN3cub18CUB_300001_SM_10006detail6reduce28DeviceReduceSingleTileKernelINS2_10policy_hubIdjN4cuda3std3__44plusIdEEE10Policy1000EN6thrust24THRUST_300001_SM_1000_NS6detail15normal_iteratorINSD_10device_ptrIdEEEEPdjS9_ddNS7_10__identityEEEvT0_T1_T2_T3_T4_T6__param_2];
	ld.param.f64 	%fd42, [_ZN3cub18CUB_300001_SM_10006detail6reduce28DeviceReduceSingleTileKernelINS2_10policy_hubIdjN4cuda3std3__44plusIdEEE10Policy1000EN6thrust24THRUST_300001_SM_1000_NS6detail15normal_iteratorINSD_10device_ptrIdEEEEPdjS9_ddNS7_10__identityEEEvT0_T1_T2_T3_T4_T6__param_4];
	cvta.to.global.u64 	%rd1, %rd10;
	setp.ne.s32 	%p1, %r51, 0;
	@%p1 bra 	$L__BB3_3;
	mov.u32 	%r270, %tid.x;
	setp.ne.s32 	%p70, %r270, 0;
	@%p70 bra 	$L__BB3_52;
	st.global.f64 	[%rd1], %fd42;
	bra.uni 	$L__BB3_52;
$L__BB3_3:
	cvta.to.global.u64 	%rd2, %rd9;
	setp.gt.u32 	%p2, %r51, 5119;
	@%p2 bra 	$L__BB3_28;
	mov.u32 	%r1, %tid.x;
	setp.ge.u32 	%p24, %r1, %r51;
	mov.f64 	%fd367, 0d0000000000000000;
	mov.u32 	%r274, %r1;
	@%p24 bra 	$L__BB3_6;
	mul.wide.u32 	%rd83, %r1, 8;
	add.s64 	%rd84, %rd2, %rd83;
	ld.global.f64 	%fd367, [%rd84];
	add.s32 	%r274, %r1, 640;
$L__BB3_6:
	setp.ge.u32 	%p25, %r274, %r51;
	@%p25 bra 	$L__BB3_19;
	not.b32 	%r146, %r274;
	add.s32 	%r147, %r51, %r146;
	mul.hi.u32 	%r148, %r147, -858993459;
	shr.u32 	%r149, %r148, 9;
	add.s32 	%r4, %r149, 1;
	and.b32  	%r5, %r4, 15;
	setp.lt.u32 	%p26, %r147, 9600;
	@%p26 bra 	$L__BB3_10;
	and.b32  	%r150, %r4, 16777200;
	neg.s32 	%r272, %r150;
	mul.wide.u32 	%rd85, %r274, 8;
	add.s64 	%rd86, %rd85, %rd2;
	add.s64 	%rd112, %rd86, 40960;
$L__BB3_9:
	.pragma "nounroll";
	ld.global.f64 	%fd181, [%rd112+-40960];
	add.f64 	%fd182, %fd367, %fd181;
	ld.global.f64 	%fd183, [%rd112+-35840];
	add.f64 	%fd184, %fd182, %fd183;
	ld.global.f64 	%fd185, [%rd112+-30720];
	add.f64 	%fd186, %fd184, %fd185;
	ld.global.f64 	%fd187, [%rd112+-25600];
	add.f64 	%fd188, %fd186, %fd187;
	ld.global.f64 	%fd189, [%rd112+-20480];
	add.f64 	%fd190, %fd188, %fd189;
	ld.global.f64 	%fd191, [%rd112+-15360];
	add.f64 	%fd192, %fd190, %fd191;
	ld.global.f64 	%fd193, [%rd112+-10240];
	add.f64 	%fd194, %fd192, %fd193;
	ld.global.f64 	%fd195, [%rd112+-5120];
	add.f64 	%fd196, %fd194, %fd195;
	ld.global.f64 	%fd197, [%rd112];
	add.f64 	%fd198, %fd196, %fd197;
	ld.global.f64 	%fd199, [%rd112+5120];
	add.f64 	%fd200, %fd198, %fd199;
	ld.global.f64 	%fd201, [%rd112+10240];
	add.f64 	%fd202, %fd200, %fd201;
	ld.global.f64 	%fd203, [%rd112+15360];
	add.f64 	%fd204, %fd202, %fd203;
	ld.global.f64 	%fd205, [%rd112+20480];
	add.f64 	%fd206, %fd204, %fd205;
	ld.global.f64 	%fd207, [%rd112+25600];
	add.f64 	%fd208, %fd206, %fd207;
	ld.global.f64 	%fd209, [%rd112+30720];
	add.f64 	%fd210, %fd208, %fd209;
	ld.global.f64 	%fd211, [%rd112+35840];
	add.f64 	%fd367, %fd210, %fd211;
	add.s32 	%r274, %r274, 10240;
	add.s32 	%r272, %r272, 16;
	add.s64 	%rd112, %rd112, 81920;
	setp.ne.s32 	%p27, %r272, 0;
	@%p27 bra 	$L__BB3_9;
$L__BB3_10:
	setp.eq.s32 	%p28, %r5, 0;
	@%p28 bra 	$L__BB3_19;
	and.b32  	%r12, %r4, 7;
	setp.lt.u32 	%p29, %r5, 8;
	@%p29 bra 	$L__BB3_13;
	mul.wide.u32 	%rd87, %r274, 8;
	add.s64 	%rd88, %rd2, %rd87;
	ld.global.f64 	%fd213, [%rd88];
	add.f64 	%fd214, %fd367, %fd213;
	ld.global.f64 	%fd215, [%rd88+5120];
	add.f64 	%fd216, %fd214, %fd215;
	ld.global.f64 	%fd217, [%rd88+10240];
	add.f64 	%fd218, %fd216, %fd217;
	ld.global.f64 	%fd219, [%rd88+15360];
	add.f64 	%fd220, %fd218, %fd219;
	ld.global.f64 	%fd221, [%rd88+20480];
	add.f64 	%fd222, %fd220, %fd221;
	ld.global.f64 	%fd223, [%rd88+25600];
	add.f64 	%fd224, %fd222, %fd223;
	ld.global.f64 	%fd225, [%rd88+30720];
	add.f64 	%fd226, %fd224, %fd225;
	ld.global.f64 	%fd227, [%rd88+35840];
	add.f64 	%fd367, %fd226, %fd227;
	add.s32 	%r274, %r274, 5120;
$L__BB3_13:
	setp.eq.s32 	%p30, %r12, 0;
	@%p30 bra 	$L__BB3_19;
	and.b32  	%r15, %r4, 3;
	setp.lt.u32 	%p31, %r12, 4;
	@%p31 bra 	$L__BB3_16;
	mul.wide.u32 	%rd89, %r274, 8;
	add.s64 	%rd90, %rd2, %rd89;
	ld.global.f64 	%fd229, [%rd90];
	add.f64 	%fd230, %fd367, %fd229;
	ld.global.f64 	%fd231, [%rd90+5120];
	add.f64 	%fd232, %fd230, %fd231;
	ld.global.f64 	%fd233, [%rd90+10240];
	add.f64 	%fd234, %fd232, %fd233;
	ld.global.f64 	%fd235, [%rd90+15360];
	add.f64 	%fd367, %fd234, %fd235;
	add.s32 	%r274, %r274, 2560;
$L__BB3_16:
	setp.eq.s32 	%p32, %r15, 0;
	@%p32 bra 	$L__BB3_19;
	mul.wide.u32 	%rd91, %r274, 8;
	add.s64 	%rd113, %rd2, %rd91;
	neg.s32 	%r277, %r15;
$L__BB3_18:
	.pragma "nounroll";
	ld.global.f64 	%fd236, [%rd113];
	add.f64 	%fd367, %fd367, %fd236;
	add.s64 	%rd113, %rd113, 5120;
	add.s32 	%r277, %r277, 1;
	setp.ne.s32 	%p33, %r277, 0;
	@%p33 bra 	$L__BB3_18;
$L__BB3_19:
	setp.lt.u32 	%p34, %r51, 640;
	@%p34 bra 	$L__BB3_24;
	// begin inline asm
	mov.u32 %r214, %laneid;
	// end inline asm
	mov.b64 	%rd102, %fd367;
	mov.b64 	{%r216, %r221}, %rd102;
	mov.b32 	%r222, 1;
	mov.b32 	%r263, 31;
	mov.b32 	%r264, -1;
	// begin inline asm
	shfl.sync.down.b32 %r215, %r216, %r222, %r263, %r264;
	// end inline asm
	// begin inline asm
	shfl.sync.down.b32 %r220, %r221, %r222, %r263, %r264;
	// end inline asm
	mov.b64 	%rd103, {%r215, %r220};
	mov.b64 	%fd307, %rd103;
	setp.gt.s32 	%p62, %r214, 30;
	add.f64 	%fd308, %fd367, %fd307;
	selp.f64 	%fd309, %fd367, %fd308, %p62;
	mov.b64 	%rd104, %fd309;
	mov.b64 	{%r226, %r231}, %rd104;
	mov.b32 	%r232, 2;
	// begin inline asm
	shfl.sync.down.b32 %r225, %r226, %r232, %r263, %r264;
	// end inline asm
	// begin inline asm
	shfl.sync.down.b32 %r230, %r231, %r232, %r263, %r264;
	// end inline asm
	mov.b64 	%rd105, {%r225, %r230};
	mov.b64 	%fd310, %rd105;
	setp.gt.s32 	%p63, %r214, 29;
	add.f64 	%fd311, %fd309, %fd310;
	selp.f64 	%fd312, %fd309, %fd311, %p63;
	mov.b64 	%rd106, %fd312;
	mov.b64 	{%r236, %r241}, %rd106;
	mov.b32 	%r242, 4;
	// begin inline asm
	shfl.sync.down.b32 %r235, %r236, %r242, %r263, %r264;
	// end inline asm
	// begin inline asm
	shfl.sync.down.b32 %r240, %r241, %r242, %r263, %r264;
	// end inline asm
	mov.b64 	%rd107, {%r235, %r240};
	mov.b64 	%fd313, %rd107;
	setp.gt.s32 	%p64, %r214, 27;
	add.f64 	%fd314, %fd312, %fd313;
	selp.f64 	%fd315, %fd312, %fd314, %p64;
	mov.b64 	%rd108, %fd315;
	mov.b64 	{%r246, %r251}, %rd108;
	mov.b32 	%r252, 8;
	// begin inline asm
	shfl.sync.down.b32 %r245, %r246, %r252, %r263, %r264;
	// end inline asm
	// begin inline asm
	shfl.sync.down.b32 %r250, %r251, %r252, %r263, %r264;
	// end inline asm
	mov.b64 	%rd109, {%r245, %r250};
	mov.b64 	%fd316, %rd109;
	setp.gt.s32 	%p65, %r214, 23;
	add.f64 	%fd317, %fd315, %fd316;
	selp.f64 	%fd318, %fd315, %fd317, %p65;
	mov.b64 	%rd110, %fd318;
	mov.b64 	{%r256, %r261}, %rd110;
	mov.b32 	%r262, 16;
	// begin inline asm
	shfl.sync.down.b32 %r255, %r256, %r262, %r263, %r264;
	// end inline asm
	// begin inline asm
	shfl.sync.down.b32 %r260, %r261, %r262, %r263, %r264;
	// end inline asm
	mov.b64 	%rd111, {%r255, %r260};
	mov.b64 	%fd319, %rd111;
	setp.gt.s32 	%p66, %r214, 15;
	add.f64 	%fd16, %fd318, %fd319;
	selp.f64 	%fd379, %fd318, %fd16, %p66;
	setp.ne.s32 	%p67, %r214, 0;
	@%p67 bra 	$L__BB3_22;
	shr.u32 	%r265, %r1, 2;
	and.b32  	%r266, %r265, 248;
	mov.u32 	%r267, _ZZN3cub18CUB_300001_SM_10006detail6reduce28DeviceReduceSingleTileKernelINS2_10policy_hubIdjN4cuda3std3__44plusIdEEE10Policy1000EN6thrust24THRUST_300001_SM_1000_NS6detail15normal_iteratorINSD_10device_ptrIdEEEEPdjS9_ddNS7_10__identityEEEvT0_T1_T2_T3_T4_T6_E12temp_storage;
	add.s32 	%r268, %r267, %r266;
	st.shared.f64 	[%r268+24], %fd16;
$L__BB3_22:
	bar.sync 	0;
	setp.ne.s32 	%p68, %r1, 0;
	@%p68 bra 	$L__BB3_50;
	ld.shared.f64 	%fd320, [_ZZN3cub18CUB_300001_SM_10006detail6reduce28DeviceReduceSingleTileKernelINS2_10policy_hubIdjN4cuda3std3__44plusIdEEE10Policy1000EN6thrust24THRUST_300001_SM_1000_NS6detail15normal_iteratorINSD_10device_ptrIdEEEEPdjS9_ddNS7_10__identityEEEvT0_T1_T2_T3_T4_T6_E12temp_storage+32];
	add.f64 	%fd321, %fd379, %fd320;
	ld.shared.f64 	%fd322, [_ZZN3cub18CUB_300001_SM_10006detail6reduce28DeviceReduceSingleTileKernelINS2_10policy_hubIdjN4cuda3std3__44plusIdEEE10Policy1000EN6thrust24THRUST_300001_SM_1000_NS6detail15normal_iteratorINSD_10device_ptrIdEEEEPdjS9_ddNS7_10__identityEEEvT0_T1_T2_T3_T4_T6_E12temp_storage+40];
	add.f64 	%fd323, %fd321, %fd322;
	ld.shared.f64 	%fd324, [_ZZN3cub18CUB_300001_SM_10006detail6reduce28DeviceReduceSingleTileKernelINS2_10policy_hubIdjN4cuda3std3__44plusIdEEE10Policy1000EN6thrust24THRUST_300001_SM_1000_NS6detail15normal_iteratorINSD_10device_ptrIdEEEEPdjS9_ddNS7_10__identityEEEvT0_T1_T2_T3_T4_T6_E12temp_storage+48];
	add.f64 	%fd325, %fd323, %fd324;
	ld.shared.f64 	%fd326, [_ZZN3cub18CUB_300001_SM_10006detail6reduce28DeviceReduceSingleTileKernelINS2_10policy_hubIdjN4cuda3std3__44plusIdEEE10Policy1000EN6thrust24THRUST_300001_SM_1000_NS6detail15normal_iteratorINSD_10device_ptrIdEEEEPdjS9_ddNS7_10__identityEEEvT0_T1_T2_T3_T4_T6_E12temp_storage+56];
	add.f64 	%fd327, %fd325, %fd326;
	ld.shared.f64 	%fd328, [_ZZN3cub18CUB_300001_SM_10006detail6reduce28DeviceReduceSingleTileKernelINS2_10policy_hubIdjN4cuda3std3__44plusIdEEE10Policy1000EN6thrust24THRUST_300001_SM_1000_NS6detail15normal_iteratorINSD_10device_ptrIdEEEEPdjS9_ddNS7_10__identityEEEvT0_T1_T2_T3_T4_T6_E12temp_storage+64];
	add.f64 	%fd329, %fd327, %fd328;
	ld.shared.f64 	%fd330, [_ZZN3cub18CUB_300001_SM_10006detail6reduce28DeviceReduceSingleTileKernelINS2_10policy_hubIdjN4cuda3std3__44plusIdEEE10Policy1000EN6thrust24THRUST_300001_SM_1000_NS6detail15normal_iteratorINSD_10device_ptrIdEEEEPdjS9_ddNS7_10__identityEEEvT0_T1_T2_T3_T4_T6_E12temp_storage+72];
	add.f64 	%fd331, %fd329, %fd330;
	ld.shared.f64 	%fd332, [_ZZN3cub18CUB_300001_SM_10006detail6reduce28DeviceReduceSingleTileKernelINS2_10policy_hubIdjN4cuda3std3__44plusIdEEE10Policy1000EN6thrust24THRUST_300001_SM_1000_NS6detail15normal_iteratorINSD_10device_ptrIdEEEEPdjS9_ddNS7_10__identityEEEvT0_T1_T2_T3_T4_T6_E12temp_storage+80];
	add.f64 	%fd333, %fd331, %fd332;
	ld.shared.f64 	%fd334, [_ZZN3cub18CUB_300001_SM_10006detail6reduce28DeviceReduceSingleTileKernelINS2_10policy_hubIdjN4cuda3std3__44plusIdEEE10Policy1000EN6thrust24THRUST_300001_SM_1000_NS6detail15normal_iteratorINSD_10device_ptrIdEEEEPdjS9_ddNS7_10__identityEEEvT0_T1_T2_T3_T4_T6_E12temp_storage+88];
	add.f64 	%fd335, %fd333, %fd334;
	ld.shared.f64 	%fd336, [_ZZN3cub18CUB_300001_SM_10006detail6reduce28DeviceReduceSingleTileKernelINS2_10policy_hubIdjN4cuda3std3__44plusIdEEE10Policy1000EN6thrust24THRUST_300001_SM_1000_NS6detail15normal_iteratorINSD_10device_ptrIdEEEEPdjS9_ddNS7_10__identityEEEvT0_T1_T2_T3_T4_T6_E12temp_storage+96];
	add.f64 	%fd337, %fd335, %fd336;
	ld.shared.f64 	%fd338, [_ZZN3cub18CUB_300001_SM_10006detail6reduce28DeviceReduceSingleTileKernelINS2_10policy_hubIdjN4cuda3std3__44plusIdEEE10Policy1000EN6thrust24THRUST_300001_SM_1000_NS6detail15normal_iteratorINSD_10device_ptrIdEEEEPdjS9_ddNS7_10__identityEEEvT0_T1_T2_T3_T4_T6_E12temp_storage+104];
	add.f64 	%fd339, %fd337, %fd338;
	ld.shared.f64 	%fd340, [_ZZN3cub18CUB_300001_SM_10006detail6reduce28DeviceReduceSingleTileKernelINS2_10policy_hubIdjN4cuda3std3__44plusIdEEE10Policy1000EN6thrust24THRUST_300001_SM_1000_NS6detail15normal_iteratorINSD_10device_ptrIdEEEEPdjS9_ddNS7_10__identityEEEvT0_T1_T2_T3_T4_T6_E12temp_storage+112];
	add.f64 	%fd341, %fd339, %fd340;
	ld.shared.f64 	%fd342, [_ZZN3cub18CUB_300001_SM_10006detail6reduce28DeviceReduceSingleTileKernelINS2_10policy_hubIdjN4cuda3std3__44plusIdEEE10Policy1000EN6thrust24THRUST_300001_SM_1000_NS6detail15normal_iteratorINSD_10device_ptrIdEEEEPdjS9_ddNS7_10__identityEEEvT0_T1_T2_T3_T4_T6_E12temp_storage+120];
	add.f64 	%fd343, %fd341, %fd342;
	ld.shared.f64 	%fd344, [_ZZN3cub18CUB_300001_SM_10006detail6reduce28DeviceReduceSingleTileKernelINS2_10policy_hubIdjN4cuda3std3__44plusIdEEE10Policy1000EN6thrust24THRUST_300001_SM_1000_NS6detail15normal_iteratorINSD_10device_ptrIdEEEEPdjS9_ddNS7_10__identityEEEvT0_T1_T2_T3_T4_T6_E12temp_storage+128];
	add.f64 	%fd345, %fd343, %fd344;
	ld.shared.f64 	%fd346, [_ZZN3cub18CUB_300001_SM_10006detail6reduce28DeviceReduceSingleTileKernelINS2_10policy_hubIdjN4cuda3std3__44plusIdEEE10Policy1000EN6thrust24THRUST_300001_SM_1000_NS6detail15normal_iteratorINSD_10device_ptrIdEEEEPdjS9_ddNS7_10__identityEEEvT0_T1_T2_T3_T4_T6_E12temp_storage+136];
	add.f64 	%fd347, %fd345, %fd346;
	ld.shared.f64 	%fd348, [_ZZN3cub18CUB_300001_SM_10006detail6reduce28DeviceReduceSingleTileKernelINS2_10policy_hubIdjN4cuda3std3__44plusIdEEE10Policy1000EN6thrust24THRUST_300001_SM_1000_NS6detail15normal_iteratorINSD_10device_ptrIdEEEEPdjS9_ddNS7_10__identityEEEvT0_T1_T2_T3_T4_T6_E12temp_storage+144];
	add.f64 	%fd349, %fd347, %fd348;
	ld.shared.f64 	%fd350, [_ZZN3cub18CUB_300001_SM_10006detail6reduce28DeviceReduceSingleTileKernelINS2_10policy_hubIdjN4cuda3std3__44plusIdEEE10Policy1000EN6thrust24THRUST_300001_SM_1000_NS6detail15normal_iteratorINSD_10device_ptrIdEEEEPdjS9_ddNS7_10__identityEEEvT0_T1_T2_T3_T4_T6_E12temp_storage+152];
	add.f64 	%fd351, %fd349, %fd350;
	ld.shared.f64 	%fd352, [_ZZN3cub18CUB_300001_SM_10006detail6reduce28DeviceReduceSingleTileKernelINS2_10policy_hubIdjN4cuda3std3__44plusIdEEE10Policy1000EN6thrust24THRUST_300001_SM_1000_NS6detail15normal_iteratorINSD_10device_ptrIdEEEEPdjS9_ddNS7_10__identityEEEvT0_T1_T2_T3_T4_T6_E12temp_storage+160];
	add.f64 	%fd353, %fd351, %fd352;
	ld.shared.f64 	%fd354, [_ZZN3cub18CUB_300001_SM_10006detail6reduce28DeviceReduceSingleTileKernelINS2_10policy_hubIdjN4cuda3std3__44plusIdEEE10Policy1000EN6thrust24THRUST_300001_SM_1000_NS6detail15normal_iteratorINSD_10device_ptrIdEEEEPdjS9_ddNS7_10__identityEEEvT0_T1_T2_T3_T4_T6_E12temp_storage+168];
	add.f64 	%fd355, %fd353, %fd354;
	ld.shared.f64 	%fd356, [_ZZN3cub18CUB_300001_SM_10006detail6reduce28DeviceReduceSingleTileKernelINS2_10policy_hubIdjN4cuda3std3__44plusIdEEE10Policy1000EN6thrust24THRUST_300001_SM_1000_NS6detail15normal_iteratorINSD_10device_ptrIdEEEEPdjS9_ddNS7_10__identityEEEvT0_T1_T2_T3_T4_T6_E12temp_storage+176];
	add.f64 	%fd379, %fd355, %fd356;
	bra.uni 	$L__BB3_50;
$L__BB3_24:
	// begin inline asm
	mov.u32 %r151, %laneid;
	// end inline asm
	and.b32  	%r202, %r1, 992;
	add.s32 	%r203, %r202, 32;
	setp.gt.u32 	%p35, %r203, %r51;
	not.b32 	%r204, %r202;
	add.s32 	%r205, %r51, %r204;
	selp.b32 	%r200, %r205, 31, %p35;
	mov.b64 	%rd92, %fd367;
	mov.b64 	{%r153, %r158}, %rd92;
	mov.b32 	%r159, 1;
	mov.b32 	%r201, -1;
	// begin inline asm
	shfl.sync.down.b32 %r152, %r153, %r159, %r200, %r201;
	// end inline asm
	// begin inline asm
	shfl.sync.down.b32 %r157, %r158, %r159, %r200, %r201;
	// end inline asm
	mov.b64 	%rd93, {%r152, %r157};
	mov.b64 	%fd237, %rd93;
	setp.lt.s32 	%p36, %r151, %r200;
	add.f64 	%fd238, %fd367, %fd237;
	selp.f64 	%fd239, %fd238, %fd367, %p36;
	mov.b64 	%rd94, %fd239;
	mov.b64 	{%r163, %r168}, %rd94;
	mov.b32 	%r169, 2;
	// begin inline asm
	shfl.sync.down.b32 %r162, %r163, %r169, %r200, %r201;
	// end inline asm
	// begin inline asm
	shfl.sync.down.b32 %r167, %r168, %r169, %r200, %r201;
	// end inline asm
	mov.b64 	%rd95, {%r162, %r167};
	mov.b64 	%fd240, %rd95;
	add.s32 	%r206, %r151, 2;
	setp.gt.s32 	%p37, %r206, %r200;
	add.f64 	%fd241, %fd239, %fd240;
	selp.f64 	%fd242, %fd239, %fd241, %p37;
	mov.b64 	%rd96, %fd242;
	mov.b64 	{%r173, %r178}, %rd96;
	mov.b32 	%r179, 4;
	// begin inline asm
	shfl.sync.down.b32 %r172, %r173, %r179, %r200, %r201;
	// end inline asm
	// begin inline asm
	shfl.sync.down.b32 %r177, %r178, %r179, %r200, %r201;
	// end inline asm
	mov.b64 	%rd97, {%r172, %r177};
	mov.b64 	%fd243, %rd97;
	add.s32 	%r207, %r151, 4;
	setp.gt.s32 	%p38, %r207, %r200;
	add.f64 	%fd244, %fd242, %fd243;
	selp.f64 	%fd245, %fd242, %fd244, %p38;
	mov.b64 	%rd98, %fd245;
	mov.b64 	{%r183, %r188}, %rd98;
	mov.b32 	%r189, 8;
	// begin inline asm
	shfl.sync.down.b32 %r182, %r183, %r189, %r200, %r201;
	// end inline asm
	// begin inline asm
	shfl.sync.down.b32 %r187, %r188, %r189, %r200, %r201;
	// end inline asm
	mov.b64 	%rd99, {%r182, %r187};
	mov.b64 	%fd246, %rd99;
	add.s32 	%r208, %r151, 8;
	setp.gt.s32 	%p39, %r208, %r200;
	add.f64 	%fd247, %fd245, %fd246;
	selp.f64 	%fd248, %fd245, %fd247, %p39;
	mov.b64 	%rd100, %fd248;
	mov.b64 	{%r193, %r198}, %rd100;
	mov.b32 	%r199, 16;
	// begin inline asm
	shfl.sync.down.b32 %r192, %r193, %r199, %r200, %r201;
	// end inline asm
	// begin inline asm
	shfl.sync.down.b32 %r197, %r198, %r199, %r200, %r201;
	// end inline asm
	mov.b64 	%rd101, {%r192, %r197};
	mov.b64 	%fd249, %rd101;
	add.s32 	%r209, %r151, 16;
	setp.gt.s32 	%p40, %r209, %r200;
	add.f64 	%fd250, %fd248, %fd249;
	selp.f64 	%fd379, %fd248, %fd250, %p40;
	setp.ne.s32 	%p41, %r151, 0;
	@%p41 bra 	$L__BB3_26;
	shr.u32 	%r210, %r1, 2;
	and.b32  	%r211, %r210, 248;
	mov.u32 	%r212, _ZZN3cub18CUB_300001_SM_10006detail6reduce28DeviceReduceSingleTileKernelINS2_10policy_hubIdjN4cuda3std3__44plusIdEEE10Policy1000EN6thrust24THRUST_300001_SM_1000_NS6detail15normal_iteratorINSD_10device_ptrIdEEEEPdjS9_ddNS7_10__identityEEEvT0_T1_T2_T3_T4_T6_E12temp_storage;
	add.s32 	%r213, %r212, %r211;
	st.shared.f64 	[%r213+24], %fd379;
$L__BB3_26:
	bar.sync 	0;
	setp.ne.s32 	%p42, %r1, 0;
	@%p42 bra 	$L__BB3_50;
	setp.gt.u32 	%p43, %r51, 32;
	ld.shared.f64 	%fd251, [_ZZN3cub18CUB_300001_SM_10006detail6reduce28DeviceReduceSingleTileKernelINS2_10policy_hubIdjN4cuda3std3__44plusIdEEE10Policy1000EN6thrust24THRUST_300001_SM_1000_NS6detail15normal_iteratorINSD_10device_ptrIdEEEEPdjS9_ddNS7_10__identityEEEvT0_T1_T2_T3_T4_T6_E12temp_storage+32];
	add.f64 	%fd252, %fd379, %fd251;
	selp.f64 	%fd253, %fd252, %fd379, %p43;
	setp.gt.u32 	%p44, %r51, 64;
	ld.shared.f64 	%fd254, [_ZZN3cub18CUB_300001_SM_10006detail6reduce28DeviceReduceSingleTileKernelINS2_10policy_hubIdjN4cuda3std3__44plusIdEEE10Policy1000EN6thrust24THRUST_300001_SM_1000_NS6detail15normal_iteratorINSD_10device_ptrIdEEEEPdjS9_ddNS7_10__identityEEEvT0_T1_T2_T3_T4_T6_E12temp_storage+40];
	add.f64 	%fd255, %fd254, %fd253;
	selp.f64 	%fd256, %fd255, %fd253, %p44;
	setp.gt.u32 	%p45, %r51, 96;
	ld.shared.f64 	%fd257, [_ZZN3cub18CUB_300001_SM_10006detail6reduce28DeviceReduceSingleTileKernelINS2_10policy_hubIdjN4cuda3std3__44plusIdEEE10Policy1000EN6thrust24THRUST_300001_SM_1000_NS6detail15normal_iteratorINSD_10device_ptrIdEEEEPdjS9_ddNS7_10__identityEEEvT0_T1_T2_T3_T4_T6_E12temp_storage+48];
	add.f64 	%fd258, %fd257, %fd256;
	selp.f64 	%fd259, %fd258, %fd256, %p45;
	setp.gt.u32 	%p46, %r51, 128;
	ld.shared.f64 	%fd260, [_ZZN3cub18CUB_300001_SM_10006detail6reduce28DeviceReduceSingleTileKernelINS2_10policy_hubIdjN4cuda3std3__44plusIdEEE10Policy1000EN6thrust24THRUST_300001_SM_1000_NS6detail15normal_iteratorINSD_10device_ptrIdEEEEPdjS9_ddNS7_10__identityEEEvT0_T1_T2_T3_T4_T6_E12temp_storage+56];
	add.f64 	%fd261, %fd260, %fd259;
	selp.f64 	%fd262, %fd261, %fd259, %p46;
	setp.gt.u32 	%p47, %r51, 160;
	ld.shared.f64 	%fd263, [_ZZN3cub18CUB_300001_SM_10006detail6reduce28DeviceReduceSingleTileKernelINS2_10policy_hubIdjN4cuda3std3__44plusIdEEE10Policy1000EN6thrust24THRUST_300001_SM_1000_NS6detail15normal_iteratorINSD_10device_ptrIdEEEEPdjS9_ddNS7_10__identityEEEvT0_T1_T2_T3_T4_T6_E12temp_storage+64];
	add.f64 	%fd264, %fd263, %fd262;
	selp.f64 	%fd265, %fd264, %fd262, %p47;
	setp.gt.u32 	%p48, %r51, 192;
	ld.shared.f64 	%fd266, [_ZZN3cub18CUB_300001_SM_10006detail6reduce28DeviceReduceSingleTileKernelINS2_10policy_hubIdjN4cuda3std3__44plusIdEEE10Policy1000EN6thrust24THRUST_300001_SM_1000_NS6detail15normal_iteratorINSD_10device_ptrIdEEEEPdjS9_ddNS7_10__identityEEEvT0_T1_T2_T3_T4_T6_E12temp_storage+72];
	add.f64 	%fd267, %fd266, %fd265;
	selp.f64 	%fd268, %fd267, %fd265, %p48;
	setp.gt.u32 	%p49, %r51, 224;
	ld.shared.f64 	%fd269, [_ZZN3cub18CUB_300001_SM_10006detail6reduce28DeviceReduceSingleTileKernelINS2_10policy_hubIdjN4cuda3std3__44plusIdEEE10Policy1000EN6thrust24THRUST_300001_SM_1000_NS6detail15normal_iteratorINSD_10device_ptrIdEEEEPdjS9_ddNS7_10__identityEEEvT0_T1_T2_T3_T4_T6_E12temp_storage+80];
	add.f64 	%fd270, %fd269, %fd268;
	selp.f64 	%fd271, %fd270, %fd268, %p49;
	setp.gt.u32 	%p50, %r51, 256;
	ld.shared.f64 	%fd272, [_ZZN3cub18CUB_300001_SM_10006detail6reduce28DeviceReduceSingleTileKernelINS2_10policy_hubIdjN4cuda3std3__44plusIdEEE10Policy1000EN6thrust24THRUST_300001_SM_1000_NS6detail15normal_iteratorINSD_10device_ptrIdEEEEPdjS9_ddNS7_10__identityEEEvT0_T1_T2_T3_T4_T6_E12temp_storage+88];
	add.f64 	%fd273, %fd272, %fd271;
	selp.f64 	%fd274, %fd273, %fd271, %p50;
	setp.gt.u32 	%p51, %r51, 288;
	ld.shared.f64 	%fd275, [_ZZN3cub18CUB_300001_SM_10006detail6reduce28DeviceReduceSingleTileKernelINS2_10policy_hubIdjN4cuda3std3__44plusIdEEE10Policy1000EN6thrust24THRUST_300001_SM_1000_NS6detail15normal_iteratorINSD_10device_ptrIdEEEEPdjS9_ddNS7_10__identityEEEvT0_T1_T2_T3_T4_T6_E12temp_storage+96];
	add.f64 	%fd276, %fd275, %fd274;
	selp.f64 	%fd277, %fd276, %fd274, %p51;
	setp.gt.u32 	%p52, %r51, 320;
	ld.shared.f64 	%fd278, [_ZZN3cub18CUB_300001_SM_10006detail6reduce28DeviceReduceSingleTileKernelINS2_10policy_hubIdjN4cuda3std3__44plusIdEEE10Policy1000EN6thrust24THRUST_300001_SM_1000_NS6detail15normal_iteratorINSD_10device_ptrIdEEEEPdjS9_ddNS7_10__identityEEEvT0_T1_T2_T3_T4_T6_E12temp_storage+104];
	add.f64 	%fd279, %fd278, %fd277;
	selp.f64 	%fd280, %fd279, %fd277, %p52;
	setp.gt.u32 	%p53, %r51, 352;
	ld.shared.f64 	%fd281, [_ZZN3cub18CUB_300001_SM_10006detail6reduce28DeviceReduceSingleTileKernelINS2_10policy_hubIdjN4cuda3std3__44plusIdEEE10Policy1000EN6thrust24THRUST_300001_SM_1000_NS6detail15normal_iteratorINSD_10device_ptrIdEEEEPdjS9_ddNS7_10__identityEEEvT0_T1_T2_T3_T4_T6_E12temp_storage+112];
	add.f64 	%fd282, %fd281, %fd280;
	selp.f64 	%fd283, %fd282, %fd280, %p53;
	setp.gt.u32 	%p54, %r51, 384;
	ld.shared.f64 	%fd284, [_ZZN3cub18CUB_300001_SM_10006detail6reduce28DeviceReduceSingleTileKernelINS2_10policy_hubIdjN4cuda3std3__44plusIdEEE10Policy1000EN6thrust24THRUST_300001_SM_1000_NS6detail15normal_iteratorINSD_10device_ptrIdEEEEPdjS9_ddNS7_10__identityEEEvT0_T1_T2_T3_T4_T6_E12temp_storage+120];
	add.f64 	%fd285, %fd284, %fd283;
	selp.f64 	%fd286, %fd285, %fd283, %p54;
	setp.gt.u32 	%p55, %r51, 416;
	ld.shared.f64 	%fd287, [_ZZN3cub18CUB_300001_SM_10006detail6reduce28DeviceReduceSingleTileKernelINS2_10policy_hubIdjN4cuda3std3__44plusIdEEE10Policy1000EN6thrust24THRUST_300001_SM_1000_NS6detail15normal_iteratorINSD_10device_ptrIdEEEEPdjS9_ddNS7_10__identityEEEvT0_T1_T2_T3_T4_T6_E12temp_storage+128];
	add.f64 	%fd288, %fd287, %fd286;
	selp.f64 	%fd289, %fd288, %fd286, %p55;
	setp.gt.u32 	%p56, %r51, 448;
	ld.shared.f64 	%fd290, [_ZZN3cub18CUB_300001_SM_10006detail6reduce28DeviceReduceSingleTileKernelINS2_10policy_hubIdjN4cuda3std3__44plusIdEEE10Policy1000EN6thrust24THRUST_300001_SM_1000_NS6detail15normal_iteratorINSD_10device_ptrIdEEEEPdjS9_ddNS7_10__identityEEEvT0_T1_T2_T3_T4_T6_E12temp_storage+136];
	add.f64 	%fd291, %fd290, %fd289;
	selp.f64 	%fd292, %fd291, %fd289, %p56;
	setp.gt.u32 	%p57, %r51, 480;
	ld.shared.f64 	%fd293, [_ZZN3cub18CUB_300001_SM_10006detail6reduce28DeviceReduceSingleTileKernelINS2_10policy_hubIdjN4cuda3std3__44plusIdEEE10Policy1000EN6thrust24THRUST_300001_SM_1000_NS6detail15normal_iteratorINSD_10device_ptrIdEEEEPdjS9_ddNS7_10__identityEEEvT0_T1_T2_T3_T4_T6_E12temp_storage+144];
	add.f64 	%fd294, %fd293, %fd292;
	selp.f64 	%fd295, %fd294, %fd292, %p57;
	setp.gt.u32 	%p58, %r51, 512;
	ld.shared.f64 	%fd296, [_ZZN3cub18CUB_300001_SM_10006detail6reduce28DeviceReduceSingleTileKernelINS2_10policy_hubIdjN4cuda3std3__44plusIdEEE10Policy1000EN6thrust24THRUST_300001_SM_1000_NS6detail15normal_iteratorINSD_10device_ptrIdEEEEPdjS9_ddNS7_10__identityEEEvT0_T1_T2_T3_T4_T6_E12temp_storage+152];
	add.f64 	%fd297, %fd296, %fd295;
	selp.f64 	%fd298, %fd297, %fd295, %p58;
	setp.gt.u32 	%p59, %r51, 544;
	ld.shared.f64 	%fd299, [_ZZN3cub18CUB_300001_SM_10006detail6reduce28DeviceReduceSingleTileKernelINS2_10policy_hubIdjN4cuda3std3__44plusIdEEE10Policy1000EN6thrust24THRUST_300001_SM_1000_NS6detail15normal_iteratorINSD_10device_ptrIdEEEEPdjS9_ddNS7_10__identityEEEvT0_T1_T2_T3_T4_T6_E12temp_storage+160];
	add.f64 	%fd300, %fd299, %fd298;
	selp.f64 	%fd301, %fd300, %fd298, %p59;
	setp.gt.u32 	%p60, %r51, 576;
	ld.shared.f64 	%fd302, [_ZZN3cub18CUB_300001_SM_10006detail6reduce28DeviceReduceSingleTileKernelINS2_10policy_hubIdjN4cuda3std3__44plusIdEEE10Policy1000EN6thrust24THRUST_300001_SM_1000_NS6detail15normal_iteratorINSD_10device_ptrIdEEEEPdjS9_ddNS7_10__identityEEEvT0_T1_T2_T3_T4_T6_E12temp_storage+168];
	add.f64 	%fd303, %fd302, %fd301;
	selp.f64 	%fd304, %fd303, %fd301, %p60;
	setp.gt.u32 	%p61, %r51, 608;
	ld.shared.f64 	%fd305, [_ZZN3cub18CUB_300001_SM_10006detail6reduce28DeviceReduceSingleTileKernelINS2_10policy_hubIdjN4cuda3std3__44plusIdEEE10Policy1000EN6thrust24THRUST_300001_SM_1000_NS6detail15normal_iteratorINSD_10device_ptrIdEEEEPdjS9_ddNS7_10__identityEEEvT0_T1_T2_T3_T4_T6_E12temp_storage+176];
	add.f64 	%fd306, %fd305, %fd304;
	selp.f64 	%fd379, %fd306, %fd304, %p61;
	bra.uni 	$L__BB3_50;
$L__BB3_28:
	mov.u32 	%r21, %tid.x;
	mul.wide.u32 	%rd11, %r21, 8;
	add.s64 	%rd12, %rd2, %rd11;
	ld.global.f64 	%fd43, [%rd12];
	ld.global.f64 	%fd44, [%rd12+5120];
	ld.global.f64 	%fd45, [%rd12+10240];
	ld.global.f64 	%fd46, [%rd12+15360];
	ld.global.f64 	%fd47, [%rd12+20480];
	ld.global.f64 	%fd48, [%rd12+25600];
	ld.global.f64 	%fd49, [%rd12+30720];
	ld.global.f64 	%fd50, [%rd12+35840];
	add.f64 	%fd51, %fd43, %fd44;
	add.f64 	%fd52, %fd51, %fd45;
	add.f64 	%fd53, %fd52, %fd46;
	add.f64 	%fd54, %fd53, %fd47;
	add.f64 	%fd55, %fd54, %fd48;
	add.f64 	%fd56, %fd55, %fd49;
	add.f64 	%fd378, %fd56, %fd50;
	add.s32 	%r22, %r51, -5120;
	setp.lt.u32 	%p3, %r22, 5120;
	mov.b32 	%r279, 5120;
	@%p3 bra 	$L__BB3_32;
	mov.b32 	%r279, 5120;
$L__BB3_30:
	add.s32 	%r54, %r21, %r279;
	mul.wide.u32 	%rd13, %r54, 8;
	add.s64 	%rd14, %rd2, %rd13;
	ld.global.f64 	%fd57, [%rd14];
	ld.global.f64 	%fd58, [%rd14+5120];
	ld.global.f64 	%fd59, [%rd14+10240];
	ld.global.f64 	%fd60, [%rd14+15360];
	ld.global.f64 	%fd61, [%rd14+20480];
	ld.global.f64 	%fd62, [%rd14+25600];
	ld.global.f64 	%fd63, [%rd14+30720];
	ld.global.f64 	%fd64, [%rd14+35840];
	add.f64 	%fd65, %fd378, %fd57;
	add.f64 	%fd66, %fd65, %fd58;
	add.f64 	%fd67, %fd66, %fd59;
	add.f64 	%fd68, %fd67, %fd60;
	add.f64 	%fd69, %fd68, %fd61;
	add.f64 	%fd70, %fd69, %fd62;
	add.f64 	%fd71, %fd70, %fd63;
	add.f64 	%fd378, %fd71, %fd64;
	sub.s32 	%r55, %r51, %r279;
	setp.lt.u32 	%p4, %r55, 5120;
	@%p4 bra 	$L__BB3_46;
	add.s32 	%r279, %r279, 5120;
	setp.le.u32 	%p5, %r279, %r22;
	@%p5 bra 	$L__BB3_30;
$L__BB3_32:
	setp.le.u32 	%p6, %r51, %r279;
	sub.s32 	%r56, %r51, %r279;
	setp.ge.s32 	%p7, %r21, %r56;
	or.pred  	%p8, %p6, %p7;
	@%p8 bra 	$L__BB3_46;
	not.b32 	%r58, %r21;
	add.s32 	%r59, %r51, %r58;
	sub.s32 	%r60, %r59, %r279;
	mul.hi.u32 	%r61, %r60, -858993459;
	shr.u32 	%r62, %r61, 9;
	add.s32 	%r26, %r62, 1;
	and.b32  	%r27, %r26, 15;
	setp.lt.u32 	%p9, %r60, 9600;
	mov.u32 	%r284, %r21;
	@%p9 bra 	$L__BB3_37;
	or.b32  	%r282, %r21, 5120;
	add.s32 	%r281, %r21, %r279;
	and.b32  	%r63, %r26, 16777200;
	neg.s32 	%r280, %r63;
$L__BB3_35:
	.pragma "nounroll";
	mul.wide.u32 	%rd15, %r281, 8;
	add.s64 	%rd16, %rd2, %rd15;
	ld.global.f64 	%fd73, [%rd16];
	add.f64 	%fd74, %fd378, %fd73;
	add.s32 	%r64, %r281, 640;
	mul.wide.u32 	%rd17, %r64, 8;
	add.s64 	%rd18, %rd2, %rd17;
	ld.global.f64 	%fd75, [%rd18];
	add.f64 	%fd76, %fd74, %fd75;
	add.s32 	%r65, %r281, 1280;
	mul.wide.u32 	%rd19, %r65, 8;
	add.s64 	%rd20, %rd2, %rd19;
	ld.global.f64 	%fd77, [%rd20];
	add.f64 	%fd78, %fd76, %fd77;
	add.s32 	%r66, %r281, 1920;
	mul.wide.u32 	%rd21, %r66, 8;
	add.s64 	%rd22, %rd2, %rd21;
	ld.global.f64 	%fd79, [%rd22];
	add.f64 	%fd80, %fd78, %fd79;
	add.s32 	%r67, %r281, 2560;
	mul.wide.u32 	%rd23, %r67, 8;
	add.s64 	%rd24, %rd2, %rd23;
	ld.global.f64 	%fd81, [%rd24];
	add.f64 	%fd82, %fd80, %fd81;
	add.s32 	%r68, %r281, 3200;
	mul.wide.u32 	%rd25, %r68, 8;
	add.s64 	%rd26, %rd2, %rd25;
	ld.global.f64 	%fd83, [%rd26];
	add.f64 	%fd84, %fd82, %fd83;
	add.s32 	%r69, %r281, 3840;
	mul.wide.u32 	%rd27, %r69, 8;
	add.s64 	%rd28, %rd2, %rd27;
	ld.global.f64 	%fd85, [%rd28];
	add.f64 	%fd86, %fd84, %fd85;
	add.s32 	%r70, %r281, 4480;
	mul.wide.u32 	%rd29, %r70, 8;
	add.s64 	%rd30, %rd2, %rd29;
	ld.global.f64 	%fd87, [%rd30];
	add.f64 	%fd88, %fd86, %fd87;
	add.s32 	%r71, %r281, 5120;
	mul.wide.u32 	%rd31, %r71, 8;
	add.s64 	%rd32, %rd2, %rd31;
	ld.global.f64 	%fd89, [%rd32];
	add.f64 	%fd90, %fd88, %fd89;
	add.s32 	%r72, %r281, 5760;
	mul.wide.u32 	%rd33, %r72, 8;
	add.s64 	%rd34, %rd2, %rd33;
	ld.global.f64 	%fd91, [%rd34];
	add.f64 	%fd92, %fd90, %fd91;
	add.s32 	%r73, %r281, 6400;
	mul.wide.u32 	%rd35, %r73, 8;
	add.s64 	%rd36, %rd2, %rd35;
	ld.global.f64 	%fd93, [%rd36];
	add.f64 	%fd94, %fd92, %fd93;
	add.s32 	%r74, %r281, 7040;
	mul.wide.u32 	%rd37, %r74, 8;
	add.s64 	%rd38, %rd2, %rd37;
	ld.global.f64 	%fd95, [%rd38];
	add.f64 	%fd96, %fd94, %fd95;
	add.s32 	%r75, %r281, 7680;
	mul.wide.u32 	%rd39, %r75, 8;
	add.s64 	%rd40, %rd2, %rd39;
	ld.global.f64 	%fd97, [%rd40];
	add.f64 	%fd98, %fd96, %fd97;
	add.s32 	%r76, %r281, 8320;
	mul.wide.u32 	%rd41, %r76, 8;
	add.s64 	%rd42, %rd2, %rd41;
	ld.global.f64 	%fd99, [%rd42];
	add.f64 	%fd100, %fd98, %fd99;
	add.s32 	%r77, %r281, 8960;
	mul.wide.u32 	%rd43, %r77, 8;
	add.s64 	%rd44, %rd2, %rd43;
	ld.global.f64 	%fd101, [%rd44];
	add.f64 	%fd102, %fd100, %fd101;
	add.s32 	%r78, %r281, 9600;
	mul.wide.u32 	%rd45, %r78, 8;
	add.s64 	%rd46, %rd2, %rd45;
	ld.global.f64 	%fd103, [%rd46];
	add.f64 	%fd378, %fd102, %fd103;
	add.s32 	%r282, %r282, 10240;
	add.s32 	%r281, %r281, 10240;
	add.s32 	%r280, %r280, 16;
	setp.ne.s32 	%p10, %r280, 0;
	@%p10 bra 	$L__BB3_35;
	add.s32 	%r284, %r282, -5120;
$L__BB3_37:
	setp.eq.s32 	%p11, %r27, 0;
	@%p11 bra 	$L__BB3_46;
	and.b32  	%r39, %r26, 7;
	setp.lt.u32 	%p12, %r27, 8;
	@%p12 bra 	$L__BB3_40;
	add.s32 	%r79, %r284, %r279;
	mul.wide.u32 	%rd47, %r79, 8;
	add.s64 	%rd48, %rd2, %rd47;
	ld.global.f64 	%fd105, [%rd48];
	add.f64 	%fd106, %fd378, %fd105;
	add.s32 	%r80, %r79, 640;
	mul.wide.u32 	%rd49, %r80, 8;
	add.s64 	%rd50, %rd2, %rd49;
	ld.global.f64 	%fd107, [%rd50];
	add.f64 	%fd108, %fd106, %fd107;
	add.s32 	%r81, %r79, 1280;
	mul.wide.u32 	%rd51, %r81, 8;
	add.s64 	%rd52, %rd2, %rd51;
	ld.global.f64 	%fd109, [%rd52];
	add.f64 	%fd110, %fd108, %fd109;
	add.s32 	%r82, %r79, 1920;
	mul.wide.u32 	%rd53, %r82, 8;
	add.s64 	%rd54, %rd2, %rd53;
	ld.global.f64 	%fd111, [%rd54];
	add.f64 	%fd112, %fd110, %fd111;
	add.s32 	%r83, %r79, 2560;
	mul.wide.u32 	%rd55, %r83, 8;
	add.s64 	%rd56, %rd2, %rd55;
	ld.global.f64 	%fd113, [%rd56];
	add.f64 	%fd114, %fd112, %fd113;
	add.s32 	%r84, %r79, 3200;
	mul.wide.u32 	%rd57, %r84, 8;
	add.s64 	%rd58, %rd2, %rd57;
	ld.global.f64 	%fd115, [%rd58];
	add.f64 	%fd116, %fd114, %fd115;
	add.s32 	%r85, %r79, 3840;
	mul.wide.u32 	%rd59, %r85, 8;
	add.s64 	%rd60, %rd2, %rd59;
	ld.global.f64 	%fd117, [%rd60];
	add.f64 	%fd118, %fd116, %fd117;
	add.s32 	%r86, %r79, 4480;
	mul.wide.u32 	%rd61, %r86, 8;
	add.s64 	%rd62, %rd2, %rd61;
	ld.global.f64 	%fd119, [%rd62];
	add.f64 	%fd378, %fd118, %fd119;
	add.s32 	%r284, %r284, 5120;
$L__BB3_40:
	setp.eq.s32 	%p13, %r39, 0;
	@%p13 bra 	$L__BB3_46;
	and.b32  	%r42, %r26, 3;
	setp.lt.u32 	%p14, %r39, 4;
	@%p14 bra 	$L__BB3_43;
	add.s32 	%r87, %r284, %r279;
	mul.wide.u32 	%rd63, %r87, 8;
	add.s64 	%rd64, %rd2, %rd63;
	ld.global.f64 	%fd121, [%rd64];
	add.f64 	%fd122, %fd378, %fd121;
	add.s32 	%r88, %r87, 640;
	mul.wide.u32 	%rd65, %r88, 8;
	add.s64 	%rd66, %rd2, %rd65;
	ld.global.f64 	%fd123, [%rd66];
	add.f64 	%fd124, %fd122, %fd123;
	add.s32 	%r89, %r87, 1280;
	mul.wide.u32 	%rd67, %r89, 8;
	add.s64 	%rd68, %rd2, %rd67;
	ld.global.f64 	%fd125, [%rd68];
	add.f64 	%fd126, %fd124, %fd125;
	add.s32 	%r90, %r87, 1920;
	mul.wide.u32 	%rd69, %r90, 8;
	add.s64 	%rd70, %rd2, %rd69;
	ld.global.f64 	%fd127, [%rd70];
	add.f64 	%fd378, %fd126, %fd127;
	add.s32 	%r284, %r284, 2560;
$L__BB3_43:
	setp.eq.s32 	%p15, %r42, 0;
	@%p15 bra 	$L__BB3_46;
	add.s32 	%r287, %r284, %r279;
	neg.s32 	%r286, %r42;
$L__BB3_45:
	.pragma "nounroll";
	mul.wide.u32 	%rd71, %r287, 8;
	add.s64 	%rd72, %rd2, %rd71;
	ld.global.f64 	%fd128, [%rd72];
	add.f64 	%fd378, %fd378, %fd128;
	add.s32 	%r287, %r287, 640;
	add.s32 	%r286, %r286, 1;
	setp.ne.s32 	%p16, %r286, 0;
	@%p16 bra 	$L__BB3_45;
$L__BB3_46:
	// begin inline asm
	mov.u32 %r91, %laneid;
	// end inline asm
	mov.b64 	%rd73, %fd378;
	mov.b64 	{%r93, %r98}, %rd73;
	mov.b32 	%r99, 1;
	mov.b32 	%r140, 31;
	mov.b32 	%r141, -1;
	// begin inline asm
	shfl.sync.down.b32 %r92, %r93, %r99, %r140, %r141;
	// end inline asm
	// begin inline asm
	shfl.sync.down.b32 %r97, %r98, %r99, %r140, %r141;
	// end inline asm
	mov.b64 	%rd74, {%r92, %r97};
	mov.b64 	%fd129, %rd74;
	setp.gt.s32 	%p17, %r91, 30;
	add.f64 	%fd130, %fd378, %fd129;
	selp.f64 	%fd131, %fd378, %fd130, %p17;
	mov.b64 	%rd75, %fd131;
	mov.b64 	{%r103, %r108}, %rd75;
	mov.b32 	%r109, 2;
	// begin inline asm
	shfl.sync.down.b32 %r102, %r103, %r109, %r140, %r141;
	// end inline asm
	// begin inline asm
	shfl.sync.down.b32 %r107, %r108, %r109, %r140, %r141;
	// end inline asm
	mov.b64 	%rd76, {%r102, %r107};
	mov.b64 	%fd132, %rd76;
	setp.gt.s32 	%p18, %r91, 29;
	add.f64 	%fd133, %fd131, %fd132;
	selp.f64 	%fd134, %fd131, %fd133, %p18;
	mov.b64 	%rd77, %fd134;
	mov.b64 	{%r113, %r118}, %rd77;
	mov.b32 	%r119, 4;
	// begin inline asm
	shfl.sync.down.b32 %r112, %r113, %r119, %r140, %r141;
	// end inline asm
	// begin inline asm
	shfl.sync.down.b32 %r117, %r118, %r119, %r140, %r141;
	// end inline asm
	mov.b64 	%rd78, {%r112, %r117};
	mov.b64 	%fd135, %rd78;
	setp.gt.s32 	%p19, %r91, 27;
	add.f64 	%fd136, %fd134, %fd135;
	selp.f64 	%fd137, %fd134, %fd136, %p19;
	mov.b64 	%rd79, %fd137;
	mov.b64 	{%r123, %r128}, %rd79;
	mov.b32 	%r129, 8;
	// begin inline asm
	shfl.sync.down.b32 %r122, %r123, %r129, %r140, %r141;
	// end inline asm
	// begin inline asm
	shfl.sync.down.b32 %r127, %r128, %r129, %r140, %r141;
	// end inline asm
	mov.b64 	%rd80, {%r122, %r127};
	mov.b64 	%fd138, %rd80;
	setp.gt.s32 	%p20, %r91, 23;
	add.f64 	%fd139, %fd137, %fd138;
	selp.f64 	%fd140, %fd137, %fd139, %p20;
	mov.b64 	%rd81, %fd140;
	mov.b64 	{%r133, %r138}, %rd81;
	mov.b32 	%r139, 16;
	// begin inline asm
	shfl.sync.down.b32 %r132, %r133, %r139, %r140, %r141;
	// end inline asm
	// begin inline asm
	shfl.sync.down.b32 %r137, %r138, %r139, %r140, %r141;
	// end inline asm
	mov.b64 	%rd82, {%r132, %r137};
	mov.b64 	%fd141, %rd82;
	setp.gt.s32 	%p21, %r91, 15;
	add.f64 	%fd38, %fd140, %fd141;
	selp.f64 	%fd379, %fd140, %fd38, %p21;
	setp.ne.s32 	%p22, %r91, 0;
	@%p22 bra 	$L__BB3_48;
	shr.u32 	%r142, %r21, 2;
	and.b32  	%r143, %r142, 248;
	mov.u32 	%r144, _ZZN3cub18CUB_300001_SM_10006detail6reduce28DeviceReduceSingleTileKernelINS2_10policy_hubIdjN4cuda3std3__44plusIdEEE10Policy1000EN6thrust24THRUST_300001_SM_1000_NS6detail15normal_iteratorINSD_10device_ptrIdEEEEPdjS9_ddNS7_10__identityEEEvT0_T1_T2_T3_T4_T6_E12temp_storage;
	add.s32 	%r145, %r144, %r143;
	st.shared.f64 	[%r145+24], %fd38;
$L__BB3_48:
	bar.sync 	0;
	setp.ne.s32 	%p23, %r21, 0;
	@%p23 bra 	$L__BB3_50;
	ld.shared.f64 	%fd142, [_ZZN3cub18CUB_300001_SM_10006detail6reduce28DeviceReduceSingleTileKernelINS2_10policy_hubIdjN4cuda3std3__44plusIdEEE10Policy1000EN6thrust24THRUST_300001_SM_1000_NS6detail15normal_iteratorINSD_10device_ptrIdEEEEPdjS9_ddNS7_10__identityEEEvT0_T1_T2_T3_T4_T6_E12temp_storage+32];
	add.f64 	%fd143, %fd379, %fd142;
	ld.shared.f64 	%fd144, [_ZZN3cub18CUB_300001_SM_10006detail6reduce28DeviceReduceSingleTileKernelINS2_10policy_hubIdjN4cuda3std3__44plusIdEEE10Policy1000EN6thrust24THRUST_300001_SM_1000_NS6detail15normal_iteratorINSD_10device_ptrIdEEEEPdjS9_ddNS7_10__identityEEEvT0_T1_T2_T3_T4_T6_E12temp_storage+40];
	add.f64 	%fd145, %fd143, %fd144;
	ld.shared.f64 	%fd146, [_ZZN3cub18CUB_300001_SM_10006detail6reduce28DeviceReduceSingleTileKernelINS2_10policy_hubIdjN4cuda3std3__44plusIdEEE10Policy1000EN6thrust24THRUST_300001_SM_1000_NS6detail15normal_iteratorINSD_10device_ptrIdEEEEPdjS9_ddNS7_10__identityEEEvT0_T1_T2_T3_T4_T6_E12temp_storage+48];
	add.f64 	%fd147, %fd145, %fd146;
	ld.shared.f64 	%fd148, [_ZZN3cub18CUB_300001_SM_10006detail6reduce28DeviceReduceSingleTileKernelINS2_10policy_hubIdjN4cuda3std3__44plusIdEEE10Policy1000EN6thrust24THRUST_300001_SM_1000_NS6detail15normal_iteratorINSD_10device_ptrIdEEEEPdjS9_ddNS7_10__identityEEEvT0_T1_T2_T3_T4_T6_E12temp_storage+56];
	add.f64 	%fd149, %fd147, %fd148;
	ld.shared.f64 	%fd150, [_ZZN3cub18CUB_300001_SM_10006detail6reduce28DeviceReduceSingleTileKernelINS2_10policy_hubIdjN4cuda3std3__44plusIdEEE10Policy1000EN6thrust24THRUST_300001_SM_1000_NS6detail15normal_iteratorINSD_10device_ptrIdEEEEPdjS9_ddNS7_10__identityEEEvT0_T1_T2_T3_T4_T6_E12temp_storage+64];
	add.f64 	%fd151, %fd149, %fd150;
	ld.shared.f64 	%fd152, [_ZZN3cub18CUB_300001_SM_10006detail6reduce28DeviceReduceSingleTileKernelINS2_10policy_hubIdjN4cuda3std3__44plusIdEEE10Policy1000EN6thrust24THRUST_300001_SM_1000_NS6detail15normal_iteratorINSD_10device_ptrIdEEEEPdjS9_ddNS7_10__identityEEEvT0_T1_T2_T3_T4_T6_E12temp_storage+72];
	add.f64 	%fd153, %fd151, %fd152;
	ld.shared.f64 	%fd154, [_ZZN3cub18CUB_300001_SM_10006detail6reduce28DeviceReduceSingleTileKernelINS2_10policy_hubIdjN4cuda3std3__44plusIdEEE10Policy1000EN6thrust24THRUST_300001_SM_1000_NS6detail15normal_iteratorINSD_10device_ptrIdEEEEPdjS9_ddNS7_10__identityEEEvT0_T1_T2_T3_T4_T6_E12temp_storage+80];
	add.f64 	%fd155, %fd153, %fd154;
	ld.shared.f64 	%fd156, [_ZZN3cub18CUB_300001_SM_10006detail6reduce28DeviceReduceSingleTileKernelINS2_10policy_hubIdjN4cuda3std3__44plusIdEEE10Policy1000EN6thrust24THRUST_300001_SM_1000_NS6detail15normal_iteratorINSD_10device_ptrIdEEEEPdjS9_ddNS7_10__identityEEEvT0_T1_T2_T3_T4_T6_E12temp_storage+88];
	add.f64 	%fd157, %fd155, %fd156;
	ld.shared.f64 	%fd158, [_ZZN3cub18CUB_300001_SM_10006detail6reduce28DeviceReduceSingleTileKernelINS2_10policy_hubIdjN4cuda3std3__44plusIdEEE10Policy1000EN6thrust24THRUST_300001_SM_1000_NS6detail15normal_iteratorINSD_10device_ptrIdEEEEPdjS9_ddNS7_10__identityEEEvT0_T1_T2_T3_T4_T6_E12temp_storage+96];
	add.f64 	%fd159, %fd157, %fd158;
	ld.shared.f64 	%fd160, [_ZZN3cub18CUB_300001_SM_10006detail6reduce28DeviceReduceSingleTileKernelINS2_10policy_hubIdjN4cuda3std3__44plusIdEEE10Policy1000EN6thrust24THRUST_300001_SM_1000_NS6detail15normal_iteratorINSD_10device_ptrIdEEEEPdjS9_ddNS7_10__identityEEEvT0_T1_T2_T3_T4_T6_E12temp_storage+104];
	add.f64 	%fd161, %fd159, %fd160;
	ld.shared.f64 	%fd162, [_ZZN3cub18CUB_300001_SM_10006detail6reduce28DeviceReduceSingleTileKernelINS2_10policy_hubIdjN4cuda3std3__44plusIdEEE10Policy1000EN6thrust24THRUST_300001_SM_1000_NS6detail15normal_iteratorINSD_10device_ptrIdEEEEPdjS9_ddNS7_10__identityEEEvT0_T1_T2_T3_T4_T6_E12temp_storage+112];
	add.f64 	%fd163, %fd161, %fd162;
	ld.shared.f64 	%fd164, [_ZZN3cub18CUB_300001_SM_10006detail6reduce28DeviceReduceSingleTileKernelINS2_10policy_hubIdjN4cuda3std3__44plusIdEEE10Policy1000EN6thrust24THRUST_300001_SM_1000_NS6detail15normal_iteratorINSD_10device_ptrIdEEEEPdjS9_ddNS7_10__identityEEEvT0_T1_T2_T3_T4_T6_E12temp_storage+120];
	add.f64 	%fd165, %fd163, %fd164;
	ld.shared.f64 	%fd166, [_ZZN3cub18CUB_300001_SM_10006detail6reduce28DeviceReduceSingleTileKernelINS2_10policy_hubIdjN4cuda3std3__44plusIdEEE10Policy1000EN6thrust24THRUST_300001_SM_1000_NS6detail15normal_iteratorINSD_10device_ptrIdEEEEPdjS9_ddNS7_10__identityEEEvT0_T1_T2_T3_T4_T6_E12temp_storage+128];
	add.f64 	%fd167, %fd165, %fd166;
	ld.shared.f64 	%fd168, [_ZZN3cub18CUB_300001_SM_10006detail6reduce28DeviceReduceSingleTileKernelINS2_10policy_hubIdjN4cuda3std3__44plusIdEEE10Policy1000EN6thrust24THRUST_300001_SM_1000_NS6detail15normal_iteratorINSD_10device_ptrIdEEEEPdjS9_ddNS7_10__identityEEEvT0_T1_T2_T3_T4_T6_E12temp_storage+136];
	add.f64 	%fd169, %fd167, %fd168;
	ld.shared.f64 	%fd170, [_ZZN3cub18CUB_300001_SM_10006detail6reduce28DeviceReduceSingleTileKernelINS2_10policy_hubIdjN4cuda3std3__44plusIdEEE10Policy1000EN6thrust24THRUST_300001_SM_1000_NS6detail15normal_iteratorINSD_10device_ptrIdEEEEPdjS9_ddNS7_10__identityEEEvT0_T1_T2_T3_T4_T6_E12temp_storage+144];
	add.f64 	%fd171, %fd169, %fd170;
	ld.shared.f64 	%fd172, [_ZZN3cub18CUB_300001_SM_10006detail6reduce28DeviceReduceSingleTileKernelINS2_10policy_hubIdjN4cuda3std3__44plusIdEEE10Policy1000EN6thrust24THRUST_300001_SM_1000_NS6detail15normal_iteratorINSD_10device_ptrIdEEEEPdjS9_ddNS7_10__identityEEEvT0_T1_T2_T3_T4_T6_E12temp_storage+152];
	add.f64 	%fd173, %fd171, %fd172;
	ld.shared.f64 	%fd174, [_ZZN3cub18CUB_300001_SM_10006detail6reduce28DeviceReduceSingleTileKernelINS2_10policy_hubIdjN4cuda3std3__44plusIdEEE10Policy1000EN6thrust24THRUST_300001_SM_1000_NS6detail15normal_iteratorINSD_10device_ptrIdEEEEPdjS9_ddNS7_10__identityEEEvT0_T1_T2_T3_T4_T6_E12temp_storage+160];
	add.f64 	%fd175, %fd173, %fd174;
	ld.shared.f64 	%fd176, [_ZZN3cub18CUB_300001_SM_10006detail6reduce28DeviceReduceSingleTileKernelINS2_10policy_hubIdjN4cuda3std3__44plusIdEEE10Policy1000EN6thrust24THRUST_300001_SM_1000_NS6detail15normal_iteratorINSD_10device_ptrIdEEEEPdjS9_ddNS7_10__identityEEEvT0_T1_T2_T3_T4_T6_E12temp_storage+168];
	add.f64 	%fd177, %fd175, %fd176;
	ld.shared.f64 	%fd178, [_ZZN3cub18CUB_300001_SM_10006detail6reduce28DeviceReduceSingleTileKernelINS2_10policy_hubIdjN4cuda3std3__44plusIdEEE10Policy1000EN6thrust24THRUST_300001_SM_1000_NS6detail15normal_iteratorINSD_10device_ptrIdEEEEPdjS9_ddNS7_10__identityEEEvT0_T1_T2_T3_T4_T6_E12temp_storage+176];
	add.f64 	%fd379, %fd177, %fd178;
$L__BB3_50:
	mov.u32 	%r269, %tid.x;
	setp.ne.s32 	%p69, %r269, 0;
	@%p69 bra 	$L__BB3_52;
	add.f64 	%fd357, %fd42, %fd379;
	st.global.f64 	[%rd1], %fd357;
$L__BB3_52:
	ret;

}
	// .globl	_ZN3cub18CUB_300001_SM_10006detail6reduce18DeviceReduceKernelINS2_10policy_hubIdjN4cuda3std3__44plusIdEEE10Policy1000EN6thrust24THRUST_300001_SM_1000_NS6detail15normal_iteratorINSD_10device_ptrIdEEEEjS9_dNS7_10__identityEEEvT0_PT3_T1_NS0_13GridEvenShareISN_EET2_T4_
.visible .entry _ZN3cub18CUB_300001_SM_10006detail6reduce18DeviceReduceKernelINS2_10policy_hubIdjN4cuda3std3__44plusIdEEE10Policy1000EN6thrust24THRUST_300001_SM_1000_NS6detail15normal_iteratorINSD_10device_ptrIdEEEEjS9_dNS7_10__identityEEEvT0_PT3_T1_NS0_13GridEvenShareISN_EET2_T4_(
	.param .align 8 .b8 _ZN3cub18CUB_300001_SM_10006detail6reduce18DeviceReduceKernelINS2_10policy_hubIdjN4cuda3std3__44plusIdEEE10Policy1000EN6thrust24THRUST_300001_SM_1000_NS6detail15normal_iteratorINSD_10device_ptrIdEEEEjS9_dNS7_10__identityEEEvT0_PT3_T1_NS0_13GridEvenShareISN_EET2_T4__param_0[8],
	.param .u64 .ptr .align 1 _ZN3cub18CUB_300001_SM_10006detail6reduce18DeviceReduceKernelINS2_10policy_hubIdjN4cuda3std3__44plusIdEEE10Policy1000EN6thrust24THRUST_300001_SM_1000_NS6detail15normal_iteratorINSD_10device_ptrIdEEEEjS9_dNS7_10__identityEEEvT0_PT3_T1_NS0_13GridEvenShareISN_EET2_T4__param_1,
	.param .u32 _ZN3cub18CUB_300001_SM_10006detail6reduce18DeviceReduceKernelINS2_10policy_hubIdjN4cuda3std3__44plusIdEEE10Policy1000EN6thrust24THRUST_300001_SM_1000_NS6detail15normal_iteratorINSD_10device_ptrIdEEEEjS9_dNS7_10__identityEEEvT0_PT3_T1_NS0_13GridEvenShareISN_EET2_T4__param_2,
	.param .align 4 .b8 _ZN3cub18CUB_300001_SM_10006detail6reduce18DeviceReduceKernelINS2_10policy_hubIdjN4cuda3std3__44plusIdEEE10Policy1000EN6thrust24THRUST_300001_SM_1000_NS6detail15normal_iteratorINSD_10device_ptrIdEEEEjS9_dNS7_10__identityEEEvT0_PT3_T1_NS0_13GridEvenShareISN_EET2_T4__param_3[40],
	.param .align 1 .b8 _ZN3cub18CUB_300001_SM_10006detail6reduce18DeviceReduceKernelINS2_10policy_hubIdjN4cuda3std3__44plusIdEEE10Policy1000EN6thrust24THRUST_300001_SM_1000_NS6detail15normal_iteratorINSD_10device_ptrIdEEEEjS9_dNS7_10__identityEEEvT0_PT3_T1_NS0_13GridEvenShareISN_EET2_T4__param_4[1],
	.param .align 1 .b8 _ZN3cub18CUB_300001_SM_10006detail6reduce18DeviceReduceKernelINS2_10policy_hubIdjN4cuda3std3__44plusIdEEE10Policy1000EN6thrust24THRUST_300001_SM_1000_NS6detail15normal_iteratorINSD_10device_ptrIdEEEEjS9_dNS7_10__identityEEEvT0_PT3_T1_NS0_13GridEvenShareISN_EET2_T4__param_5[1]
)
.maxntid 640
{
	.reg .pred 	%p<69>;
	.reg .b16 	%rs<4>;
	.reg .b32 	%r<356>;
	.reg .b64 	%rd<160>;
	.reg .b64 	%fd<376>;
	// demoted variable
	.shared .align 8 .b8 _ZZN3cub18CUB_300001_SM_10006detail6reduce18DeviceReduceKernelINS2_10policy_hubIdjN4cuda3std3__44plusIdEEE10Policy1000EN6thrust24THRUST_300001_SM_1000_NS6detail15normal_iteratorINSD_10device_ptrIdEEEEjS9_dNS7_10__identityEEEvT0_PT3_T1_NS0_13GridEvenShareISN_EET2_T4_E12temp_storage[192];
	ld.param.u32 	%r1, [_ZN3cub18CUB_300001_SM_10006detail6reduce18DeviceReduceKernelINS2_10policy_hubIdjN4cuda3std3__44plusIdEEE10Policy1000EN6thrust24THRUST_300001_SM_1000_NS6detail15normal_iteratorINSD_10device_ptrIdEEEEjS9_dNS7_10__identityEEEvT0_PT3_T1_NS0_13GridEvenShareISN_EET2_T4__param_3+20];
	ld.param.u32 	%r2, [_ZN3cub18CUB_300001_SM_10006detail6reduce18DeviceReduceKernelINS2_10policy_hubIdjN4cuda3std3__44plusIdEEE10Policy1000EN6thrust24THRUST_300001_SM_1000_NS6detail15normal_iteratorINSD_10device_ptrIdEEEEjS9_dNS7_10__identityEEEvT0_PT3_T1_NS0_13GridEvenShareISN_EET2_T4__param_3+24];
	ld.param.u64 	%rd3, [_ZN3cub18CUB_300001_SM_10006detail6reduce18DeviceReduceKernelINS2_10policy_hubIdjN4cuda3std3__44plusIdEEE10Policy1000EN6thrust24THRUST_300001_SM_1000_NS6detail15normal_iteratorINSD_10device_ptrIdEEEEjS9_dNS7_10__identityEEEvT0_PT3_T1_NS0_13GridEvenShareISN_EET2_T4__param_0];
	cvta.to.global.u64 	%rd1, %rd3;
	mov.u32 	%r3, %ctaid.x;
	mul.lo.s32 	%r4, %r2, 5120;
	mul.lo.s32 	%r347, %r3, 5120;
	sub.s32 	%r6, %r1, %r347;
	setp.gt.u32 	%p1, %r6, 5119;
	@%p1 bra 	$L__BB4_26;
	mov.u32 	%r7, %tid.x;
	setp.ge.u32 	%p23, %r7, %r6;
	mov.f64 	%fd364, 0d0000000000000000;
	mov.u32 	%r338, %r7;
	@%p23 bra 	$L__BB4_3;
	add.s32 	%r181, %r347, %r7;
	mul.wide.u32 	%rd76, %r181, 8;
	add.s64 	%rd77, %rd1, %rd76;
	ld.global.f64 	%fd364, [%rd77];
	add.s32 	%r338, %r7, 640;
$L__BB4_3:
	setp.ge.u32 	%p24, %r338, %r6;
	@%p24 bra 	$L__BB4_17;
	not.b32 	%r182, %r338;
	add.s32 	%r183, %r1, %r182;
	sub.s32 	%r184, %r183, %r347;
	mul.hi.u32 	%r185, %r184, -858993459;
	shr.u32 	%r186, %r185, 9;
	add.s32 	%r10, %r186, 1;
	and.b32  	%r11, %r10, 15;
	setp.lt.u32 	%p25, %r184, 9600;
	@%p25 bra 	$L__BB4_8;
	add.s32 	%r337, %r338, 5120;
	add.s32 	%r336, %r338, %r347;
	and.b32  	%r187, %r10, 16777200;
	neg.s32 	%r335, %r187;
$L__BB4_6:
	.pragma "nounroll";
	mul.wide.u32 	%rd78, %r336, 8;
	add.s64 	%rd79, %rd1, %rd78;
	ld.global.f64 	%fd179, [%rd79];
	add.f64 	%fd180, %fd364, %fd179;
	add.s32 	%r188, %r336, 640;
	mul.wide.u32 	%rd80, %r188, 8;
	add.s64 	%rd81, %rd1, %rd80;
	ld.global.f64 	%fd181, [%rd81];
	add.f64 	%fd182, %fd180, %fd181;
	add.s32 	%r189, %r336, 1280;
	mul.wide.u32 	%rd82, %r189, 8;
	add.s64 	%rd83, %rd1, %rd82;
	ld.global.f64 	%fd183, [%rd83];
	add.f64 	%fd184, %fd182, %fd183;
	add.s32 	%r190, %r336, 1920;
	mul.wide.u32 	%rd84, %r190, 8;
	add.s64 	%rd85, %rd1, %rd84;
	ld.global.f64 	%fd185, [%rd85];
	add.f64 	%fd186, %fd184, %fd185;
	add.s32 	%r191, %r336, 2560;
	mul.wide.u32 	%rd86, %r191, 8;
	add.s64 	%rd87, %rd1, %rd86;
	ld.global.f64 	%fd187, [%rd87];
	add.f64 	%fd188, %fd186, %fd187;
	add.s32 	%r192, %r336, 3200;
	mul.wide.u32 	%rd88, %r192, 8;
	add.s64 	%rd89, %rd1, %rd88;
	ld.global.f64 	%fd189, [%rd89];
	add.f64 	%fd190, %fd188, %fd189;
	add.s32 	%r193, %r336, 3840;
	mul.wide.u32 	%rd90, %r193, 8;
	add.s64 	%rd91, %rd1, %rd90;
	ld.global.f64 	%fd191, [%rd91];
	add.f64 	%fd192, %fd190, %fd191;
	add.s32 	%r194, %r336, 4480;
	mul.wide.u32 	%rd92, %r194, 8;
	add.s64 	%rd93, %rd1, %rd92;
	ld.global.f64 	%fd193, [%rd93];
	add.f64 	%fd194, %fd192, %fd193;
	add.s32 	%r195, %r336, 5120;
	mul.wide.u32 	%rd94, %r195, 8;
	add.s64 	%rd95, %rd1, %rd94;
	ld.global.f64 	%fd195, [%rd95];
	add.f64 	%fd196, %fd194, %fd195;
	add.s32 	%r196, %r336, 5760;
	mul.wide.u32 	%rd96, %r196, 8;
	add.s64 	%rd97, %rd1, %rd96;
	ld.global.f64 	%fd197, [%rd97];
	add.f64 	%fd198, %fd196, %fd197;
	add.s32 	%r197, %r336, 6400;
	mul.wide.u32 	%rd98, %r197, 8;
	add.s64 	%rd99, %rd1, %rd98;
	ld.global.f64 	%fd199, [%rd99];
	add.f64 	%fd200, %fd198, %fd199;
	add.s32 	%r198, %r336, 7040;
	mul.wide.u32 	%rd100, %r198, 8;
	add.s64 	%rd101, %rd1, %rd100;
	ld.global.f64 	%fd201, [%rd101];
	add.f64 	%fd202, %fd200, %fd201;
	add.s32 	%r199, %r336, 7680;
	mul.wide.u32 	%rd102, %r199, 8;
	add.s64 	%rd103, %rd1, %rd102;
	ld.global.f64 	%fd203, [%rd103];
	add.f64 	%fd204, %fd202, %fd203;
	add.s32 	%r200, %r336, 8320;
	mul.wide.u32 	%rd104, %r200, 8;
	add.s64 	%rd105, %rd1, %rd104;
	ld.global.f64 	%fd205, [%rd105];
	add.f64 	%fd206, %fd204, %fd205;
	add.s32 	%r201, %r336, 8960;
	mul.wide.u32 	%rd106, %r201, 8;
	add.s64 	%rd107, %rd1, %rd106;
	ld.global.f64 	%fd207, [%rd107];
	add.f64 	%fd208, %fd206, %fd207;
	add.s32 	%r202, %r336, 9600;
	mul.wide.u32 	%rd108, %r202, 8;
	add.s64 	%rd109, %rd1, %rd108;
	ld.global.f64 	%fd209, [%rd109];
	add.f64 	%fd364, %fd208, %fd209;
	add.s32 	%r337, %r337, 10240;
	add.s32 	%r336, %r336, 10240;
	add.s32 	%r335, %r335, 16;
	setp.ne.s32 	%p26, %r335, 0;
	@%p26 bra 	$L__BB4_6;
	add.s32 	%r338, %r337, -5120;
$L__BB4_8:
	setp.eq.s32 	%p27, %r11, 0;
	@%p27 bra 	$L__BB4_17;
	and.b32  	%r23, %r10, 7;
	setp.lt.u32 	%p28, %r11, 8;
	@%p28 bra 	$L__BB4_11;
	add.s32 	%r203, %r338, %r347;
	mul.wide.u32 	%rd110, %r203, 8;
	add.s64 	%rd111, %rd1, %rd110;
	ld.global.f64 	%fd211, [%rd111];
	add.f64 	%fd212, %fd364, %fd211;
	add.s32 	%r204, %r203, 640;
	mul.wide.u32 	%rd112, %r204, 8;
	add.s64 	%rd113, %rd1, %rd112;
	ld.global.f64 	%fd213, [%rd113];
	add.f64 	%fd214, %fd212, %fd213;
	add.s32 	%r205, %r203, 1280;
	mul.wide.u32 	%rd114, %r205, 8;
	add.s64 	%rd115, %rd1, %rd114;
	ld.global.f64 	%fd215, [%rd115];
	add.f64 	%fd216, %fd214, %fd215;
	add.s32 	%r206, %r203, 1920;
	mul.wide.u32 	%rd116, %r206, 8;
	add.s64 	%rd117, %rd1, %rd116;
	ld.global.f64 	%fd217, [%rd117];
	add.f64 	%fd218, %fd216, %fd217;
	add.s32 	%r207, %r203, 2560;
	mul.wide.u32 	%rd118, %r207, 8;
	add.s64 	%rd119, %rd1, %rd118;
	ld.global.f64 	%fd219, [%rd119];
	add.f64 	%fd220, %fd218, %fd219;
	add.s32 	%r208, %r203, 3200;
	mul.wide.u32 	%rd120, %r208, 8;
	add.s64 	%rd121, %rd1, %rd120;
	ld.global.f64 	%fd221, [%rd121];
	add.f64 	%fd222, %fd220, %fd221;
	add.s32 	%r209, %r203, 3840;
	mul.wide.u32 	%rd122, %r209, 8;
	add.s64 	%rd123, %rd1, %rd122;
	ld.global.f64 	%fd223, [%rd123];
	add.f64 	%fd224, %fd222, %fd223;
	add.s32 	%r210, %r203, 4480;
	mul.wide.u32 	%rd124, %r210, 8;
	add.s64 	%rd125, %rd1, %rd124;
	ld.global.f64 	%fd225, [%rd125];
	add.f64 	%fd364, %fd224, %fd225;
	add.s32 	%r338, %r338, 5120;
$L__BB4_11:
	setp.eq.s32 	%p29, %r23, 0;
	@%p29 bra 	$L__BB4_17;
	and.b32  	%r26, %r10, 3;
	setp.lt.u32 	%p30, %r23, 4;
	@%p30 bra 	$L__BB4_14;
	add.s32 	%r211, %r338, %r347;
	mul.wide.u32 	%rd126, %r211, 8;
	add.s64 	%rd127, %rd1, %rd126;
	ld.global.f64 	%fd227, [%rd127];
	add.f64 	%fd228, %fd364, %fd227;
	add.s32 	%r212, %r211, 640;
	mul.wide.u32 	%rd128, %r212, 8;
	add.s64 	%rd129, %rd1, %rd128;
	ld.global.f64 	%fd229, [%rd129];
	add.f64 	%fd230, %fd228, %fd229;
	add.s32 	%r213, %r211, 1280;
	mul.wide.u32 	%rd130, %r213, 8;
	add.s64 	%rd131, %rd1, %rd130;
	ld.global.f64 	%fd231, [%rd131];
	add.f64 	%fd232, %fd230, %fd231;
	add.s32 	%r214, %r211, 1920;
	mul.wide.u32 	%rd132, %r214, 8;
	add.s64 	%rd133, %rd1, %rd132;
	ld.global.f64 	%fd233, [%rd133];
	add.f64 	%fd364, %fd232, %fd233;
	add.s32 	%r338, %r338, 2560;
$L__BB4_14:
	setp.eq.s32 	%p31, %r26, 0;
	@%p31 bra 	$L__BB4_17;
	add.s32 	%r342, %r338, %r347;
	neg.s32 	%r341, %r26;
$L__BB4_16:
	.pragma "nounroll";
	mul.wide.u32 	%rd134, %r342, 8;
	add.s64 	%rd135, %rd1, %rd134;
	ld.global.f64 	%fd234, [%rd135];
	add.f64 	%fd364, %fd364, %fd234;
	add.s32 	%r342, %r342, 640;
	add.s32 	%r341, %r341, 1;
	setp.ne.s32 	%p32, %r341, 0;
	@%p32 bra 	$L__BB4_16;
$L__BB4_17:
	setp.lt.u32 	%p33, %r6, 640;
	@%p33 bra 	$L__BB4_22;
	// begin inline asm
	mov.u32 %r278, %laneid;
	// end inline asm
	mov.b64 	%rd146, %fd364;
	mov.b64 	{%r280, %r285}, %rd146;
	mov.b32 	%r286, 1;
	mov.b32 	%r327, 31;
	mov.b32 	%r328, -1;
	// begin inline asm
	shfl.sync.down.b32 %r279, %r280, %r286, %r327, %r328;
	// end inline asm
	// begin inline asm
	shfl.sync.down.b32 %r284, %r285, %r286, %r327, %r328;
	// end inline asm
	mov.b64 	%rd147, {%r279, %r284};
	mov.b64 	%fd305, %rd147;
	setp.gt.s32 	%p61, %r278, 30;
	add.f64 	%fd306, %fd364, %fd305;
	selp.f64 	%fd307, %fd364, %fd306, %p61;
	mov.b64 	%rd148, %fd307;
	mov.b64 	{%r290, %r295}, %rd148;
	mov.b32 	%r296, 2;
	// begin inline asm
	shfl.sync.down.b32 %r289, %r290, %r296, %r327, %r328;
	// end inline asm
	// begin inline asm
	shfl.sync.down.b32 %r294, %r295, %r296, %r327, %r328;
	// end inline asm
	mov.b64 	%rd149, {%r289, %r294};
	mov.b64 	%fd308, %rd149;
	setp.gt.s32 	%p62, %r278, 29;
	add.f64 	%fd309, %fd307, %fd308;
	selp.f64 	%fd310, %fd307, %fd309, %p62;
	mov.b64 	%rd150, %fd310;
	mov.b64 	{%r300, %r305}, %rd150;
	mov.b32 	%r306, 4;
	// begin inline asm
	shfl.sync.down.b32 %r299, %r300, %r306, %r327, %r328;
	// end inline asm
	// begin inline asm
	shfl.sync.down.b32 %r304, %r305, %r306, %r327, %r328;
	// end inline asm
	mov.b64 	%rd151, {%r299, %r304};
	mov.b64 	%fd311, %rd151;
	setp.gt.s32 	%p63, %r278, 27;
	add.f64 	%fd312, %fd310, %fd311;
	selp.f64 	%fd313, %fd310, %fd312, %p63;
	mov.b64 	%rd152, %fd313;
	mov.b64 	{%r310, %r315}, %rd152;
	mov.b32 	%r316, 8;
	// begin inline asm
	shfl.sync.down.b32 %r309, %r310, %r316, %r327, %r328;
	// end inline asm
	// begin inline asm
	shfl.sync.down.b32 %r314, %r315, %r316, %r327, %r328;
	// end inline asm
	mov.b64 	%rd153, {%r309, %r314};
	mov.b64 	%fd314, %rd153;
	setp.gt.s32 	%p64, %r278, 23;
	add.f64 	%fd315, %fd313, %fd314;
	selp.f64 	%fd316, %fd313, %fd315, %p64;
	mov.b64 	%rd154, %fd316;
	mov.b64 	{%r320, %r325}, %rd154;
	mov.b32 	%r326, 16;
	// begin inline asm
	shfl.sync.down.b32 %r319, %r320, %r326, %r327, %r328;
	// end inline asm
	// begin inline asm
	shfl.sync.down.b32 %r324, %r325, %r326, %r327, %r328;
	// end inline asm
	mov.b64 	%rd155, {%r319, %r324};
	mov.b64 	%fd317, %rd155;
	setp.gt.s32 	%p65, %r278, 15;
	add.f64 	%fd16, %fd316, %fd317;
	selp.f64 	%fd375, %fd316, %fd16, %p65;
	setp.ne.s32 	%p66, %r278, 0;
	@%p66 bra 	$L__BB4_20;
	shr.u32 	%r329, %r7, 2;
	and.b32  	%r330, %r329, 248;
	mov.u32 	%r331, _ZZN3cub18CUB_300001_SM_10006detail6reduce18DeviceReduceKernelINS2_10policy_hubIdjN4cuda3std3__44plusIdEEE10Policy1000EN6thrust24THRUST_300001_SM_1000_NS6detail15normal_iteratorINSD_10device_ptrIdEEEEjS9_dNS7_10__identityEEEvT0_PT3_T1_NS0_13GridEvenShareISN_EET2_T4_E12temp_storage;
	add.s32 	%r332, %r331, %r330;
	st.shared.f64 	[%r332+24], %fd16;
$L__BB4_20:
	bar.sync 	0;
	setp.ne.s32 	%p67, %r7, 0;
	@%p67 bra 	$L__BB4_48;
	ld.shared.f64 	%fd318, [_ZZN3cub18CUB_300001_SM_10006detail6reduce18DeviceReduceKernelINS2_10policy_hubIdjN4cuda3std3__44plusIdEEE10Policy1000EN6thrust24THRUST_300001_SM_1000_NS6detail15normal_iteratorINSD_10device_ptrIdEEEEjS9_dNS7_10__identityEEEvT0_PT3_T1_NS0_13GridEvenShareISN_EET2_T4_E12temp_storage+32];
	add.f64 	%fd319, %fd375, %fd318;
	ld.shared.f64 	%fd320, [_ZZN3cub18CUB_300001_SM_10006detail6reduce18DeviceReduceKernelINS2_10policy_hubIdjN4cuda3std3__44plusIdEEE10Policy1000EN6thrust24THRUST_300001_SM_1000_NS6detail15normal_iteratorINSD_10device_ptrIdEEEEjS9_dNS7_10__identityEEEvT0_PT3_T1_NS0_13GridEvenShareISN_EET2_T4_E12temp_storage+40];
	add.f64 	%fd321, %fd319, %fd320;
	ld.shared.f64 	%fd322, [_ZZN3cub18CUB_300001_SM_10006detail6reduce18DeviceReduceKernelINS2_10policy_hubIdjN4cuda3std3__44plusIdEEE10Policy1000EN6thrust24THRUST_300001_SM_1000_NS6detail15normal_iteratorINSD_10device_ptrIdEEEEjS9_dNS7_10__identityEEEvT0_PT3_T1_NS0_13GridEvenShareISN_EET2_T4_E12temp_storage+48];
	add.f64 	%fd323, %fd321, %fd322;
	ld.shared.f64 	%fd324, [_ZZN3cub18CUB_300001_SM_10006detail6reduce18DeviceReduceKernelINS2_10policy_hubIdjN4cuda3std3__44plusIdEEE10Policy1000EN6thrust24THRUST_300001_SM_1000_NS6detail15normal_iteratorINSD_10device_ptrIdEEEEjS9_dNS7_10__identityEEEvT0_PT3_T1_NS0_13GridEvenShareISN_EET2_T4_E12temp_storage+56];
	add.f64 	%fd325, %fd323, %fd324;
	ld.shared.f64 	%fd326, [_ZZN3cub18CUB_300001_SM_10006detail6reduce18DeviceReduceKernelINS2_10policy_hubIdjN4cuda3std3__44plusIdEEE10Policy1000EN6thrust24THRUST_300001_SM_1000_NS6detail15normal_iteratorINSD_10device_ptrIdEEEEjS9_dNS7_10__identityEEEvT0_PT3_T1_NS0_13GridEvenShareISN_EET2_T4_E12temp_storage+64];
	add.f64 	%fd327, %fd325, %fd326;
	ld.shared.f64 	%fd328, [_ZZN3cub18CUB_300001_SM_10006detail6reduce18DeviceReduceKernelINS2_10policy_hubIdjN4cuda3std3__44plusIdEEE10Policy1000EN6thrust24THRUST_300001_SM_1000_NS6detail15normal_iteratorINSD_10device_ptrIdEEEEjS9_dNS7_10__identityEEEvT0_PT3_T1_NS0_13GridEvenShareISN_EET2_T4_E12temp_storage+72];
	add.f64 	%fd329, %fd327, %fd328;
	ld.shared.f64 	%fd330, [_ZZN3cub18CUB_300001_SM_10006detail6reduce18DeviceReduceKernelINS2_10policy_hubIdjN4cuda3std3__44plusIdEEE10Policy1000EN6thrust24THRUST_300001_SM_1000_NS6detail15normal_iteratorINSD_10device_ptrIdEEEEjS9_dNS7_10__identityEEEvT0_PT3_T1_NS0_13GridEvenShareISN_EET2_T4_E12temp_storage+80];
	add.f64 	%fd331, %fd329, %fd330;
	ld.shared.f64 	%fd332, [_ZZN3cub18CUB_300001_SM_10006detail6reduce18DeviceReduceKernelINS2_10policy_hubIdjN4cuda3std3__44plusIdEEE10Policy1000EN6thrust24THRUST_300001_SM_1000_NS6detail15normal_iteratorINSD_10device_ptrIdEEEEjS9_dNS7_10__identityEEEvT0_PT3_T1_NS0_13GridEvenShareISN_EET2_T4_E12temp_storage+88];
	add.f64 	%fd333, %fd331, %fd332;
	ld.shared.f64 	%fd334, [_ZZN3cub18CUB_300001_SM_10006detail6reduce18DeviceReduceKernelINS2_10policy_hubIdjN4cuda3std3__44plusIdEEE10Policy1000EN6thrust24THRUST_300001_SM_1000_NS6detail15normal_iteratorINSD_10device_ptrIdEEEEjS9_dNS7_10__identityEEEvT0_PT3_T1_NS0_13GridEvenShareISN_EET2_T4_E12temp_storage+96];
	add.f64 	%fd335, %fd333, %fd334;
	ld.shared.f64 	%fd336, [_ZZN3cub18CUB_300001_SM_10006detail6reduce18DeviceReduceKernelINS2_10policy_hubIdjN4cuda3std3__44plusIdEEE10Policy1000EN6thrust24THRUST_300001_SM_1000_NS6detail15normal_iteratorINSD_10device_ptrIdEEEEjS9_dNS7_10__identityEEEvT0_PT3_T1_NS0_13GridEvenShareISN_EET2_T4_E12temp_storage+104];
	add.f64 	%fd337, %fd335, %fd336;
	ld.shared.f64 	%fd338, [_ZZN3cub18CUB_300001_SM_10006detail6reduce18DeviceReduceKernelINS2_10policy_hubIdjN4cuda3std3__44plusIdEEE10Policy1000EN6thrust24THRUST_300001_SM_1000_NS6detail15normal_iteratorINSD_10device_ptrIdEEEEjS9_dNS7_10__identityEEEvT0_PT3_T1_NS0_13GridEvenShareISN_EET2_T4_E12temp_storage+112];
	add.f64 	%fd339, %fd337, %fd338;
	ld.shared.f64 	%fd340, [_ZZN3cub18CUB_300001_SM_10006detail6reduce18DeviceReduceKernelINS2_10policy_hubIdjN4cuda3std3__44plusIdEEE10Policy1000EN6thrust24THRUST_300001_SM_1000_NS6detail15normal_iteratorINSD_10device_ptrIdEEEEjS9_dNS7_10__identityEEEvT0_PT3_T1_NS0_13GridEvenShareISN_EET2_T4_E12temp_storage+120];
	add.f64 	%fd341, %fd339, %fd340;
	ld.shared.f64 	%fd342, [_ZZN3cub18CUB_300001_SM_10006detail6reduce18DeviceReduceKernelINS2_10policy_hubIdjN4cuda3std3__44plusIdEEE10Policy1000EN6thrust24THRUST_300001_SM_1000_NS6detail15normal_iteratorINSD_10device_ptrIdEEEEjS9_dNS7_10__identityEEEvT0_PT3_T1_NS0_13GridEvenShareISN_EET2_T4_E12temp_storage+128];
	add.f64 	%fd343, %fd341, %fd342;
	ld.shared.f64 	%fd344, [_ZZN3cub18CUB_300001_SM_10006detail6reduce18DeviceReduceKernelINS2_10policy_hubIdjN4cuda3std3__44plusIdEEE10Policy1000EN6thrust24THRUST_300001_SM_1000_NS6detail15normal_iteratorINSD_10device_ptrIdEEEEjS9_dNS7_10__identityEEEvT0_PT3_T1_NS0_13GridEvenShareISN_EET2_T4_E12temp_storage+136];
	add.f64 	%fd345, %fd343, %fd344;
	ld.shared.f64 	%fd346, [_ZZN3cub18CUB_300001_SM_10006detail6reduce18DeviceReduceKernelINS2_10policy_hubIdjN4cuda3std3__44plusIdEEE10Policy1000EN6thrust24THRUST_300001_SM_1000_NS6detail15normal_iteratorINSD_10device_ptrIdEEEEjS9_dNS7_10__identityEEEvT0_PT3_T1_NS0_13GridEvenShareISN_EET2_T4_E12temp_storage+144];
	add.f64 	%fd347, %fd345, %fd346;
	ld.shared.f64 	%fd348, [_ZZN3cub18CUB_300001_SM_10006detail6reduce18DeviceReduceKernelINS2_10policy_hubIdjN4cuda3std3__44plusIdEEE10Policy1000EN6thrust24THRUST_300001_SM_1000_NS6detail15normal_iteratorINSD_10device_ptrIdEEEEjS9_dNS7_10__identityEEEvT0_PT3_T1_NS0_13GridEvenShareISN_EET2_T4_E12temp_storage+152];
	add.f64 	%fd349, %fd347, %fd348;
	ld.shared.f64 	%fd350, [_ZZN3cub18CUB_300001_SM_10006detail6reduce18DeviceReduceKernelINS2_10policy_hubIdjN4cuda3std3__44plusIdEEE10Policy1000EN6thrust24THRUST_300001_SM_1000_NS6detail15normal_iteratorINSD_10device_ptrIdEEEEjS9_dNS7_10__identityEEEvT0_PT3_T1_NS0_13GridEvenShareISN_EET2_T4_E12temp_storage+160];
	add.f64 	%fd351, %fd349, %fd350;
	ld.shared.f64 	%fd352, [_ZZN3cub18CUB_300001_SM_10006detail6reduce18DeviceReduceKernelINS2_10policy_hubIdjN4cuda3std3__44plusIdEEE10Policy1000EN6thrust24THRUST_300001_SM_1000_NS6detail15normal_iteratorINSD_10device_ptrIdEEEEjS9_dNS7_10__identityEEEvT0_PT3_T1_NS0_13GridEvenShareISN_EET2_T4_E12temp_storage+168];
	add.f64 	%fd353, %fd351, %fd352;
	ld.shared.f64 	%fd354, [_ZZN3cub18CUB_300001_SM_10006detail6reduce18DeviceReduceKernelINS2_10policy_hubIdjN4cuda3std3__44plusIdEEE10Policy1000EN6thrust24THRUST_300001_SM_1000_NS6detail15normal_iteratorINSD_10device_ptrIdEEEEjS9_dNS7_10__identityEEEvT0_PT3_T1_NS0_13GridEvenShareISN_EET2_T4_E12temp_storage+176];
	add.f64 	%fd375, %fd353, %fd354;
	bra.uni 	$L__BB4_48;
$L__BB4_22:
	// begin inline asm
	mov.u32 %r215, %laneid;
	// end inline asm
	and.b32  	%r266, %r7, 992;
	add.s32 	%r267, %r266, 32;
	setp.gt.u32 	%p34, %r267, %r6;
	not.b32 	%r268, %r266;
	add.s32 	%r269, %r6, %r268;
	selp.b32 	%r264, %r269, 31, %p34;
	mov.b64 	%rd136, %fd364;
	mov.b64 	{%r217, %r222}, %rd136;
	mov.b32 	%r223, 1;
	mov.b32 	%r265, -1;
	// begin inline asm
	shfl.sync.down.b32 %r216, %r217, %r223, %r264, %r265;
	// end inline asm
	// begin inline asm
	shfl.sync.down.b32 %r221, %r222, %r223, %r264, %r265;
	// end inline asm
	mov.b64 	%rd137, {%r216, %r221};
	mov.b64 	%fd235, %rd137;
	setp.lt.s32 	%p35, %r215, %r264;
	add.f64 	%fd236, %fd364, %fd235;
	selp.f64 	%fd237, %fd236, %fd364, %p35;
	mov.b64 	%rd138, %fd237;
	mov.b64 	{%r227, %r232}, %rd138;
	mov.b32 	%r233, 2;
	// begin inline asm
	shfl.sync.down.b32 %r226, %r227, %r233, %r264, %r265;
	// end inline asm
	// begin inline asm
	shfl.sync.down.b32 %r231, %r232, %r233, %r264, %r265;
	// end inline asm
	mov.b64 	%rd139, {%r226, %r231};
	mov.b64 	%fd238, %rd139;
	add.s32 	%r270, %r215, 2;
	setp.gt.s32 	%p36, %r270, %r264;
	add.f64 	%fd239, %fd237, %fd238;
	selp.f64 	%fd240, %fd237, %fd239, %p36;
	mov.b64 	%rd140, %fd240;
	mov.b64 	{%r237, %r242}, %rd140;
	mov.b32 	%r243, 4;
	// begin inline asm
	shfl.sync.down.b32 %r236, %r237, %r243, %r264, %r265;
	// end inline asm
	// begin inline asm
	shfl.sync.down.b32 %r241, %r242, %r243, %r264, %r265;
	// end inline asm
	mov.b64 	%rd141, {%r236, %r241};
	mov.b64 	%fd241, %rd141;
	add.s32 	%r271, %r215, 4;
	setp.gt.s32 	%p37, %r271, %r264;
	add.f64 	%fd242, %fd240, %fd241;
	selp.f64 	%fd243, %fd240, %fd242, %p37;
	mov.b64 	%rd142, %fd243;
	mov.b64 	{%r247, %r252}, %rd142;
	mov.b32 	%r253, 8;
	// begin inline asm
	shfl.sync.down.b32 %r246, %r247, %r253, %r264, %r265;
	// end inline asm
	// begin inline asm
	shfl.sync.down.b32 %r251, %r252, %r253, %r264, %r265;
	// end inline asm
	mov.b64 	%rd143, {%r246, %r251};
	mov.b64 	%fd244, %rd143;
	add.s32 	%r272, %r215, 8;
	setp.gt.s32 	%p38, %r272, %r264;
	add.f64 	%fd245, %fd243, %fd244;
	selp.f64 	%fd246, %fd243, %fd245, %p38;
	mov.b64 	%rd144, %fd246;
	mov.b64 	{%r257, %r262}, %rd144;
	mov.b32 	%r263, 16;
	// begin inline asm
	shfl.sync.down.b32 %r256, %r257, %r263, %r264, %r265;
	// end inline asm
	// begin inline asm
	shfl.sync.down.b32 %r261, %r262, %r263, %r264, %r265;
	// end inline asm
	mov.b64 	%rd145, {%r256, %r261};
	mov.b64 	%fd247, %rd145;
	add.s32 	%r273, %r215, 16;
	setp.gt.s32 	%p39, %r273, %r264;
	add.f64 	%fd248, %fd246, %fd247;
	selp.f64 	%fd375, %fd246, %fd248, %p39;
	setp.ne.s32 	%p40, %r215, 0;
	@%p40 bra 	$L__BB4_24;
	shr.u32 	%r274, %r7, 2;
	and.b32  	%r275, %r274, 248;
	mov.u32 	%r276, _ZZN3cub18CUB_300001_SM_10006detail6reduce18DeviceReduceKernelINS2_10policy_hubIdjN4cuda3std3__44plusIdEEE10Policy1000EN6thrust24THRUST_300001_SM_1000_NS6detail15normal_iteratorINSD_10device_ptrIdEEEEjS9_dNS7_10__identityEEEvT0_PT3_T1_NS0_13GridEvenShareISN_EET2_T4_E12temp_storage;
	add.s32 	%r277, %r276, %r275;
	st.shared.f64 	[%r277+24], %fd375;
$L__BB4_24:
	bar.sync 	0;
	setp.ne.s32 	%p41, %r7, 0;
	@%p41 bra 	$L__BB4_48;
	setp.gt.u32 	%p42, %r6, 32;
	ld.shared.f64 	%fd249, [_ZZN3cub18CUB_300001_SM_10006detail6reduce18DeviceReduceKernelINS2_10policy_hubIdjN4cuda3std3__44plusIdEEE10Policy1000EN6thrust24THRUST_300001_SM_1000_NS6detail15normal_iteratorINSD_10device_ptrIdEEEEjS9_dNS7_10__identityEEEvT0_PT3_T1_NS0_13GridEvenShareISN_EET2_T4_E12temp_storage+32];
	add.f64 	%fd250, %fd375, %fd249;
	selp.f64 	%fd251, %fd250, %fd375, %p42;
	setp.gt.u32 	%p43, %r6, 64;
	ld.shared.f64 	%fd252, [_ZZN3cub18CUB_300001_SM_10006detail6reduce18DeviceReduceKernelINS2_10policy_hubIdjN4cuda3std3__44plusIdEEE10Policy1000EN6thrust24THRUST_300001_SM_1000_NS6detail15normal_iteratorINSD_10device_ptrIdEEEEjS9_dNS7_10__identityEEEvT0_PT3_T1_NS0_13GridEvenShareISN_EET2_T4_E12temp_storage+40];
	add.f64 	%fd253, %fd252, %fd251;
	selp.f64 	%fd254, %fd253, %fd251, %p43;
	setp.gt.u32 	%p44, %r6, 96;
	ld.shared.f64 	%fd255, [_ZZN3cub18CUB_300001_SM_10006detail6reduce18DeviceReduceKernelINS2_10policy_hubIdjN4cuda3std3__44plusIdEEE10Policy1000EN6thrust24THRUST_300001_SM_1000_NS6detail15normal_iteratorINSD_10device_ptrIdEEEEjS9_dNS7_10__identityEEEvT0_PT3_T1_NS0_13GridEvenShareISN_EET2_T4_E12temp_storage+48];
	add.f64 	%fd256, %fd255, %fd254;
	selp.f64 	%fd257, %fd256, %fd254, %p44;
	setp.gt.u32 	%p45, %r6, 128;
	ld.shared.f64 	%fd258, [_ZZN3cub18CUB_300001_SM_10006detail6reduce18DeviceReduceKernelINS2_10policy_hubIdjN4cuda3std3__44plusIdEEE10Policy1000EN6thrust24THRUST_300001_SM_1000_NS6detail15normal_iteratorINSD_10device_ptrIdEEEEjS9_dNS7_10__identityEEEvT0_PT3_T1_NS0_13GridEvenShareISN_EET2_T4_E12temp_storage+56];
	add.f64 	%fd259, %fd258, %fd257;
	selp.f64 	%fd260, %fd259, %fd257, %p45;
	setp.gt.u32 	%p46, %r6, 160;
	ld.shared.f64 	%fd261, [_ZZN3cub18CUB_300001_SM_10006detail6reduce18DeviceReduceKernelINS2_10policy_hubIdjN4cuda3std3__44plusIdEEE10Policy1000EN6thrust24THRUST_300001_SM_1000_NS6detail15normal_iteratorINSD_10device_ptrIdEEEEjS9_dNS7_10__identityEEEvT0_PT3_T1_NS0_13GridEvenShareISN_EET2_T4_E12temp_storage+64];
	add.f64 	%fd262, %fd261, %fd260;
	selp.f64 	%fd263, %fd262, %fd260, %p46;
	setp.gt.u32 	%p47, %r6, 192;
	ld.shared.f64 	%fd264, [_ZZN3cub18CUB_300001_SM_10006detail6reduce18DeviceReduceKernelINS2_10policy_hubIdjN4cuda3std3__44plusIdEEE10Policy1000EN6thrust24THRUST_300001_SM_1000_NS6detail15normal_iteratorINSD_10device_ptrIdEEEEjS9_dNS7_10__identityEEEvT0_PT3_T1_NS0_13GridEvenShareISN_EET2_T4_E12temp_storage+72];
	add.f64 	%fd265, %fd264, %fd263;
	selp.f64 	%fd266, %fd265, %fd263, %p47;
	setp.gt.u32 	%p48, %r6, 224;
	ld.shared.f64 	%fd267, [_ZZN3cub18CUB_300001_SM_10006detail6reduce18DeviceReduceKernelINS2_10policy_hubIdjN4cuda3std3__44plusIdEEE10Policy1000EN6thrust24THRUST_300001_SM_1000_NS6detail15normal_iteratorINSD_10device_ptrIdEEEEjS9_dNS7_10__identityEEEvT0_PT3_T1_NS0_13GridEvenShareISN_EET2_T4_E12temp_storage+80];
	add.f64 	%fd268, %fd267, %fd266;
	selp.f64 	%fd269, %fd268, %fd266, %p48;
	setp.gt.u32 	%p49, %r6, 256;
	ld.shared.f64 	%fd270, [_ZZN3cub18CUB_300001_SM_10006detail6reduce18DeviceReduceKernelINS2_10policy_hubIdjN4cuda3std3__44plusIdEEE10Policy1000EN6thrust24THRUST_300001_SM_1000_NS6detail15normal_iteratorINSD_10device_ptrIdEEEEjS9_dNS7_10__identityEEEvT0_PT3_T1_NS0_13GridEvenShareISN_EET2_T4_E12temp_storage+88];
	add.f64 	%fd271, %fd270, %fd269;
	selp.f64 	%fd272, %fd271, %fd269, %p49;
	setp.gt.u32 	%p50, %r6, 288;
	ld.shared.f64 	%fd273, [_ZZN3cub18CUB_300001_SM_10006detail6reduce18DeviceReduceKernelINS2_10policy_hubIdjN4cuda3std3__44plusIdEEE10Policy1000EN6thrust24THRUST_300001_SM_1000_NS6detail15normal_iteratorINSD_10device_ptrIdEEEEjS9_dNS7_10__identityEEEvT0_PT3_T1_NS0_13GridEvenShareISN_EET2_T4_E12temp_storage+96];
	add.f64 	%fd274, %fd273, %fd272;
	selp.f64 	%fd275, %fd274, %fd272, %p50;
	setp.gt.u32 	%p51, %r6, 320;
	ld.shared.f64 	%fd276, [_ZZN3cub18CUB_300001_SM_10006detail6reduce18DeviceReduceKernelINS2_10policy_hubIdjN4cuda3std3__44plusIdEEE10Policy1000EN6thrust24THRUST_300001_SM_1000_NS6detail15normal_iteratorINSD_10device_ptrIdEEEEjS9_dNS7_10__identityEEEvT0_PT3_T1_NS0_13GridEvenShareISN_EET2_T4_E12temp_storage+104];
	add.f64 	%fd277, %fd276, %fd275;
	selp.f64 	%fd278, %fd277, %fd275, %p51;
	setp.gt.u32 	%p52, %r6, 352;
	ld.shared.f64 	%fd279, [_ZZN3cub18CUB_300001_SM_10006detail6reduce18DeviceReduceKernelINS2_10policy_hubIdjN4cuda3std3__44plusIdEEE10Policy1000EN6thrust24THRUST_300001_SM_1000_NS6detail15normal_iteratorINSD_10device_ptrIdEEEEjS9_dNS7_10__identityEEEvT0_PT3_T1_NS0_13GridEvenShareISN_EET2_T4_E12temp_storage+112];
	add.f64 	%fd280, %fd279, %fd278;
	selp.f64 	%fd281, %fd280, %fd278, %p52;
	setp.gt.u32 	%p53, %r6, 384;
	ld.shared.f64 	%fd282, [_ZZN3cub18CUB_300001_SM_10006detail6reduce18DeviceReduceKernelINS2_10policy_hubIdjN4cuda3std3__44plusIdEEE10Policy1000EN6thrust24THRUST_300001_SM_1000_NS6detail15normal_iteratorINSD_10device_ptrIdEEEEjS9_dNS7_10__identityEEEvT0_PT3_T1_NS0_13GridEvenShareISN_EET2_T4_E12temp_storage+120];
	add.f64 	%fd283, %fd282, %fd281;
	selp.f64 	%fd284, %fd283, %fd281, %p53;
	setp.gt.u32 	%p54, %r6, 416;
	ld.shared.f64 	%fd285, [_ZZN3cub18CUB_300001_SM_10006detail6reduce18DeviceReduceKernelINS2_10policy_hubIdjN4cuda3std3__44plusIdEEE10Policy1000EN6thrust24THRUST_300001_SM_1000_NS6detail15normal_iteratorINSD_10device_ptrIdEEEEjS9_dNS7_10__identityEEEvT0_PT3_T1_NS0_13GridEvenShareISN_EET2_T4_E12temp_storage+128];
	add.f64 	%fd286, %fd285, %fd284;
	selp.f64 	%fd287, %fd286, %fd284, %p54;
	setp.gt.u32 	%p55, %r6, 448;
	ld.shared.f64 	%fd288, [_ZZN3cub18CUB_300001_SM_10006detail6reduce18DeviceReduceKernelINS2_10policy_hubIdjN4cuda3std3__44plusIdEEE10Policy1000EN6thrust24THRUST_300001_SM_1000_NS6detail15normal_iteratorINSD_10device_ptrIdEEEEjS9_dNS7_10__identityEEEvT0_PT3_T1_NS0_13GridEvenShareISN_EET2_T4_E12temp_storage+136];
	add.f64 	%fd289, %fd288, %fd287;
	selp.f64 	%fd290, %fd289, %fd287, %p55;
	setp.gt.u32 	%p56, %r6, 480;
	ld.shared.f64 	%fd291, [_ZZN3cub18CUB_300001_SM_10006detail6reduce18DeviceReduceKernelINS2_10policy_hubIdjN4cuda3std3__44plusIdEEE10Policy1000EN6thrust24THRUST_300001_SM_1000_NS6detail15normal_iteratorINSD_10device_ptrIdEEEEjS9_dNS7_10__identityEEEvT0_PT3_T1_NS0_13GridEvenShareISN_EET2_T4_E12temp_storage+144];
	add.f64 	%fd292, %fd291, %fd290;
	selp.f64 	%fd293, %fd292, %fd290, %p56;
	setp.gt.u32 	%p57, %r6, 512;
	ld.shared.f64 	%fd294, [_ZZN3cub18CUB_300001_SM_10006detail6reduce18DeviceReduceKernelINS2_10policy_hubIdjN4cuda3std3__44plusIdEEE10Policy1000EN6thrust24THRUST_300001_SM_1000_NS6detail15normal_iteratorINSD_10device_ptrIdEEEEjS9_dNS7_10__identityEEEvT0_PT3_T1_NS0_13GridEvenShareISN_EET2_T4_E12temp_storage+152];
	add.f64 	%fd295, %fd294, %fd293;
	selp.f64 	%fd296, %fd295, %fd293, %p57;
	setp.gt.u32 	%p58, %r6, 544;
	ld.shared.f64 	%fd297, [_ZZN3cub18CUB_300001_SM_10006detail6reduce18DeviceReduceKernelINS2_10policy_hubIdjN4cuda3std3__44plusIdEEE10Policy1000EN6thrust24THRUST_300001_SM_1000_NS6detail15normal_iteratorINSD_10device_ptrIdEEEEjS9_dNS7_10__identityEEEvT0_PT3_T1_NS0_13GridEvenShareISN_EET2_T4_E12temp_storage+160];
	add.f64 	%fd298, %fd297, %fd296;
	selp.f64 	%fd299, %fd298, %fd296, %p58;
	setp.gt.u32 	%p59, %r6, 576;
	ld.shared.f64 	%fd300, [_ZZN3cub18CUB_300001_SM_10006detail6reduce18DeviceReduceKernelINS2_10policy_hubIdjN4cuda3std3__44plusIdEEE10Policy1000EN6thrust24THRUST_300001_SM_1000_NS6detail15normal_iteratorINSD_10device_ptrIdEEEEjS9_dNS7_10__identityEEEvT0_PT3_T1_NS0_13GridEvenShareISN_EET2_T4_E12temp_storage+168];
	add.f64 	%fd301, %fd300, %fd299;
	selp.f64 	%fd302, %fd301, %fd299, %p59;
	setp.gt.u32 	%p60, %r6, 608;
	ld.shared.f64 	%fd303, [_ZZN3cub18CUB_300001_SM_10006detail6reduce18DeviceReduceKernelINS2_10policy_hubIdjN4cuda3std3__44plusIdEEE10Policy1000EN6thrust24THRUST_300001_SM_1000_NS6detail15normal_iteratorINSD_10device_ptrIdEEEEjS9_dNS7_10__identityEEEvT0_PT3_T1_NS0_13GridEvenShareISN_EET2_T4_E12temp_storage+176];
	add.f64 	%fd304, %fd303, %fd302;
	selp.f64 	%fd375, %fd304, %fd302, %p60;
	bra.uni 	$L__BB4_48;
$L__BB4_26:
	mov.u32 	%r35, %tid.x;
	add.s32 	%r72, %r347, %r35;
	mul.wide.u32 	%rd4, %r72, 8;
	add.s64 	%rd5, %rd1, %rd4;
	ld.global.f64 	%fd41, [%rd5];
	ld.global.f64 	%fd42, [%rd5+5120];
	ld.global.f64 	%fd43, [%rd5+10240];
	ld.global.f64 	%fd44, [%rd5+15360];
	ld.global.f64 	%fd45, [%rd5+20480];
	ld.global.f64 	%fd46, [%rd5+25600];
	ld.global.f64 	%fd47, [%rd5+30720];
	ld.global.f64 	%fd48, [%rd5+35840];
	add.f64 	%fd49, %fd41, %fd42;
	add.f64 	%fd50, %fd49, %fd43;
	add.f64 	%fd51, %fd50, %fd44;
	add.f64 	%fd52, %fd51, %fd45;
	add.f64 	%fd53, %fd52, %fd46;
	add.f64 	%fd54, %fd53, %fd47;
	add.f64 	%fd374, %fd54, %fd48;
	setp.lt.u32 	%p2, %r6, %r4;
	@%p2 bra 	$L__BB4_44;
	add.s32 	%r36, %r4, %r347;
	not.b32 	%r74, %r35;
	add.s32 	%r75, %r74, %r1;
	sub.s32 	%r76, %r75, %r4;
	sub.s32 	%r344, %r76, %r347;
	add.s32 	%r77, %r36, %r35;
	add.s32 	%r343, %r77, 5120;
	mov.b32 	%r346, 0;
	mov.u32 	%r345, %r36;
$L__BB4_28:
	mad.lo.s32 	%r347, %r2, 5120, %r347;
	add.s32 	%r78, %r1, -5120;
	setp.gt.u32 	%p3, %r347, %r78;
	@%p3 bra 	$L__BB4_30;
	add.s32 	%r79, %r35, %r347;
	mul.wide.u32 	%rd6, %r79, 8;
	add.s64 	%rd7, %rd1, %rd6;
	ld.global.f64 	%fd55, [%rd7];
	ld.global.f64 	%fd56, [%rd7+5120];
	ld.global.f64 	%fd57, [%rd7+10240];
	ld.global.f64 	%fd58, [%rd7+15360];
	ld.global.f64 	%fd59, [%rd7+20480];
	ld.global.f64 	%fd60, [%rd7+25600];
	ld.global.f64 	%fd61, [%rd7+30720];
	ld.global.f64 	%fd62, [%rd7+35840];
	add.f64 	%fd63, %fd374, %fd55;
	add.f64 	%fd64, %fd63, %fd56;
	add.f64 	%fd65, %fd64, %fd57;
	add.f64 	%fd66, %fd65, %fd58;
	add.f64 	%fd67, %fd66, %fd59;
	add.f64 	%fd68, %fd67, %fd60;
	add.f64 	%fd69, %fd68, %fd61;
	add.f64 	%fd374, %fd69, %fd62;
	sub.s32 	%r80, %r1, %r347;
	mul.lo.s32 	%r81, %r2, 5120;
	setp.lt.u32 	%p4, %r80, %r81;
	add.s32 	%r346, %r346, 1;
	add.s32 	%r345, %r345, %r81;
	sub.s32 	%r344, %r344, %r81;
	add.s32 	%r343, %r343, %r81;
	@%p4 bra 	$L__BB4_44;
	bra.uni 	$L__BB4_28;
$L__BB4_30:
	setp.le.u32 	%p5, %r1, %r347;
	sub.s32 	%r82, %r1, %r347;
	setp.ge.s32 	%p6, %r35, %r82;
	or.pred  	%p7, %p5, %p6;
	@%p7 bra 	$L__BB4_44;
	not.b32 	%r84, %r35;
	add.s32 	%r85, %r1, %r84;
	sub.s32 	%r86, %r85, %r36;
	mul.lo.s32 	%r87, %r2, %r346;
	mad.lo.s32 	%r88, %r87, -5120, %r86;
	mul.hi.u32 	%r89, %r88, -858993459;
	shr.u32 	%r90, %r89, 9;
	add.s32 	%r49, %r90, 1;
	and.b32  	%r50, %r49, 15;
	setp.lt.u32 	%p8, %r88, 9600;
	mov.u32 	%r352, %r35;
	@%p8 bra 	$L__BB4_35;
	or.b32  	%r350, %r35, 5120;
	mul.hi.u32 	%r91, %r344, -858993459;
	shr.u32 	%r92, %r91, 9;
	add.s32 	%r93, %r92, 1;
	and.b32  	%r94, %r93, 16777200;
	neg.s32 	%r348, %r94;
$L__BB4_33:
	.pragma "nounroll";
	add.s32 	%r95, %r343, -5120;
	mul.wide.u32 	%rd8, %r95, 8;
	add.s64 	%rd9, %rd1, %rd8;
	ld.global.f64 	%fd71, [%rd9];
	add.f64 	%fd72, %fd374, %fd71;
	add.s32 	%r96, %r343, -4480;
	mul.wide.u32 	%rd10, %r96, 8;
	add.s64 	%rd11, %rd1, %rd10;
	ld.global.f64 	%fd73, [%rd11];
	add.f64 	%fd74, %fd72, %fd73;
	add.s32 	%r97, %r343, -3840;
	mul.wide.u32 	%rd12, %r97, 8;
	add.s64 	%rd13, %rd1, %rd12;
	ld.global.f64 	%fd75, [%rd13];
	add.f64 	%fd76, %fd74, %fd75;
	add.s32 	%r98, %r343, -3200;
	mul.wide.u32 	%rd14, %r98, 8;
	add.s64 	%rd15, %rd1, %rd14;
	ld.global.f64 	%fd77, [%rd15];
	add.f64 	%fd78, %fd76, %fd77;
	add.s32 	%r99, %r343, -2560;
	mul.wide.u32 	%rd16, %r99, 8;
	add.s64 	%rd17, %rd1, %rd16;
	ld.global.f64 	%fd79, [%rd17];
	add.f64 	%fd80, %fd78, %fd79;
	add.s32 	%r100, %r343, -1920;
	mul.wide.u32 	%rd18, %r100, 8;
	add.s64 	%rd19, %rd1, %rd18;
	ld.global.f64 	%fd81, [%rd19];
	add.f64 	%fd82, %fd80, %fd81;
	add.s32 	%r101, %r343, -1280;
	mul.wide.u32 	%rd20, %r101, 8;
	add.s64 	%rd21, %rd1, %rd20;
	ld.global.f64 	%fd83, [%rd21];
	add.f64 	%fd84, %fd82, %fd83;
	add.s32 	%r102, %r343, 4480;
	add.s32 	%r103, %r343, -640;
	mul.wide.u32 	%rd22, %r103, 8;
	add.s64 	%rd23, %rd1, %rd22;
	ld.global.f64 	%fd85, [%rd23];
	add.f64 	%fd86, %fd84, %fd85;
	mul.wide.u32 	%rd24, %r343, 8;
	add.s64 	%rd25, %rd1, %rd24;
	ld.global.f64 	%fd87, [%rd25];
	add.f64 	%fd88, %fd86, %fd87;
	add.s32 	%r104, %r343, 640;
	mul.wide.u32 	%rd26, %r104, 8;
	add.s64 	%rd27, %rd1, %rd26;
	ld.global.f64 	%fd89, [%rd27];
	add.f64 	%fd90, %fd88, %fd89;
	add.s32 	%r105, %r343, 1280;
	mul.wide.u32 	%rd28, %r105, 8;
	add.s64 	%rd29, %rd1, %rd28;
	ld.global.f64 	%fd91, [%rd29];
	add.f64 	%fd92, %fd90, %fd91;
	add.s32 	%r106, %r343, 1920;
	mul.wide.u32 	%rd30, %r106, 8;
	add.s64 	%rd31, %rd1, %rd30;
	ld.global.f64 	%fd93, [%rd31];
	add.f64 	%fd94, %fd92, %fd93;
	add.s32 	%r107, %r343, 2560;
	mul.wide.u32 	%rd32, %r107, 8;
	add.s64 	%rd33, %rd1, %rd32;
	ld.global.f64 	%fd95, [%rd33];
	add.f64 	%fd96, %fd94, %fd95;
	add.s32 	%r108, %r343, 3200;
	mul.wide.u32 	%rd34, %r108, 8;
	add.s64 	%rd35, %rd1, %rd34;
	ld.global.f64 	%fd97, [%rd35];
	add.f64 	%fd98, %fd96, %fd97;
	add.s32 	%r109, %r343, 3840;
	mul.wide.u32 	%rd36, %r109, 8;
	add.s64 	%rd37, %rd1, %rd36;
	ld.global.f64 	%fd99, [%rd37];
	add.f64 	%fd100, %fd98, %fd99;
	mul.wide.u32 	%rd38, %r102, 8;
	add.s64 	%rd39, %rd1, %rd38;
	ld.global.f64 	%fd101, [%rd39];
	add.f64 	%fd374, %fd100, %fd101;
	add.s32 	%r350, %r350, 10240;
	add.s32 	%r343, %r343, 10240;
	add.s32 	%r348, %r348, 16;
	setp.ne.s32 	%p9, %r348, 0;
	@%p9 bra 	$L__BB4_33;
	add.s32 	%r352, %r350, -5120;
$L__BB4_35:
	setp.eq.s32 	%p10, %r50, 0;
	@%p10 bra 	$L__BB4_44;
	and.b32  	%r61, %r49, 7;
	setp.lt.u32 	%p11, %r50, 8;
	@%p11 bra 	$L__BB4_38;
	add.s32 	%r110, %r352, %r347;
	mul.wide.u32 	%rd40, %r110, 8;
	add.s64 	%rd41, %rd1, %rd40;
	ld.global.f64 	%fd103, [%rd41];
	add.f64 	%fd104, %fd374, %fd103;
	add.s32 	%r111, %r110, 640;
	mul.wide.u32 	%rd42, %r111, 8;
	add.s64 	%rd43, %rd1, %rd42;
	ld.global.f64 	%fd105, [%rd43];
	add.f64 	%fd106, %fd104, %fd105;
	add.s32 	%r112, %r110, 1280;
	mul.wide.u32 	%rd44, %r112, 8;
	add.s64 	%rd45, %rd1, %rd44;
	ld.global.f64 	%fd107, [%rd45];
	add.f64 	%fd108, %fd106, %fd107;
	add.s32 	%r113, %r110, 1920;
	mul.wide.u32 	%rd46, %r113, 8;
	add.s64 	%rd47, %rd1, %rd46;
	ld.global.f64 	%fd109, [%rd47];
	add.f64 	%fd110, %fd108, %fd109;
	add.s32 	%r114, %r110, 2560;
	mul.wide.u32 	%rd48, %r114, 8;
	add.s64 	%rd49, %rd1, %rd48;
	ld.global.f64 	%fd111, [%rd49];
	add.f64 	%fd112, %fd110, %fd111;
	add.s32 	%r115, %r110, 3200;
	mul.wide.u32 	%rd50, %r115, 8;
	add.s64 	%rd51, %rd1, %rd50;
	ld.global.f64 	%fd113, [%rd51];
	add.f64 	%fd114, %fd112, %fd113;
	add.s32 	%r116, %r110, 3840;
	mul.wide.u32 	%rd52, %r116, 8;
	add.s64 	%rd53, %rd1, %rd52;
	ld.global.f64 	%fd115, [%rd53];
	add.f64 	%fd116, %fd114, %fd115;
	add.s32 	%r117, %r110, 4480;
	mul.wide.u32 	%rd54, %r117, 8;
	add.s64 	%rd55, %rd1, %rd54;
	ld.global.f64 	%fd117, [%rd55];
	add.f64 	%fd374, %fd116, %fd117;
	add.s32 	%r352, %r352, 5120;
$L__BB4_38:
	setp.eq.s32 	%p12, %r61, 0;
	@%p12 bra 	$L__BB4_44;
	setp.lt.u32 	%p13, %r61, 4;
	@%p13 bra 	$L__BB4_41;
	add.s32 	%r118, %r352, %r347;
	mul.wide.u32 	%rd56, %r118, 8;
	add.s64 	%rd57, %rd1, %rd56;
	ld.global.f64 	%fd119, [%rd57];
	add.f64 	%fd120, %fd374, %fd119;
	add.s32 	%r119, %r118, 640;
	mul.wide.u32 	%rd58, %r119, 8;
	add.s64 	%rd59, %rd1, %rd58;
	ld.global.f64 	%fd121, [%rd59];
	add.f64 	%fd122, %fd120, %fd121;
	add.s32 	%r120, %r118, 1280;
	mul.wide.u32 	%rd60, %r120, 8;
	add.s64 	%rd61, %rd1, %rd60;
	ld.global.f64 	%fd123, [%rd61];
	add.f64 	%fd124, %fd122, %fd123;
	add.s32 	%r121, %r118, 1920;
	mul.wide.u32 	%rd62, %r121, 8;
	add.s64 	%rd63, %rd1, %rd62;
	ld.global.f64 	%fd125, [%rd63];
	add.f64 	%fd374, %fd124, %fd125;
	add.s32 	%r352, %r352, 2560;
$L__BB4_41:
	and.b32  	%r122, %r49, 3;
	setp.eq.s32 	%p14, %r122, 0;
	@%p14 bra 	$L__BB4_44;
	add.s32 	%r355, %r352, %r345;
	mul.hi.u32 	%r123, %r344, -858993459;
	cvt.u16.u32 	%rs1, %r123;
	shr.u16 	%rs2, %rs1, 9;
	add.s16 	%rs3, %rs2, 1;
	cvt.u32.u16 	%r124, %rs3;
	and.b32  	%r125, %r124, 3;
	neg.s32 	%r354, %r125;
$L__BB4_43:
	.pragma "nounroll";
	mul.wide.u32 	%rd64, %r355, 8;
	add.s64 	%rd65, %rd1, %rd64;
	ld.global.f64 	%fd126, [%rd65];
	add.f64 	%fd374, %fd374, %fd126;
	add.s32 	%r355, %r355, 640;
	add.s32 	%r354, %r354, 1;
	setp.ne.s32 	%p15, %r354, 0;
	@%p15 bra 	$L__BB4_43;
$L__BB4_44:
	// begin inline asm
	mov.u32 %r126, %laneid;
	// end inline asm
	mov.b64 	%rd66, %fd374;
	mov.b64 	{%r128, %r133}, %rd66;
	mov.b32 	%r134, 1;
	mov.b32 	%r175, 31;
	mov.b32 	%r176, -1;
	// begin inline asm
	shfl.sync.down.b32 %r127, %r128, %r134, %r175, %r176;
	// end inline asm
	// begin inline asm
	shfl.sync.down.b32 %r132, %r133, %r134, %r175, %r176;
	// end inline asm
	mov.b64 	%rd67, {%r127, %r132};
	mov.b64 	%fd127, %rd67;
	setp.gt.s32 	%p16, %r126, 30;
	add.f64 	%fd128, %fd374, %fd127;
	selp.f64 	%fd129, %fd374, %fd128, %p16;
	mov.b64 	%rd68, %fd129;
	mov.b64 	{%r138, %r143}, %rd68;
	mov.b32 	%r144, 2;
	// begin inline asm
	shfl.sync.down.b32 %r137, %r138, %r144, %r175, %r176;
	// end inline asm
	// begin inline asm
	shfl.sync.down.b32 %r142, %r143, %r144, %r175, %r176;
	// end inline asm
	mov.b64 	%rd69, {%r137, %r142};
	mov.b64 	%fd130, %rd69;
	setp.gt.s32 	%p17, %r126, 29;
	add.f64 	%fd131, %fd129, %fd130;
	selp.f64 	%fd132, %fd129, %fd131, %p17;
	mov.b64 	%rd70, %fd132;
	mov.b64 	{%r148, %r153}, %rd70;
	mov.b32 	%r154, 4;
	// begin inline asm
	shfl.sync.down.b32 %r147, %r148, %r154, %r175, %r176;
	// end inline asm
	// begin inline asm
	shfl.sync.down.b32 %r152, %r153, %r154, %r175, %r176;
	// end inline asm
	mov.b64 	%rd71, {%r147, %r152};
	mov.b64 	%fd133, %rd71;
	setp.gt.s32 	%p18, %r126, 27;
	add.f64 	%fd134, %fd132, %fd133;
	selp.f64 	%fd135, %fd132, %fd134, %p18;
	mov.b64 	%rd72, %fd135;
	mov.b64 	{%r158, %r163}, %rd72;
	mov.b32 	%r164, 8;
	// begin inline asm
	shfl.sync.down.b32 %r157, %r158, %r164, %r175, %r176;
	// end inline asm
	// begin inline asm
	shfl.sync.down.b32 %r162, %r163, %r164, %r175, %r176;
	// end inline asm
	mov.b64 	%rd73, {%r157, %r162};
	mov.b64 	%fd136, %rd73;
	setp.gt.s32 	%p19, %r126, 23;
	add.f64 	%fd137, %fd135, %fd136;
	selp.f64 	%fd138, %fd135, %fd137, %p19;
	mov.b64 	%rd74, %fd138;
	mov.b64 	{%r168, %r173}, %rd74;
	mov.b32 	%r174, 16;
	// begin inline asm
	shfl.sync.down.b32 %r167, %r168, %r174, %r175, %r176;
	// end inline asm
	// begin inline asm
	shfl.sync.down.b32 %r172, %r173, %r174, %r175, %r176;
	// end inline asm
	mov.b64 	%rd75, {%r167, %r172};
	mov.b64 	%fd139, %rd75;
	setp.gt.s32 	%p20, %r126, 15;
	add.f64 	%fd37, %fd138, %fd139;
	selp.f64 	%fd375, %fd138, %fd37, %p20;
	setp.ne.s32 	%p21, %r126, 0;
	@%p21 bra 	$L__BB4_46;
	shr.u32 	%r177, %r35, 2;
	and.b32  	%r178, %r177, 248;
	mov.u32 	%r179, _ZZN3cub18CUB_300001_SM_10006detail6reduce18DeviceReduceKernelINS2_10policy_hubIdjN4cuda3std3__44plusIdEEE10Policy1000EN6thrust24THRUST_300001_SM_1000_NS6detail15normal_iteratorINSD_10device_ptrIdEEEEjS9_dNS7_10__identityEEEvT0_PT3_T1_NS0_13GridEvenShareISN_EET2_T4_E12temp_storage;
	add.s32 	%r180, %r179, %r178;
	st.shared.f64 	[%r180+24], %fd37;
$L__BB4_46:
	bar.sync 	0;
	setp.ne.s32 	%p22, %r35, 0;
	@%p22 bra 	$L__BB4_48;
	ld.shared.f64 	%fd140, [_ZZN3cub18CUB_300001_SM_10006detail6reduce18DeviceReduceKernelINS2_10policy_hubIdjN4cuda3std3__44plusIdEEE10Policy1000EN6thrust24THRUST_300001_SM_1000_NS6detail15normal_iteratorINSD_10device_ptrIdEEEEjS9_dNS7_10__identityEEEvT0_PT3_T1_NS0_13GridEvenShareISN_EET2_T4_E12temp_storage+32];
	add.f64 	%fd141, %fd375, %fd140;
	ld.shared.f64 	%fd142, [_ZZN3cub18CUB_300001_SM_10006detail6reduce18DeviceReduceKernelINS2_10policy_hubIdjN4cuda3std3__44plusIdEEE10Policy1000EN6thrust24THRUST_300001_SM_1000_NS6detail15normal_iteratorINSD_10device_ptrIdEEEEjS9_dNS7_10__identityEEEvT0_PT3_T1_NS0_13GridEvenShareISN_EET2_T4_E12temp_storage+40];
	add.f64 	%fd143, %fd141, %fd142;
	ld.shared.f64 	%fd144, [_ZZN3cub18CUB_300001_SM_10006detail6reduce18DeviceReduceKernelINS2_10policy_hubIdjN4cuda3std3__44plusIdEEE10Policy1000EN6thrust24THRUST_300001_SM_1000_NS6detail15normal_iteratorINSD_10device_ptrIdEEEEjS9_dNS7_10__identityEEEvT0_PT3_T1_NS0_13GridEvenShareISN_EET2_T4_E12temp_storage+48];
	add.f64 	%fd145, %fd143, %fd144;
	ld.shared.f64 	%fd146, [_ZZN3cub18CUB_300001_SM_10006detail6reduce18DeviceReduceKernelINS2_10policy_hubIdjN4cuda3std3__44plusIdEEE10Policy1000EN6thrust24THRUST_300001_SM_1000_NS6detail15normal_iteratorINSD_10device_ptrIdEEEEjS9_dNS7_10__identityEEEvT0_PT3_T1_NS0_13GridEvenShareISN_EET2_T4_E12temp_storage+56];
	add.f64 	%fd147, %fd145, %fd146;
	ld.shared.f64 	%fd148, [_ZZN3cub18CUB_300001_SM_10006detail6reduce18DeviceReduceKernelINS2_10policy_hubIdjN4cuda3std3__44plusIdEEE10Policy1000EN6thrust24THRUST_300001_SM_1000_NS6detail15normal_iteratorINSD_10device_ptrIdEEEEjS9_dNS7_10__identityEEEvT0_PT3_T1_NS0_13GridEvenShareISN_EET2_T4_E12temp_storage+64];
	add.f64 	%fd149, %fd147, %fd148;
	ld.shared.f64 	%fd150, [_ZZN3cub18CUB_300001_SM_10006detail6reduce18DeviceReduceKernelINS2_10policy_hubIdjN4cuda3std3__44plusIdEEE10Policy1000EN6thrust24THRUST_300001_SM_1000_NS6detail15normal_iteratorINSD_10device_ptrIdEEEEjS9_dNS7_10__identityEEEvT0_PT3_T1_NS0_13GridEvenShareISN_EET2_T4_E12temp_storage+72];
	add.f64 	%fd151, %fd149, %fd150;
	ld.shared.f64 	%fd152, [_ZZN3cub18CUB_300001_SM_10006detail6reduce18DeviceReduceKernelINS2_10policy_hubIdjN4cuda3std3__44plusIdEEE10Policy1000EN6thrust24THRUST_300001_SM_1000_NS6detail15normal_iteratorINSD_10device_ptrIdEEEEjS9_dNS7_10__identityEEEvT0_PT3_T1_NS0_13GridEvenShareISN_EET2_T4_E12temp_storage+80];
	add.f64 	%fd153, %fd151, %fd152;
	ld.shared.f64 	%fd154, [_ZZN3cub18CUB_300001_SM_10006detail6reduce18DeviceReduceKernelINS2_10policy_hubIdjN4cuda3std3__44plusIdEEE10Policy1000EN6thrust24THRUST_300001_SM_1000_NS6detail15normal_iteratorINSD_10device_ptrIdEEEEjS9_dNS7_10__identityEEEvT0_PT3_T1_NS0_13GridEvenShareISN_EET2_T4_E12temp_storage+88];
	add.f64 	%fd155, %fd153, %fd154;
	ld.shared.f64 	%fd156, [_ZZN3cub18CUB_300001_SM_10006detail6reduce18DeviceReduceKernelINS2_10policy_hubIdjN4cuda3std3__44plusIdEEE10Policy1000EN6thrust24THRUST_300001_SM_1000_NS6detail15normal_iteratorINSD_10device_ptrIdEEEEjS9_dNS7_10__identityEEEvT0_PT3_T1_NS0_13GridEvenShareISN_EET2_T4_E12temp_storage+96];
	add.f64 	%fd157, %fd155, %fd156;
	ld.shared.f64 	%fd158, [_ZZN3cub18CUB_300001_SM_10006detail6reduce18DeviceReduceKernelINS2_10policy_hubIdjN4cuda3std3__44plusIdEEE10Policy1000EN6thrust24THRUST_300001_SM_1000_NS6detail15normal_iteratorINSD_10device_ptrIdEEEEjS9_dNS7_10__identityEEEvT0_PT3_T1_NS0_13GridEvenShareISN_EET2_T4_E12temp_storage+104];
	add.f64 	%fd159, %fd157, %fd158;
	ld.shared.f64 	%fd160, [_ZZN3cub18CUB_300001_SM_10006detail6reduce18DeviceReduceKernelINS2_10policy_hubIdjN4cuda3std3__44plusIdEEE10Policy1000EN6thrust24THRUST_300001_SM_1000_NS6detail15normal_iteratorINSD_10device_ptrIdEEEEjS9_dNS7_10__identityEEEvT0_PT3_T1_NS0_13GridEvenShareISN_EET2_T4_E12temp_storage+112];
	add.f64 	%fd161, %fd159, %fd160;
	ld.shared.f64 	%fd162, [_ZZN3cub18CUB_300001_SM_10006detail6reduce18DeviceReduceKernelINS2_10policy_hubIdjN4cuda3std3__44plusIdEEE10Policy1000EN6thrust24THRUST_300001_SM_1000_NS6detail15normal_iteratorINSD_10device_ptrIdEEEEjS9_dNS7_10__identityEEEvT0_PT3_T1_NS0_13GridEvenShareISN_EET2_T4_E12temp_storage+120];
	add.f64 	%fd163, %fd161, %fd162;
	ld.shared.f64 	%fd164, [_ZZN3cub18CUB_300001_SM_10006detail6reduce18DeviceReduceKernelINS2_10policy_hubIdjN4cuda3std3__44plusIdEEE10Policy1000EN6thrust24THRUST_300001_SM_1000_NS6detail15normal_iteratorINSD_10device_ptrIdEEEEjS9_dNS7_10__identityEEEvT0_PT3_T1_NS0_13GridEvenShareISN_EET2_T4_E12temp_storage+128];
	add.f64 	%fd165, %fd163, %fd164;
	ld.shared.f64 	%fd166, [_ZZN3cub18CUB_300001_SM_10006detail6reduce18DeviceReduceKernelINS2_10policy_hubIdjN4cuda3std3__44plusIdEEE10Policy1000EN6thrust24THRUST_300001_SM_1000_NS6detail15normal_iteratorINSD_10device_ptrIdEEEEjS9_dNS7_10__identityEEEvT0_PT3_T1_NS0_13GridEvenShareISN_EET2_T4_E12temp_storage+136];
	add.f64 	%fd167, %fd165, %fd166;
	ld.shared.f64 	%fd168, [_ZZN3cub18CUB_300001_SM_10006detail6reduce18DeviceReduceKernelINS2_10policy_hubIdjN4cuda3std3__44plusIdEEE10Policy1000EN6thrust24THRUST_300001_SM_1000_NS6detail15normal_iteratorINSD_10device_ptrIdEEEEjS9_dNS7_10__identityEEEvT0_PT3_T1_NS0_13GridEvenShareISN_EET2_T4_E12temp_storage+144];
	add.f64 	%fd169, %fd167, %fd168;
	ld.shared.f64 	%fd170, [_ZZN3cub18CUB_300001_SM_10006detail6reduce18DeviceReduceKernelINS2_10policy_hubIdjN4cuda3std3__44plusIdEEE10Policy1000EN6thrust24THRUST_300001_SM_1000_NS6detail15normal_iteratorINSD_10device_ptrIdEEEEjS9_dNS7_10__identityEEEvT0_PT3_T1_NS0_13GridEvenShareISN_EET2_T4_E12temp_storage+152];
	add.f64 	%fd171, %fd169, %fd170;
	ld.shared.f64 	%fd172, [_ZZN3cub18CUB_300001_SM_10006detail6reduce18DeviceReduceKernelINS2_10policy_hubIdjN4cuda3std3__44plusIdEEE10Policy1000EN6thrust24THRUST_300001_SM_1000_NS6detail15normal_iteratorINSD_10device_ptrIdEEEEjS9_dNS7_10__identityEEEvT0_PT3_T1_NS0_13GridEvenShareISN_EET2_T4_E12temp_storage+160];
	add.f64 	%fd173, %fd171, %fd172;
	ld.shared.f64 	%fd174, [_ZZN3cub18CUB_300001_SM_10006detail6reduce18DeviceReduceKernelINS2_10policy_hubIdjN4cuda3std3__44plusIdEEE10Policy1000EN6thrust24THRUST_300001_SM_1000_NS6detail15normal_iteratorINSD_10device_ptrIdEEEEjS9_dNS7_10__identityEEEvT0_PT3_T1_NS0_13GridEvenShareISN_EET2_T4_E12temp_storage+168];
	add.f64 	%fd175, %fd173, %fd174;
	ld.shared.f64 	%fd176, [_ZZN3cub18CUB_300001_SM_10006detail6reduce18DeviceReduceKernelINS2_10policy_hubIdjN4cuda3std3__44plusIdEEE10Policy1000EN6thrust24THRUST_300001_SM_1000_NS6detail15normal_iteratorINSD_10device_ptrIdEEEEjS9_dNS7_10__identityEEEvT0_PT3_T1_NS0_13GridEvenShareISN_EET2_T4_E12temp_storage+176];
	add.f64 	%fd375, %fd175, %fd176;
$L__BB4_48:
	mov.u32 	%r333, %tid.x;
	setp.ne.s32 	%p68, %r333, 0;
	@%p68 bra 	$L__BB4_50;
	ld.param.u64 	%rd159, [_ZN3cub18CUB_300001_SM_10006detail6reduce18DeviceReduceKernelINS2_10policy_hubIdjN4cuda3std3__44plusIdEEE10Policy1000EN6thrust24THRUST_300001_SM_1000_NS6detail15normal_iteratorINSD_10device_ptrIdEEEEjS9_dNS7_10__identityEEEvT0_PT3_T1_NS0_13GridEvenShareISN_EET2_T4__param_1];
	cvta.to.global.u64 	%rd156, %rd159;
	mul.wide.u32 	%rd157, %r3, 8;
	add.s64 	%rd158, %rd156, %rd157;
	st.global.f64 	[%rd158], %fd375;
$L__BB4_50:
	ret;

}
	// .globl	_ZN3cub18CUB_300001_SM_10006detail6reduce28DeviceReduceSingleTileKernelINS2_10policy_hubIdjN4cuda3std3__44plusIdEEE10Policy1000EPdSC_iS9_ddNS7_10__identityEEEvT0_T1_T2_T3_T4_T6_
.visible .entry _ZN3cub18CUB_300001_SM_10006detail6reduce28DeviceReduceSingleTileKernelINS2_10policy_hubIdjN4cuda3std3__44plusIdEEE10Policy1000EPdSC_iS9_ddNS7_10__identityEEEvT0_T1_T2_T3_T4_T6_(
	.param .u64 .ptr .align 1 _ZN3cub18CUB_300001_SM_10006detail6reduce28DeviceReduceSingleTileKernelINS2_10policy_hubIdjN4cuda3std3__44plusIdEEE10Policy1000EPdSC_iS9_ddNS7_10__identityEEEvT0_T1_T2_T3_T4_T6__param_0,
	.param .u64 .ptr .align 1 _ZN3cub18CUB_300001_SM_10006detail6reduce28DeviceReduceSingleTileKernelINS2_10policy_hubIdjN4cuda3std3__44plusIdEEE10Policy1000EPdSC_iS9_ddNS7_10__identityEEEvT0_T1_T2_T3_T4_T6__param_1,
	.param .u32 _ZN3cub18CUB_300001_SM_10006detail6reduce28DeviceReduceSingleTileKernelINS2_10policy_hubIdjN4cuda3std3__44plusIdEEE10Policy1000EPdSC_iS9_ddNS7_10__identityEEEvT0_T1_T2_T3_T4_T6__param_2,
	.param .align 1 .b8 _ZN3cub18CUB_300001_SM_10006detail6reduce28DeviceReduceSingleTileKernelINS2_10policy_hubIdjN4cuda3std3__44plusIdEEE10Policy1000EPdSC_iS9_ddNS7_10__identityEEEvT0_T1_T2_T3_T4_T6__param_3[1],
	.param .f64 _ZN3cub18CUB_300001_SM_10006detail6reduce28DeviceReduceSingleTileKernelINS2_10policy_hubIdjN4cuda3std3__44plusIdEEE10Policy1000EPdSC_iS9_ddNS7_10__identityEEEvT0_T1_T2_T3_T4_T6__param_4,
	.param .align 1 .b8 _ZN3cub18CUB_300001_SM_10006detail6reduce28DeviceReduceSingleTileKernelINS2_10policy_hubIdjN4cuda3std3__44plusIdEEE10Policy1000EPdSC_iS9_ddNS7_10__identityEEEvT0_T1_T2_T3_T4_T6__param_5[1]
)
.maxntid 640
.minnctapersm 1
{
	.reg .pred 	%p<62>;
	.reg .b32 	%r<239>;
	.reg .b64 	%rd<109>;
	.reg .b64 	%fd<264>;
	// demoted variable
	.shared .align 8 .b8 _ZZN3cub18CUB_300001_SM_10006detail6reduce28DeviceReduceSingleTileKernelINS2_10policy_hubIdjN4cuda3std3__44plusIdEEE10Policy1000EPdSC_iS9_ddNS7_10__identityEEEvT0_T1_T2_T3_T4_T6_E12temp_storage[192];
	ld.param.u64 	%rd9, [_ZN3cub18CUB_300001_SM_10006detail6reduce28DeviceReduceSingleTileKernelINS2_10policy_hubIdjN4cuda3std3__44plusIdEEE10Policy1000EPdSC_iS9_ddNS7_10__identityEEEvT0_T1_T2_T3_T4_T6__param_0];
	ld.param.u64 	%rd10, [_ZN3cub18CUB_300001_SM_10006detail6reduce28DeviceReduceSingleTileKernelINS2_10policy_hubIdjN4cuda3std3__44plusIdEEE10Policy1000EPdSC_iS9_ddNS7_10__identityEEEvT0_T1_T2_T3_T4_T6__param_1];
	ld.param.u32 	%r36, [_ZN3cub18CUB_300001_SM_10006detail6reduce28DeviceReduceSingleTileKernelINS2_10policy_hubIdjN4cuda3std3__44plusIdEEE10Policy1000EPdSC_iS9_ddNS7_10__identityEEEvT0_T1_T2_T3_T4_T6__param_2];
	ld.param.f64 	%fd30, [_ZN3cub18CUB_300001_SM_10006detail6reduce28DeviceReduceSingleTileKernelINS2_10policy_hubIdjN4cuda3std3__44plusIdEEE10Policy1000EPdSC_iS9_ddNS7_10__identityEEEvT0_T1_T2_T3_T4_T6__param_4];
	cvta.to.global.u64 	%rd1, %rd10;
	setp.ne.s32 	%p1, %r36, 0;
	@%p1 bra 	$L__BB5_3;
	mov.u32 	%r225, %tid.x;
	setp.ne.s32 	%p61, %r225, 0;
	@%p61 bra 	$L__BB5_39;
	st.global.f64 	[%rd1], %fd30;
	bra.uni 	$L__BB5_39;
$L__BB5_3:
	setp.gt.s32 	%p2, %r36, 5119;
	@%p2 bra 	$L__BB5_21;
	mov.u32 	%r1, %tid.x;
	setp.ge.s32 	%p19, %r1, %r36;
	mov.f64 	%fd255, 0d0000000000000000;
	mov.u32 	%r229, %r1;
	@%p19 bra 	$L__BB5_6;
	mul.wide.u32 	%rd74, %r1, 8;
	add.s64 	%rd73, %rd9, %rd74;
	// begin inline asm
	ld.global.nc.u64 %rd72, [%rd73];
	// end inline asm
	mov.b64 	%fd255, %rd72;
	add.s32 	%r229, %r1, 640;
$L__BB5_6:
	setp.ge.s32 	%p20, %r229, %r36;
	@%p20 bra 	$L__BB5_12;
	not.b32 	%r101, %r229;
	add.s32 	%r4, %r36, %r101;
	mul.hi.u32 	%r102, %r4, -858993459;
	shr.u32 	%r103, %r102, 9;
	add.s32 	%r5, %r103, 1;
	and.b32  	%r104, %r103, 3;
	setp.eq.s32 	%p21, %r104, 3;
	@%p21 bra 	$L__BB5_10;
	mul.wide.u32 	%rd75, %r229, 8;
	add.s64 	%rd107, %rd9, %rd75;
	and.b32  	%r105, %r5, 3;
	neg.s32 	%r227, %r105;
$L__BB5_9:
	.pragma "nounroll";
	// begin inline asm
	ld.global.nc.u64 %rd76, [%rd107];
	// end inline asm
	mov.b64 	%fd121, %rd76;
	add.f64 	%fd255, %fd255, %fd121;
	add.s32 	%r229, %r229, 640;
	add.s64 	%rd107, %rd107, 5120;
	add.s32 	%r227, %r227, 1;
	setp.ne.s32 	%p22, %r227, 0;
	@%p22 bra 	$L__BB5_9;
$L__BB5_10:
	setp.lt.u32 	%p23, %r4, 1920;
	@%p23 bra 	$L__BB5_12;
$L__BB5_11:
	mul.wide.s32 	%rd86, %r229, 8;
	add.s64 	%rd79, %rd9, %rd86;
	// begin inline asm
	ld.global.nc.u64 %rd78, [%rd79];
	// end inline asm
	mov.b64 	%fd122, %rd78;
	add.f64 	%fd123, %fd255, %fd122;
	add.s64 	%rd81, %rd79, 5120;
	// begin inline asm
	ld.global.nc.u64 %rd80, [%rd81];
	// end inline asm
	mov.b64 	%fd124, %rd80;
	add.f64 	%fd125, %fd123, %fd124;
	add.s64 	%rd83, %rd79, 10240;
	// begin inline asm
	ld.global.nc.u64 %rd82, [%rd83];
	// end inline asm
	mov.b64 	%fd126, %rd82;
	add.f64 	%fd127, %fd125, %fd126;
	add.s64 	%rd85, %rd79, 15360;
	// begin inline asm
	ld.global.nc.u64 %rd84, [%rd85];
	// end inline asm
	mov.b64 	%fd128, %rd84;
	add.f64 	%fd255, %fd127, %fd128;
	add.s32 	%r229, %r229, 2560;
	setp.lt.s32 	%p24, %r229, %r36;
	@%p24 bra 	$L__BB5_11;
$L__BB5_12:
	setp.lt.s32 	%p25, %r36, 640;
	@%p25 bra 	$L__BB5_17;
	// begin inline asm
	mov.u32 %r169, %laneid;
	// end inline asm
	mov.b64 	%rd97, %fd255;
	mov.b64 	{%r171, %r176}, %rd97;
	mov.b32 	%r177, 1;
	mov.b32 	%r218, 31;
	mov.b32 	%r219, -1;
	// begin inline asm
	shfl.sync.down.b32 %r170, %r171, %r177, %r218, %r219;
	// end inline asm
	// begin inline asm
	shfl.sync.down.b32 %r175, %r176, %r177, %r218, %r219;
	// end inline asm
	mov.b64 	%rd98, {%r170, %r175};
	mov.b64 	%fd199, %rd98;
	setp.gt.s32 	%p53, %r169, 30;
	add.f64 	%fd200, %fd255, %fd199;
	selp.f64 	%fd201, %fd255, %fd200, %p53;
	mov.b64 	%rd99, %fd201;
	mov.b64 	{%r181, %r186}, %rd99;
	mov.b32 	%r187, 2;
	// begin inline asm
	shfl.sync.down.b32 %r180, %r181, %r187, %r218, %r219;
	// end inline asm
	// begin inline asm
	shfl.sync.down.b32 %r185, %r186, %r187, %r218, %r219;
	// end inline asm
	mov.b64 	%rd100, {%r180, %r185};
	mov.b64 	%fd202, %rd100;
	setp.gt.s32 	%p54, %r169, 29;
	add.f64 	%fd203, %fd201, %fd202;
	selp.f64 	%fd204, %fd201, %fd203, %p54;
	mov.b64 	%rd101, %fd204;
	mov.b64 	{%r191, %r196}, %rd101;
	mov.b32 	%r197, 4;
	// begin inline asm
	shfl.sync.down.b32 %r190, %r191, %r197, %r218, %r219;
	// end inline asm
	// begin inline asm
	shfl.sync.down.b32 %r195, %r196, %r197, %r218, %r219;
	// end inline asm
	mov.b64 	%rd102, {%r190, %r195};
	mov.b64 	%fd205, %rd102;
	setp.gt.s32 	%p55, %r169, 27;
	add.f64 	%fd206, %fd204, %fd205;
	selp.f64 	%fd207, %fd204, %fd206, %p55;
	mov.b64 	%rd103, %fd207;
	mov.b64 	{%r201, %r206}, %rd103;
	mov.b32 	%r207, 8;
	// begin inline asm
	shfl.sync.down.b32 %r200, %r201, %r207, %r218, %r219;
	// end inline asm
	// begin inline asm
	shfl.sync.down.b32 %r205, %r206, %r207, %r218, %r219;
	// end inline asm
	mov.b64 	%rd104, {%r200, %r205};
	mov.b64 	%fd208, %rd104;
	setp.gt.s32 	%p56, %r169, 23;
	add.f64 	%fd209, %fd207, %fd208;
	selp.f64 	%fd210, %fd207, %fd209, %p56;
	mov.b64 	%rd105, %fd210;
	mov.b64 	{%r211, %r216}, %rd105;
	mov.b32 	%r217, 16;
	// begin inline asm
	shfl.sync.down.b32 %r210, %r211, %r217, %r218, %r219;
	// end inline asm
	// begin inline asm
	shfl.sync.down.b32 %r215, %r216, %r217, %r218, %r219;
	// end inline asm
	mov.b64 	%rd106, {%r210, %r215};
	mov.b64 	%fd211, %rd106;
	setp.gt.s32 	%p57, %r169, 15;
	add.f64 	%fd10, %fd210, %fd211;
	selp.f64 	%fd263, %fd210, %fd10, %p57;
	setp.ne.s32 	%p58, %r169, 0;
	@%p58 bra 	$L__BB5_15;
	shr.u32 	%r220, %r1, 2;
	and.b32  	%r221, %r220, 248;
	mov.u32 	%r222, _ZZN3cub18CUB_300001_SM_10006detail6reduce28DeviceReduceSingleTileKernelINS2_10policy_hubIdjN4cuda3std3__44plusIdEEE10Policy1000EPdSC_iS9_ddNS7_10__identityEEEvT0_T1_T2_T3_T4_T6_E12temp_storage;
	add.s32 	%r223, %r222, %r221;
	st.shared.f64 	[%r223+24], %fd10;
$L__BB5_15:
	bar.sync 	0;
	setp.ne.s32 	%p59, %r1, 0;
	@%p59 bra 	$L__BB5_37;
	ld.shared.f64 	%fd212, [_ZZN3cub18CUB_300001_SM_10006detail6reduce28DeviceReduceSingleTileKernelINS2_10policy_hubIdjN4cuda3std3__44plusIdEEE10Policy1000EPdSC_iS9_ddNS7_10__identityEEEvT0_T1_T2_T3_T4_T6_E12temp_storage+32];
	add.f64 	%fd213, %fd263, %fd212;
	ld.shared.f64 	%fd214, [_ZZN3cub18CUB_300001_SM_10006detail6reduce28DeviceReduceSingleTileKernelINS2_10policy_hubIdjN4cuda3std3__44plusIdEEE10Policy1000EPdSC_iS9_ddNS7_10__identityEEEvT0_T1_T2_T3_T4_T6_E12temp_storage+40];
	add.f64 	%fd215, %fd213, %fd214;
	ld.shared.f64 	%fd216, [_ZZN3cub18CUB_300001_SM_10006detail6reduce28DeviceReduceSingleTileKernelINS2_10policy_hubIdjN4cuda3std3__44plusIdEEE10Policy1000EPdSC_iS9_ddNS7_10__identityEEEvT0_T1_T2_T3_T4_T6_E12temp_storage+48];
	add.f64 	%fd217, %fd215, %fd216;
	ld.shared.f64 	%fd218, [_ZZN3cub18CUB_300001_SM_10006detail6reduce28DeviceReduceSingleTileKernelINS2_10policy_hubIdjN4cuda3std3__44plusIdEEE10Policy1000EPdSC_iS9_ddNS7_10__identityEEEvT0_T1_T2_T3_T4_T6_E12temp_storage+56];
	add.f64 	%fd219, %fd217, %fd218;
	ld.shared.f64 	%fd220, [_ZZN3cub18CUB_300001_SM_10006detail6reduce28DeviceReduceSingleTileKernelINS2_10policy_hubIdjN4cuda3std3__44plusIdEEE10Policy1000EPdSC_iS9_ddNS7_10__identityEEEvT0_T1_T2_T3_T4_T6_E12temp_storage+64];
	add.f64 	%fd221, %fd219, %fd220;
	ld.shared.f64 	%fd222, [_ZZN3cub18CUB_300001_SM_10006detail6reduce28DeviceReduceSingleTileKernelINS2_10policy_hubIdjN4cuda3std3__44plusIdEEE10Policy1000EPdSC_iS9_ddNS7_10__identityEEEvT0_T1_T2_T3_T4_T6_E12temp_storage+72];
	add.f64 	%fd223, %fd221, %fd222;
	ld.shared.f64 	%fd224, [_ZZN3cub18CUB_300001_SM_10006detail6reduce28DeviceReduceSingleTileKernelINS2_10policy_hubIdjN4cuda3std3__44plusIdEEE10Policy1000EPdSC_iS9_ddNS7_10__identityEEEvT0_T1_T2_T3_T4_T6_E12temp_storage+80];
	add.f64 	%fd225, %fd223, %fd224;
	ld.shared.f64 	%fd226, [_ZZN3cub18CUB_300001_SM_10006detail6reduce28DeviceReduceSingleTileKernelINS2_10policy_hubIdjN4cuda3std3__44plusIdEEE10Policy1000EPdSC_iS9_ddNS7_10__identityEEEvT0_T1_T2_T3_T4_T6_E12temp_storage+88];
	add.f64 	%fd227, %fd225, %fd226;
	ld.shared.f64 	%fd228, [_ZZN3cub18CUB_300001_SM_10006detail6reduce28DeviceReduceSingleTileKernelINS2_10policy_hubIdjN4cuda3std3__44plusIdEEE10Policy1000EPdSC_iS9_ddNS7_10__identityEEEvT0_T1_T2_T3_T4_T6_E12temp_storage+96];
	add.f64 	%fd229, %fd227, %fd228;
	ld.shared.f64 	%fd230, [_ZZN3cub18CUB_300001_SM_10006detail6reduce28DeviceReduceSingleTileKernelINS2_10policy_hubIdjN4cuda3std3__44plusIdEEE10Policy1000EPdSC_iS9_ddNS7_10__identityEEEvT0_T1_T2_T3_T4_T6_E12temp_storage+104];
	add.f64 	%fd231, %fd229, %fd230;
	ld.shared.f64 	%fd232, [_ZZN3cub18CUB_300001_SM_10006detail6reduce28DeviceReduceSingleTileKernelINS2_10policy_hubIdjN4cuda3std3__44plusIdEEE10Policy1000EPdSC_iS9_ddNS7_10__identityEEEvT0_T1_T2_T3_T4_T6_E12temp_storage+112];
	add.f64 	%fd233, %fd231, %fd232;
	ld.shared.f64 	%fd234, [_ZZN3cub18CUB_300001_SM_10006detail6reduce28DeviceReduceSingleTileKernelINS2_10policy_hubIdjN4cuda3std3__44plusIdEEE10Policy1000EPdSC_iS9_ddNS7_10__identityEEEvT0_T1_T2_T3_T4_T6_E12temp_storage+120];
	add.f64 	%fd235, %fd233, %fd234;
	ld.shared.f64 	%fd236, [_ZZN3cub18CUB_300001_SM_10006detail6reduce28DeviceReduceSingleTileKernelINS2_10policy_hubIdjN4cuda3std3__44plusIdEEE10Policy1000EPdSC_iS9_ddNS7_10__identityEEEvT0_T1_T2_T3_T4_T6_E12temp_storage+128];
	add.f64 	%fd237, %fd235, %fd236;
	ld.shared.f64 	%fd238, [_ZZN3cub18CUB_300001_SM_10006detail6reduce28DeviceReduceSingleTileKernelINS2_10policy_hubIdjN4cuda3std3__44plusIdEEE10Policy1000EPdSC_iS9_ddNS7_10__identityEEEvT0_T1_T2_T3_T4_T6_E12temp_storage+136];
	add.f64 	%fd239, %fd237, %fd238;
	ld.shared.f64 	%fd240, [_ZZN3cub18CUB_300001_SM_10006detail6reduce28DeviceReduceSingleTileKernelINS2_10policy_hubIdjN4cuda3std3__44plusIdEEE10Policy1000EPdSC_iS9_ddNS7_10__identityEEEvT0_T1_T2_T3_T4_T6_E12temp_storage+144];
	add.f64 	%fd241, %fd239, %fd240;
	ld.shared.f64 	%fd242, [_ZZN3cub18CUB_300001_SM_10006detail6reduce28DeviceReduceSingleTileKernelINS2_10policy_hubIdjN4cuda3std3__44plusIdEEE10Policy1000EPdSC_iS9_ddNS7_10__identityEEEvT0_T1_T2_T3_T4_T6_E12temp_storage+152];
	add.f64 	%fd243, %fd241, %fd242;
	ld.shared.f64 	%fd244, [_ZZN3cub18CUB_300001_SM_10006detail6reduce28DeviceReduceSingleTileKernelINS2_10policy_hubIdjN4cuda3std3__44plusIdEEE10Policy1000EPdSC_iS9_ddNS7_10__identityEEEvT0_T1_T2_T3_T4_T6_E12temp_storage+160];
	add.f64 	%fd245, %fd243, %fd244;
	ld.shared.f64 	%fd246, [_ZZN3cub18CUB_300001_SM_10006detail6reduce28DeviceReduceSingleTileKernelINS2_10policy_hubIdjN4cuda3std3__44plusIdEEE10Policy1000EPdSC_iS9_ddNS7_10__identityEEEvT0_T1_T2_T3_T4_T6_E12temp_storage+168];
	add.f64 	%fd247, %fd245, %fd246;
	ld.shared.f64 	%fd248, [_ZZN3cub18CUB_300001_SM_10006detail6reduce28DeviceReduceSingleTileKernelINS2_10policy_hubIdjN4cuda3std3__44plusIdEEE10Policy1000EPdSC_iS9_ddNS7_10__identityEEEvT0_T1_T2_T3_T4_T6_E12temp_storage+176];
	add.f64 	%fd263, %fd247, %fd248;
	bra.uni 	$L__BB5_37;
$L__BB5_17:
	// begin inline asm
	mov.u32 %r106, %laneid;
	// end inline asm
	and.b32  	%r157, %r1, 992;
	add.s32 	%r158, %r157, 32;
	setp.gt.s32 	%p26, %r158, %r36;
	not.b32 	%r159, %r157;
	add.s32 	%r160, %r36, %r159;
	selp.b32 	%r155, %r160, 31, %p26;
	mov.b64 	%rd87, %fd255;
	mov.b64 	{%r108, %r113}, %rd87;
	mov.b32 	%r114, 1;
	mov.b32 	%r156, -1;
	// begin inline asm
	shfl.sync.down.b32 %r107, %r108, %r114, %r155, %r156;
	// end inline asm
	// begin inline asm
	shfl.sync.down.b32 %r112, %r113, %r114, %r155, %r156;
	// end inline asm
	mov.b64 	%rd88, {%r107, %r112};
	mov.b64 	%fd129, %rd88;
	setp.lt.s32 	%p27, %r106, %r155;
	add.f64 	%fd130, %fd255, %fd129;
	selp.f64 	%fd131, %fd130, %fd255, %p27;
	mov.b64 	%rd89, %fd131;
	mov.b64 	{%r118, %r123}, %rd89;
	mov.b32 	%r124, 2;
	// begin inline asm
	shfl.sync.down.b32 %r117, %r118, %r124, %r155, %r156;
	// end inline asm
	// begin inline asm
	shfl.sync.down.b32 %r122, %r123, %r124, %r155, %r156;
	// end inline asm
	mov.b64 	%rd90, {%r117, %r122};
	mov.b64 	%fd132, %rd90;
	add.s32 	%r161, %r106, 2;
	setp.gt.s32 	%p28, %r161, %r155;
	add.f64 	%fd133, %fd131, %fd132;
	selp.f64 	%fd134, %fd131, %fd133, %p28;
	mov.b64 	%rd91, %fd134;
	mov.b64 	{%r128, %r133}, %rd91;
	mov.b32 	%r134, 4;
	// begin inline asm
	shfl.sync.down.b32 %r127, %r128, %r134, %r155, %r156;
	// end inline asm
	// begin inline asm
	shfl.sync.down.b32 %r132, %r133, %r134, %r155, %r156;
	// end inline asm
	mov.b64 	%rd92, {%r127, %r132};
	mov.b64 	%fd135, %rd92;
	add.s32 	%r162, %r106, 4;
	setp.gt.s32 	%p29, %r162, %r155;
	add.f64 	%fd136, %fd134, %fd135;
	selp.f64 	%fd137, %fd134, %fd136, %p29;
	mov.b64 	%rd93, %fd137;
	mov.b64 	{%r138, %r143}, %rd93;
	mov.b32 	%r144, 8;
	// begin inline asm
	shfl.sync.down.b32 %r137, %r138, %r144, %r155, %r156;
	// end inline asm
	// begin inline asm
	shfl.sync.down.b32 %r142, %r143, %r144, %r155, %r156;
	// end inline asm
	mov.b64 	%rd94, {%r137, %r142};
	mov.b64 	%fd138, %rd94;
	add.s32 	%r163, %r106, 8;
	setp.gt.s32 	%p30, %r163, %r155;
	add.f64 	%fd139, %fd137, %fd138;
	selp.f64 	%fd140, %fd137, %fd139, %p30;
	mov.b64 	%rd95, %fd140;
	mov.b64 	{%r148, %r153}, %rd95;
	mov.b32 	%r154, 16;
	// begin inline asm
	shfl.sync.down.b32 %r147, %r148, %r154, %r155, %r156;
	// end inline asm
	// begin inline asm
	shfl.sync.down.b32 %r152, %r153, %r154, %r155, %r156;
	// end inline asm
	mov.b64 	%rd96, {%r147, %r152};
	mov.b64 	%fd141, %rd96;
	add.s32 	%r164, %r106, 16;
	setp.gt.s32 	%p31, %r164, %r155;
	add.f64 	%fd142, %fd140, %fd141;
	selp.f64 	%fd263, %fd140, %fd142, %p31;
	setp.ne.s32 	%p32, %r106, 0;
	@%p32 bra 	$L__BB5_19;
	shr.u32 	%r165, %r1, 2;
	and.b32  	%r166, %r165, 248;
	mov.u32 	%r167, _ZZN3cub18CUB_300001_SM_10006detail6reduce28DeviceReduceSingleTileKernelINS2_10policy_hubIdjN4cuda3std3__44plusIdEEE10Policy1000EPdSC_iS9_ddNS7_10__identityEEEvT0_T1_T2_T3_T4_T6_E12temp_storage;
	add.s32 	%r168, %r167, %r166;
	st.shared.f64 	[%r168+24], %fd263;
$L__BB5_19:
	bar.sync 	0;
	setp.ne.s32 	%p33, %r1, 0;
	@%p33 bra 	$L__BB5_37;
	setp.gt.s32 	%p34, %r36, 32;
	ld.shared.f64 	%fd143, [_ZZN3cub18CUB_300001_SM_10006detail6reduce28DeviceReduceSingleTileKernelINS2_10policy_hubIdjN4cuda3std3__44plusIdEEE10Policy1000EPdSC_iS9_ddNS7_10__identityEEEvT0_T1_T2_T3_T4_T6_E12temp_storage+32];
	add.f64 	%fd144, %fd263, %fd143;
	selp.f64 	%fd145, %fd144, %fd263, %p34;
	setp.gt.s32 	%p35, %r36, 64;
	ld.shared.f64 	%fd146, [_ZZN3cub18CUB_300001_SM_10006detail6reduce28DeviceReduceSingleTileKernelINS2_10policy_hubIdjN4cuda3std3__44plusIdEEE10Policy1000EPdSC_iS9_ddNS7_10__identityEEEvT0_T1_T2_T3_T4_T6_E12temp_storage+40];
	add.f64 	%fd147, %fd146, %fd145;
	selp.f64 	%fd148, %fd147, %fd145, %p35;
	setp.gt.s32 	%p36, %r36, 96;
	ld.shared.f64 	%fd149, [_ZZN3cub18CUB_300001_SM_10006detail6reduce28DeviceReduceSingleTileKernelINS2_10policy_hubIdjN4cuda3std3__44plusIdEEE10Policy1000EPdSC_iS9_ddNS7_10__identityEEEvT0_T1_T2_T3_T4_T6_E12temp_storage+48];
	add.f64 	%fd150, %fd149, %fd148;
	selp.f64 	%fd151, %fd150, %fd148, %p36;
	setp.gt.s32 	%p37, %r36, 128;
	ld.shared.f64 	%fd152, [_ZZN3cub18CUB_300001_SM_10006detail6reduce28DeviceReduceSingleTileKernelINS2_10policy_hubIdjN4cuda3std3__44plusIdEEE10Policy1000EPdSC_iS9_ddNS7_10__identityEEEvT0_T1_T2_T3_T4_T6_E12temp_storage+56];
	add.f64 	%fd153, %fd152, %fd151;
	selp.f64 	%fd154, %fd153, %fd151, %p37;
	setp.gt.s32 	%p38, %r36, 160;
	ld.shared.f64 	%fd155, [_ZZN3cub18CUB_300001_SM_10006detail6reduce28DeviceReduceSingleTileKernelINS2_10policy_hubIdjN4cuda3std3__44plusIdEEE10Policy1000EPdSC_iS9_ddNS7_10__identityEEEvT0_T1_T2_T3_T4_T6_E12temp_storage+64];
	add.f64 	%fd156, %fd155, %fd154;
	selp.f64 	%fd157, %fd156, %fd154, %p38;
	setp.gt.s32 	%p39, %r36, 192;
	ld.shared.f64 	%fd158, [_ZZN3cub18CUB_300001_SM_10006detail6reduce28DeviceReduceSingleTileKernelINS2_10policy_hubIdjN4cuda3std3__44plusIdEEE10Policy1000EPdSC_iS9_ddNS7_10__identityEEEvT0_T1_T2_T3_T4_T6_E12temp_storage+72];
	add.f64 	%fd159, %fd158, %fd157;
	selp.f64 	%fd160, %fd159, %fd157, %p39;
	setp.gt.s32 	%p40, %r36, 224;
	ld.shared.f64 	%fd161, [_ZZN3cub18CUB_300001_SM_10006detail6reduce28DeviceReduceSingleTileKernelINS2_10policy_hubIdjN4cuda3std3__44plusIdEEE10Policy1000EPdSC_iS9_ddNS7_10__identityEEEvT0_T1_T2_T3_T4_T6_E12temp_storage+80];
	add.f64 	%fd162, %fd161, %fd160;
	selp.f64 	%fd163, %fd162, %fd160, %p40;
	setp.gt.s32 	%p41, %r36, 256;
	ld.shared.f64 	%fd164, [_ZZN3cub18CUB_300001_SM_10006detail6reduce28DeviceReduceSingleTileKernelINS2_10policy_hubIdjN4cuda3std3__44plusIdEEE10Policy1000EPdSC_iS9_ddNS7_10__identityEEEvT0_T1_T2_T3_T4_T6_E12temp_storage+88];
	add.f64 	%fd165, %fd164, %fd163;
	selp.f64 	%fd166, %fd165, %fd163, %p41;
	setp.gt.s32 	%p42, %r36, 288;
	ld.shared.f64 	%fd167, [_ZZN3cub18CUB_300001_SM_10006detail6reduce28DeviceReduceSingleTileKernelINS2_10policy_hubIdjN4cuda3std3__44plusIdEEE10Policy1000EPdSC_iS9_ddNS7_10__identityEEEvT0_T1_T2_T3_T4_T6_E12temp_storage+96];
	add.f64 	%fd168, %fd167, %fd166;
	selp.f64 	%fd169, %fd168, %fd166, %p42;
	setp.gt.s32 	%p43, %r36, 320;
	ld.shared.f64 	%fd170, [_ZZN3cub18CUB_300001_SM_10006detail6reduce28DeviceReduceSingleTileKernelINS2_10policy_hubIdjN4cuda3std3__44plusIdEEE10Policy1000EPdSC_iS9_ddNS7_10__identityEEEvT0_T1_T2_T3_T4_T6_E12temp_storage+104];
	add.f64 	%fd171, %fd170, %fd169;
	selp.f64 	%fd172, %fd171, %fd169, %p43;
	setp.gt.s32 	%p44, %r36, 352;
	ld.shared.f64 	%fd173, [_ZZN3cub18CUB_300001_SM_10006detail6reduce28DeviceReduceSingleTileKernelINS2_10policy_hubIdjN4cuda3std3__44plusIdEEE10Policy1000EPdSC_iS9_ddNS7_10__identityEEEvT0_T1_T2_T3_T4_T6_E12temp_storage+112];
	add.f64 	%fd174, %fd173, %fd172;
	selp.f64 	%fd175, %fd174, %fd172, %p44;
	setp.gt.s32 	%p45, %r36, 384;
	ld.shared.f64 	%fd176, [_ZZN3cub18CUB_300001_SM_10006detail6reduce28DeviceReduceSingleTileKernelINS2_10policy_hubIdjN4cuda3std3__44plusIdEEE10Policy1000EPdSC_iS9_ddNS7_10__identityEEEvT0_T1_T2_T3_T4_T6_E12temp_storage+120];
	add.f64 	%fd177, %fd176, %fd175;
	selp.f64 	%fd178, %fd177, %fd175, %p45;
	setp.gt.s32 	%p46, %r36, 416;
	ld.shared.f64 	%fd179, [_ZZN3cub18CUB_300001_SM_10006detail6reduce28DeviceReduceSingleTileKernelINS2_10policy_hubIdjN4cuda3std3__44plusIdEEE10Policy1000EPdSC_iS9_ddNS7_10__identityEEEvT0_T1_T2_T3_T4_T6_E12temp_storage+128];
	add.f64 	%fd180, %fd179, %fd178;
	selp.f64 	%fd181, %fd180, %fd178, %p46;
	setp.gt.s32 	%p47, %r36, 448;
	ld.shared.f64 	%fd182, [_ZZN3cub18CUB_300001_SM_10006detail6reduce28DeviceReduceSingleTileKernelINS2_10policy_hubIdjN4cuda3std3__44plusIdEEE10Policy1000EPdSC_iS9_ddNS7_10__identityEEEvT0_T1_T2_T3_T4_T6_E12temp_storage+136];
	add.f64 	%fd183, %fd182, %fd181;
	selp.f64 	%fd184, %fd183, %fd181, %p47;
	setp.gt.s32 	%p48, %r36, 480;
	ld.shared.f64 	%fd185, [_ZZN3cub18CUB_300001_SM_10006detail6reduce28DeviceReduceSingleTileKernelINS2_10policy_hubIdjN4cuda3std3__44plusIdEEE10Policy1000EPdSC_iS9_ddNS7_10__identityEEEvT0_T1_T2_T3_T4_T6_E12temp_storage+144];
	add.f64 	%fd186, %fd185, %fd184;
	selp.f64 	%fd187, %fd186, %fd184, %p48;
	setp.gt.s32 	%p49, %r36, 512;
	ld.shared.f64 	%fd188, [_ZZN3cub18CUB_300001_SM_10006detail6reduce28DeviceReduceSingleTileKernelINS2_10policy_hubIdjN4cuda3std3__44plusIdEEE10Policy1000EPdSC_iS9_ddNS7_10__identityEEEvT0_T1_T2_T3_T4_T6_E12temp_storage+152];
	add.f64 	%fd189, %fd188, %fd187;
	selp.f64 	%fd190, %fd189, %fd187, %p49;
	setp.gt.s32 	%p50, %r36, 544;
	ld.shared.f64 	%fd191, [_ZZN3cub18CUB_300001_SM_10006detail6reduce28DeviceReduceSingleTileKernelINS2_10policy_hubIdjN4cuda3std3__44plusIdEEE10Policy1000EPdSC_iS9_ddNS7_10__identityEEEvT0_T1_T2_T3_T4_T6_E12temp_storage+160];
	add.f64 	%fd192, %fd191, %fd190;
	selp.f64 	%fd193, %fd192, %fd190, %p50;
	setp.gt.s32 	%p51, %r36, 576;
	ld.shared.f64 	%fd194, [_ZZN3cub18CUB_300001_SM_10006detail6reduce28DeviceReduceSingleTileKernelINS2_10policy_hubIdjN4cuda3std3__44plusIdEEE10Policy1000EPdSC_iS9_ddNS7_10__identityEEEvT0_T1_T2_T3_T4_T6_E12temp_storage+168];
	add.f64 	%fd195, %fd194, %fd193;
	selp.f64 	%fd196, %fd195, %fd193, %p51;
	setp.gt.s32 	%p52, %r36, 608;
	ld.shared.f64 	%fd197, [_ZZN3cub18CUB_300001_SM_10006detail6reduce28DeviceReduceSingleTileKernelINS2_10policy_hubIdjN4cuda3std3__44plusIdEEE10Policy1000EPdSC_iS9_ddNS7_10__identityEEEvT0_T1_T2_T3_T4_T6_E12temp_storage+176];
	add.f64 	%fd198, %fd197, %fd196;
	selp.f64 	%fd263, %fd198, %fd196, %p52;
	bra.uni 	$L__BB5_37;
$L__BB5_21:
	mov.u32 	%r14, %tid.x;
	mul.wide.u32 	%rd27, %r14, 8;
	add.s64 	%rd12, %rd9, %rd27;
	// begin inline asm
	ld.global.nc.u64 %rd11, [%rd12];
	// end inline asm
	mov.b64 	%fd31, %rd11;
	add.s64 	%rd14, %rd12, 5120;
	// begin inline asm
	ld.global.nc.u64 %rd13, [%rd14];
	// end inline asm
	mov.b64 	%fd32, %rd13;
	add.s64 	%rd16, %rd12, 10240;
	// begin inline asm
	ld.global.nc.u64 %rd15, [%rd16];
	// end inline asm
	mov.b64 	%fd33, %rd15;
	add.s64 	%rd18, %rd12, 15360;
	// begin inline asm
	ld.global.nc.u64 %rd17, [%rd18];
	// end inline asm
	mov.b64 	%fd34, %rd17;
	add.s64 	%rd20, %rd12, 20480;
	// begin inline asm
	ld.global.nc.u64 %rd19, [%rd20];
	// end inline asm
	mov.b64 	%fd35, %rd19;
	add.s64 	%rd22, %rd12, 25600;
	// begin inline asm
	ld.global.nc.u64 %rd21, [%rd22];
	// end inline asm
	mov.b64 	%fd36, %rd21;
	add.s64 	%rd24, %rd12, 30720;
	// begin inline asm
	ld.global.nc.u64 %rd23, [%rd24];
	// end inline asm
	mov.b64 	%fd37, %rd23;
	add.s64 	%rd26, %rd12, 35840;
	// begin inline asm
	ld.global.nc.u64 %rd25, [%rd26];
	// end inline asm
	mov.b64 	%fd38, %rd25;
	add.f64 	%fd39, %fd31, %fd32;
	add.f64 	%fd40, %fd39, %fd33;
	add.f64 	%fd41, %fd40, %fd34;
	add.f64 	%fd42, %fd41, %fd35;
	add.f64 	%fd43, %fd42, %fd36;
	add.f64 	%fd44, %fd43, %fd37;
	add.f64 	%fd262, %fd44, %fd38;
	setp.lt.u32 	%p3, %r36, 10240;
	mov.b32 	%r232, 5120;
	@%p3 bra 	$L__BB5_25;
	add.s32 	%r15, %r36, -5120;
	mov.b32 	%r232, 5120;
$L__BB5_23:
	mul.wide.s32 	%rd44, %r232, 8;
	add.s64 	%rd29, %rd12, %rd44;
	// begin inline asm
	ld.global.nc.u64 %rd28, [%rd29];
	// end inline asm
	mov.b64 	%fd45, %rd28;
	add.s64 	%rd31, %rd29, 5120;
	// begin inline asm
	ld.global.nc.u64 %rd30, [%rd31];
	// end inline asm
	mov.b64 	%fd46, %rd30;
	add.s64 	%rd33, %rd29, 10240;
	// begin inline asm
	ld.global.nc.u64 %rd32, [%rd33];
	// end inline asm
	mov.b64 	%fd47, %rd32;
	add.s64 	%rd35, %rd29, 15360;
	// begin inline asm
	ld.global.nc.u64 %rd34, [%rd35];
	// end inline asm
	mov.b64 	%fd48, %rd34;
	add.s64 	%rd37, %rd29, 20480;
	// begin inline asm
	ld.global.nc.u64 %rd36, [%rd37];
	// end inline asm
	mov.b64 	%fd49, %rd36;
	add.s64 	%rd39, %rd29, 25600;
	// begin inline asm
	ld.global.nc.u64 %rd38, [%rd39];
	// end inline asm
	mov.b64 	%fd50, %rd38;
	add.s64 	%rd41, %rd29, 30720;
	// begin inline asm
	ld.global.nc.u64 %rd40, [%rd41];
	// end inline asm
	mov.b64 	%fd51, %rd40;
	add.s64 	%rd43, %rd29, 35840;
	// begin inline asm
	ld.global.nc.u64 %rd42, [%rd43];
	// end inline asm
	mov.b64 	%fd52, %rd42;
	add.f64 	%fd53, %fd262, %fd45;
	add.f64 	%fd54, %fd53, %fd46;
	add.f64 	%fd55, %fd54, %fd47;
	add.f64 	%fd56, %fd55, %fd48;
	add.f64 	%fd57, %fd56, %fd49;
	add.f64 	%fd58, %fd57, %fd50;
	add.f64 	%fd59, %fd58, %fd51;
	add.f64 	%fd262, %fd59, %fd52;
	sub.s32 	%r39, %r36, %r232;
	setp.lt.s32 	%p4, %r39, 5120;
	@%p4 bra 	$L__BB5_33;
	add.s32 	%r232, %r232, 5120;
	setp.le.s32 	%p5, %r232, %r15;
	@%p5 bra 	$L__BB5_23;
$L__BB5_25:
	setp.le.s32 	%p6, %r36, %r232;
	@%p6 bra 	$L__BB5_33;
	sub.s32 	%r19, %r36, %r232;
	setp.ge.s32 	%p7, %r14, %r19;
	@%p7 bra 	$L__BB5_33;
	not.b32 	%r40, %r14;
	add.s32 	%r41, %r36, %r40;
	sub.s32 	%r20, %r41, %r232;
	mul.hi.u32 	%r42, %r20, -858993459;
	shr.u32 	%r43, %r42, 9;
	add.s32 	%r21, %r43, 1;
	and.b32  	%r44, %r43, 3;
	setp.eq.s32 	%p8, %r44, 3;
	mov.u32 	%r236, %r14;
	@%p8 bra 	$L__BB5_30;
	add.s32 	%r234, %r14, %r232;
	and.b32  	%r45, %r21, 3;
	neg.s32 	%r233, %r45;
	mov.u32 	%r236, %r14;
$L__BB5_29:
	.pragma "nounroll";
	mul.wide.u32 	%rd47, %r234, 8;
	add.s64 	%rd46, %rd9, %rd47;
	// begin inline asm
	ld.global.nc.u64 %rd45, [%rd46];
	// end inline asm
	mov.b64 	%fd61, %rd45;
	add.f64 	%fd262, %fd262, %fd61;
	add.s32 	%r236, %r236, 640;
	add.s32 	%r234, %r234, 640;
	add.s32 	%r233, %r233, 1;
	setp.ne.s32 	%p9, %r233, 0;
	@%p9 bra 	$L__BB5_29;
$L__BB5_30:
	setp.lt.u32 	%p10, %r20, 1920;
	@%p10 bra 	$L__BB5_33;
	cvt.u64.u32 	%rd48, %r236;
	cvt.u64.u32 	%rd49, %r232;
	add.s64 	%rd50, %rd48, %rd49;
	shl.b64 	%rd51, %rd50, 3;
	add.s64 	%rd52, %rd51, %rd9;
	add.s64 	%rd108, %rd52, 10240;
	add.s32 	%r237, %r236, %r232;
$L__BB5_32:
	mul.wide.u32 	%rd61, %r237, 8;
	add.s64 	%rd54, %rd9, %rd61;
	// begin inline asm
	ld.global.nc.u64 %rd53, [%rd54];
	// end inline asm
	mov.b64 	%fd62, %rd53;
	add.f64 	%fd63, %fd262, %fd62;
	add.s64 	%rd56, %rd108, -5120;
	// begin inline asm
	ld.global.nc.u64 %rd55, [%rd56];
	// end inline asm
	mov.b64 	%fd64, %rd55;
	add.f64 	%fd65, %fd63, %fd64;
	// begin inline asm
	ld.global.nc.u64 %rd57, [%rd108];
	// end inline asm
	mov.b64 	%fd66, %rd57;
	add.f64 	%fd67, %fd65, %fd66;
	add.s64 	%rd60, %rd108, 5120;
	// begin inline asm
	ld.global.nc.u64 %rd59, [%rd60];
	// end inline asm
	mov.b64 	%fd68, %rd59;
	add.f64 	%fd262, %fd67, %fd68;
	add.s32 	%r236, %r236, 2560;
	add.s64 	%rd108, %rd108, 20480;
	add.s32 	%r237, %r237, 2560;
	setp.lt.s32 	%p11, %r236, %r19;
	@%p11 bra 	$L__BB5_32;
$L__BB5_33:
	// begin inline asm
	mov.u32 %r46, %laneid;
	// end inline asm
	mov.b64 	%rd62, %fd262;
	mov.b64 	{%r48, %r53}, %rd62;
	mov.b32 	%r54, 1;
	mov.b32 	%r95, 31;
	mov.b32 	%r96, -1;
	// begin inline asm
	shfl.sync.down.b32 %r47, %r48, %r54, %r95, %r96;
	// end inline asm
	// begin inline asm
	shfl.sync.down.b32 %r52, %r53, %r54, %r95, %r96;
	// end inline asm
	mov.b64 	%rd63, {%r47, %r52};
	mov.b64 	%fd69, %rd63;
	setp.gt.s32 	%p12, %r46, 30;
	add.f64 	%fd70, %fd262, %fd69;
	selp.f64 	%fd71, %fd262, %fd70, %p12;
	mov.b64 	%rd64, %fd71;
	mov.b64 	{%r58, %r63}, %rd64;
	mov.b32 	%r64, 2;
	// begin inline asm
	shfl.sync.down.b32 %r57, %r58, %r64, %r95, %r96;
	// end inline asm
	// begin inline asm
	shfl.sync.down.b32 %r62, %r63, %r64, %r95, %r96;
	// end inline asm
	mov.b64 	%rd65, {%r57, %r62};
	mov.b64 	%fd72, %rd65;
	setp.gt.s32 	%p13, %r46, 29;
	add.f64 	%fd73, %fd71, %fd72;
	selp.f64 	%fd74, %fd71, %fd73, %p13;
	mov.b64 	%rd66, %fd74;
	mov.b64 	{%r68, %r73}, %rd66;
	mov.b32 	%r74, 4;
	// begin inline asm
	shfl.sync.down.b32 %r67, %r68, %r74, %r95, %r96;
	// end inline asm
	// begin inline asm
	shfl.sync.down.b32 %r72, %r73, %r74, %r95, %r96;
	// end inline asm
	mov.b64 	%rd67, {%r67, %r72};
	mov.b64 	%fd75, %rd67;
	setp.gt.s32 	%p14, %r46, 27;
	add.f64 	%fd76, %fd74, %fd75;
	selp.f64 	%fd77, %fd74, %fd76, %p14;
	mov.b64 	%rd68, %fd77;
	mov.b64 	{%r78, %r83}, %rd68;
	mov.b32 	%r84, 8;
	// begin inline asm
	shfl.sync.down.b32 %r77, %r78, %r84, %r95, %r96;
	// end inline asm
	// begin inline asm
	shfl.sync.down.b32 %r82, %r83, %r84, %r95, %r96;
	// end inline asm
	mov.b64 	%rd69, {%r77, %r82};
	mov.b64 	%fd78, %rd69;
	setp.gt.s32 	%p15, %r46, 23;
	add.f64 	%fd79, %fd77, %fd78;
	selp.f64 	%fd80, %fd77, %fd79, %p15;
	mov.b64 	%rd70, %fd80;
	mov.b64 	{%r88, %r93}, %rd70;
	mov.b32 	%r94, 16;
	// begin inline asm
	shfl.sync.down.b32 %r87, %r88, %r94, %r95, %r96;
	// end inline asm
	// begin inline asm
	shfl.sync.down.b32 %r92, %r93, %r94, %r95, %r96;
	// end inline asm
	mov.b64 	%rd71, {%r87, %r92};
	mov.b64 	%fd81, %rd71;
	setp.gt.s32 	%p16, %r46, 15;
	add.f64 	%fd26, %fd80, %fd81;
	selp.f64 	%fd263, %fd80, %fd26, %p16;
	setp.ne.s32 	%p17, %r46, 0;
	@%p17 bra 	$L__BB5_35;
	shr.u32 	%r97, %r14, 2;
	and.b32  	%r98, %r97, 248;
	mov.u32 	%r99, _ZZN3cub18CUB_300001_SM_10006detail6reduce28DeviceReduceSingleTileKernelINS2_10policy_hubIdjN4cuda3std3__44plusIdEEE10Policy1000EPdSC_iS9_ddNS7_10__identityEEEvT0_T1_T2_T3_T4_T6_E12temp_storage;
	add.s32 	%r100, %r99, %r98;
	st.shared.f64 	[%r100+24], %fd26;
$L__BB5_35:
	bar.sync 	0;
	setp.ne.s32 	%p18, %r14, 0;
	@%p18 bra 	$L__BB5_37;
	ld.shared.f64 	%fd82, [_ZZN3cub18CUB_300001_SM_10006detail6reduce28DeviceReduceSingleTileKernelINS2_10policy_hubIdjN4cuda3std3__44plusIdEEE10Policy1000EPdSC_iS9_ddNS7_10__identityEEEvT0_T1_T2_T3_T4_T6_E12temp_storage+32];
	add.f64 	%fd83, %fd263, %fd82;
	ld.shared.f64 	%fd84, [_ZZN3cub18CUB_300001_SM_10006detail6reduce28DeviceReduceSingleTileKernelINS2_10policy_hubIdjN4cuda3std3__44plusIdEEE10Policy1000EPdSC_iS9_ddNS7_10__identityEEEvT0_T1_T2_T3_T4_T6_E12temp_storage+40];
	add.f64 	%fd85, %fd83, %fd84;
	ld.shared.f64 	%fd86, [_ZZN3cub18CUB_300001_SM_10006detail6reduce28DeviceReduceSingleTileKernelINS2_10policy_hubIdjN4cuda3std3__44plusIdEEE10Policy1000EPdSC_iS9_ddNS7_10__identityEEEvT0_T1_T2_T3_T4_T6_E12temp_storage+48];
	add.f64 	%fd87, %fd85, %fd86;
	ld.shared.f64 	%fd88, [_ZZN3cub18CUB_300001_SM_10006detail6reduce28DeviceReduceSingleTileKernelINS2_10policy_hubIdjN4cuda3std3__44plusIdEEE10Policy1000EPdSC_iS9_ddNS7_10__identityEEEvT0_T1_T2_T3_T4_T6_E12temp_storage+56];
	add.f64 	%fd89, %fd87, %fd88;
	ld.shared.f64 	%fd90, [_ZZN3cub18CUB_300001_SM_10006detail6reduce28DeviceReduceSingleTileKernelINS2_10policy_hubIdjN4cuda3std3__44plusIdEEE10Policy1000EPdSC_iS9_ddNS7_10__identityEEEvT0_T1_T2_T3_T4_T6_E12temp_storage+64];
	add.f64 	%fd91, %fd89, %fd90;
	ld.shared.f64 	%fd92, [_ZZN3cub18CUB_300001_SM_10006detail6reduce28DeviceReduceSingleTileKernelINS2_10policy_hubIdjN4cuda3std3__44plusIdEEE10Policy1000EPdSC_iS9_ddNS7_10__identityEEEvT0_T1_T2_T3_T4_T6_E12temp_storage+72];
	add.f64 	%fd93, %fd91, %fd92;
	ld.shared.f64 	%fd94, [_ZZN3cub18CUB_300001_SM_10006detail6reduce28DeviceReduceSingleTileKernelINS2_10policy_hubIdjN4cuda3std3__44plusIdEEE10Policy1000EPdSC_iS9_ddNS7_10__identityEEEvT0_T1_T2_T3_T4_T6_E12temp_storage+80];
	add.f64 	%fd95, %fd93, %fd94;
	ld.shared.f64 	%fd96, [_ZZN3cub18CUB_300001_SM_10006detail6reduce28DeviceReduceSingleTileKernelINS2_10policy_hubIdjN4cuda3std3__44plusIdEEE10Policy1000EPdSC_iS9_ddNS7_10__identityEEEvT0_T1_T2_T3_T4_T6_E12temp_storage+88];
	add.f64 	%fd97, %fd95, %fd96;
	ld.shared.f64 	%fd98, [_ZZN3cub18CUB_300001_SM_10006detail6reduce28DeviceReduceSingleTileKernelINS2_10policy_hubIdjN4cuda3std3__44plusIdEEE10Policy1000EPdSC_iS9_ddNS7_10__identityEEEvT0_T1_T2_T3_T4_T6_E12temp_storage+96];
	add.f64 	%fd99, %fd97, %fd98;
	ld.shared.f64 	%fd100, [_ZZN3cub18CUB_300001_SM_10006detail6reduce28DeviceReduceSingleTileKernelINS2_10policy_hubIdjN4cuda3std3__44plusIdEEE10Policy1000EPdSC_iS9_ddNS7_10__identityEEEvT0_T1_T2_T3_T4_T6_E12temp_storage+104];
	add.f64 	%fd101, %fd99, %fd100;
	ld.shared.f64 	%fd102, [_ZZN3cub18CUB_300001_SM_10006detail6reduce28DeviceReduceSingleTileKernelINS2_10policy_hubIdjN4cuda3std3__44plusIdEEE10Policy1000EPdSC_iS9_ddNS7_10__identityEEEvT0_T1_T2_T3_T4_T6_E12temp_storage+112];
	add.f64 	%fd103, %fd101, %fd102;
	ld.shared.f64 	%fd104, [_ZZN3cub18CUB_300001_SM_10006detail6reduce28DeviceReduceSingleTileKernelINS2_10policy_hubIdjN4cuda3std3__44plusIdEEE10Policy1000EPdSC_iS9_ddNS7_10__identityEEEvT0_T1_T2_T3_T4_T6_E12temp_storage+120];
	add.f64 	%fd105, %fd103, %fd104;
	ld.shared.f64 	%fd106, [_ZZN3cub18CUB_300001_SM_10006detail6reduce28DeviceReduceSingleTileKernelINS2_10policy_hubIdjN4cuda3std3__44plusIdEEE10Policy1000EPdSC_iS9_ddNS7_10__identityEEEvT0_T1_T2_T3_T4_T6_E12temp_storage+128];
	add.f64 	%fd107, %fd105, %fd106;
	ld.shared.f64 	%fd108, [_ZZN3cub18CUB_300001_SM_10006detail6reduce28DeviceReduceSingleTileKernelINS2_10policy_hubIdjN4cuda3std3__44plusIdEEE10Policy1000EPdSC_iS9_ddNS7_10__identityEEEvT0_T1_T2_T3_T4_T6_E12temp_storage+136];
	add.f64 	%fd109, %fd107, %fd108;
	ld.shared.f64 	%fd110, [_ZZN3cub18CUB_300001_SM_10006detail6reduce28DeviceReduceSingleTileKernelINS2_10policy_hubIdjN4cuda3std3__44plusIdEEE10Policy1000EPdSC_iS9_ddNS7_10__identityEEEvT0_T1_T2_T3_T4_T6_E12temp_storage+144];
	add.f64 	%fd111, %fd109, %fd110;
	ld.shared.f64 	%fd112, [_ZZN3cub18CUB_300001_SM_10006detail6reduce28DeviceReduceSingleTileKernelINS2_10policy_hubIdjN4cuda3std3__44plusIdEEE10Policy1000EPdSC_iS9_ddNS7_10__identityEEEvT0_T1_T2_T3_T4_T6_E12temp_storage+152];
	add.f64 	%fd113, %fd111, %fd112;
	ld.shared.f64 	%fd114, [_ZZN3cub18CUB_300001_SM_10006detail6reduce28DeviceReduceSingleTileKernelINS2_10policy_hubIdjN4cuda3std3__44plusIdEEE10Policy1000EPdSC_iS9_ddNS7_10__identityEEEvT0_T1_T2_T3_T4_T6_E12temp_storage+160];
	add.f64 	%fd115, %fd113, %fd114;
	ld.shared.f64 	%fd116, [_ZZN3cub18CUB_300001_SM_10006detail6reduce28DeviceReduceSingleTileKernelINS2_10policy_hubIdjN4cuda3std3__44plusIdEEE10Policy1000EPdSC_iS9_ddNS7_10__identityEEEvT0_T1_T2_T3_T4_T6_E12temp_storage+168];
	add.f64 	%fd117, %fd115, %fd116;
	ld.shared.f64 	%fd118, [_ZZN3cub18CUB_300001_SM_10006detail6reduce28DeviceReduceSingleTileKernelINS2_10policy_hubIdjN4cuda3std3__44plusIdEEE10Policy1000EPdSC_iS9_ddNS7_10__identityEEEvT0_T1_T2_T3_T4_T6_E12temp_storage+176];
	add.f64 	%fd263, %fd117, %fd118;
$L__BB5_37:
	mov.u32 	%r224, %tid.x;
	setp.ne.s32 	%p60, %r224, 0;
	@%p60 bra 	$L__BB5_39;
	add.f64 	%fd249, %fd30, %fd263;
	st.global.f64 	[%rd1], %fd249;
$L__BB5_39:
	ret;

}
	// .globl	_ZN3cub18CUB_300001_SM_10006detail6reduce28DeviceReduceSingleTileKernelINS2_10policy_hubIdyN4cuda3std3__44plusIdEEE10Policy1000EN6thrust24THRUST_300001_SM_1000_NS6detail15normal_iteratorINSD_10device_ptrIdEEEEPdyS9_ddNS7_10__identityEEEvT0_T1_T2_T3_T4_T6_
.visible .entry _ZN3cub18CUB_300001_SM_10006detail6reduce28DeviceReduceSingleTileKernelINS2_10policy_hubIdyN4cuda3std3__44plusIdEEE10Policy1000EN6thrust24THRUST_300001_SM_1000_NS6detail15normal_iteratorINSD_10device_ptrIdEEEEPdyS9_ddNS7_10__identityEEEvT0_T1_T2_T3_T4_T6_(
	.param .align 8 .b8 _ZN3cub18CUB_300001_SM_10006detail6reduce28DeviceReduceSingleTileKernelINS2_10policy_hubIdyN4cuda3std3__44plusIdEEE10Policy1000EN6thrust24THRUST_300001_SM_1000_NS6detail15normal_iteratorINSD_10device_ptrIdEEEEPdyS9_ddNS7_10__identityEEEvT0_T1_T2_T3_T4_T6__param_0[8],
	.param .u64 .ptr .align 1 _ZN3cub18CUB_300001_SM_10006detail6reduce28DeviceReduceSingleTileKernelINS2_10policy_hubIdyN4cuda3std3__44plusIdEEE10Policy1000EN6thrust24THRUST_300001_SM_1000_NS6detail15normal_iteratorINSD_10device_ptrIdEEEEPdyS9_ddNS7_10__identityEEEvT0_T1_T2_T3_T4_T6__param_1,
	.param .u64 _ZN3cub18CUB_300001_SM_10006detail6reduce28DeviceReduceSingleTileKernelINS2_10policy_hubIdyN4cuda3std3__44plusIdEEE10Policy1000EN6thrust24THRUST_300001_SM_1000_NS6detail15normal_iteratorINSD_10device_ptrIdEEEEPdyS9_ddNS7_10__identityEEEvT0_T1_T2_T3_T4_T6__param_2,
	.param .align 1 .b8 _ZN3cub18CUB_300001_SM_10006detail6reduce28DeviceReduceSingleTileKernelINS2_10policy_hubIdyN4cuda3std3__44plusIdEEE10Policy1000EN6thrust24THRUST_300001_SM_1000_NS6detail15normal_iteratorINSD_10device_ptrIdEEEEPdyS9_ddNS7_10__identityEEEvT0_T1_T2_T3_T4_T6__param_3[1],
	.param .f64 _ZN3cub18CUB_300001_SM_10006detail6reduce28DeviceReduceSingleTileKernelINS2_10policy_hubIdyN4cuda3std3__44plusIdEEE10Policy1000EN6thrust24THRUST_300001_SM_1000_NS6detail15normal_iteratorINSD_10device_ptrIdEEEEPdyS9_ddNS7_10__identityEEEvT0_T1_T2_T3_T4_T6__param_4,
	.param .align 1 .b8 _ZN3cub18CUB_300001_SM_10006detail6reduce28DeviceReduceSingleTileKernelINS2_10policy_hubIdyN4cuda3std3__44plusIdEEE10Policy1000EN6thrust24THRUST_300001_SM_1000_NS6detail15normal_iteratorINSD_10device_ptrIdEEEEPdyS9_ddNS7_10__identityEEEvT0_T1_T2_T3_T4_T6__param_5[1]
)
.maxntid 512
.minnctapersm 1
{
	.reg .pred 	%p<67>;
	.reg .b32 	%r<246>;
	.reg .b64 	%rd<86>;
	.reg .b64 	%fd<348>;
	// demoted variable
	.shared .align 8 .b8 _ZZN3cub18CUB_300001_SM_10006detail6reduce28DeviceReduceSingleTileKernelINS2_10policy_hubIdyN4cuda3std3__44plusIdEEE10Policy1000EN6thrust24THRUST_300001_SM_1000_NS6detail15normal_iteratorINSD_10device_ptrIdEEEEPdyS9_ddNS7_10__identityEEEvT0_T1_T2_T3_T4_T6_E12temp_storage[152];
	ld.param.u64 	%rd18, [_ZN3cub18CUB_300001_SM_10006detail6reduce28DeviceReduceSingleTileKernelINS2_10policy_hubIdyN4cuda3std3__44plusIdEEE10Policy1000EN6thrust24THRUST_300001_SM_1000_NS6detail15normal_iteratorINSD_10device_ptrIdEEEEPdyS9_ddNS7_10__identityEEEvT0_T1_T2_T3_T4_T6__param_0];
	ld.param.u64 	%rd20, [_ZN3cub18CUB_300001_SM_10006detail6reduce28DeviceReduceSingleTileKernelINS2_10policy_hubIdyN4cuda3std3__44plusIdEEE10Policy1000EN6thrust24THRUST_300001_SM_1000_NS6detail15normal_iteratorINSD_10device_ptrIdEEEEPdyS9_ddNS7_10__identityEEEvT0_T1_T2_T3_T4_T6__param_1];
	ld.param.u64 	%rd19, [_ZN3cub18CUB_300001_SM_10006detail6reduce28DeviceReduceSingleTileKernelINS2_10policy_hubIdyN4cuda3std3__44plusIdEEE10Policy1000EN6thrust24THRUST_300001_SM_1000_NS6detail15normal_iteratorINSD_10device_ptrIdEEEEPdyS9_ddNS7_10__identityEEEvT0_T1_T2_T3_T4_T6__param_2];
	ld.param.f64 	%fd42, [_ZN3cub18CUB_300001_SM_10006detail6reduce28DeviceReduceSingleTileKernelINS2_10policy_hubIdyN4cuda3std3__44plusIdEEE10Policy1000EN6thrust24THRUST_300001_SM_1000_NS6detail15normal_iteratorINSD_10device_ptrIdEEEEPdyS9_ddNS7_10__identityEEEvT0_T1_T2_T3_T4_T6__param_4];
	cvta.to.global.u64 	%rd1, %rd20;
	setp.ne.s64 	%p1, %rd19, 0;
	@%p1 bra 	$L__BB6_3;
	mov.u32 	%r231, %tid.x;
	setp.ne.s32 	%p66, %r231, 0;
	@%p66 bra 	$L__BB6_51;
	st.global.f64 	[%rd1], %fd42;
	bra.uni 	$L__BB6_51;
$L__BB6_3:
	cvta.to.global.u64 	%rd2, %rd18;
	setp.gt.u64 	%p2, %rd19, 3583;
	@%p2 bra 	$L__BB6_28;
	cvt.u32.u64 	%r1, %rd19;
	mov.u32 	%r2, %tid.x;
	setp.ge.u32 	%p24, %r2, %r1;
	mov.f64 	%fd335, 0d0000000000000000;
	mov.u32 	%r235, %r2;
	@%p24 bra 	$L__BB6_6;
	mul.wide.u32 	%rd51, %r2, 8;
	add.s64 	%rd52, %rd2, %rd51;
	ld.global.f64 	%fd335, [%rd52];
	add.s32 	%r235, %r2, 512;
$L__BB6_6:
	setp.ge.u32 	%p25, %r235, %r1;
	@%p25 bra 	$L__BB6_19;
	not.b32 	%r108, %r235;
	add.s32 	%r109, %r108, %r1;
	shr.u32 	%r110, %r109, 9;
	add.s32 	%r5, %r110, 1;
	and.b32  	%r6, %r5, 15;
	setp.lt.u32 	%p26, %r109, 7680;
	@%p26 bra 	$L__BB6_10;
	and.b32  	%r111, %r5, 16777200;
	neg.s32 	%r233, %r111;
	mul.wide.u32 	%rd53, %r235, 8;
	add.s64 	%rd54, %rd53, %rd2;
	add.s64 	%rd81, %rd54, 32768;
$L__BB6_9:
	.pragma "nounroll";
	ld.global.f64 	%fd169, [%rd81+-32768];
	add.f64 	%fd170, %fd335, %fd169;
	ld.global.f64 	%fd171, [%rd81+-28672];
	add.f64 	%fd172, %fd170, %fd171;
	ld.global.f64 	%fd173, [%rd81+-24576];
	add.f64 	%fd174, %fd172, %fd173;
	ld.global.f64 	%fd175, [%rd81+-20480];
	add.f64 	%fd176, %fd174, %fd175;
	ld.global.f64 	%fd177, [%rd81+-16384];
	add.f64 	%fd178, %fd176, %fd177;
	ld.global.f64 	%fd179, [%rd81+-12288];
	add.f64 	%fd180, %fd178, %fd179;
	ld.global.f64 	%fd181, [%rd81+-8192];
	add.f64 	%fd182, %fd180, %fd181;
	ld.global.f64 	%fd183, [%rd81+-4096];
	add.f64 	%fd184, %fd182, %fd183;
	ld.global.f64 	%fd185, [%rd81];
	add.f64 	%fd186, %fd184, %fd185;
	ld.global.f64 	%fd187, [%rd81+4096];
	add.f64 	%fd188, %fd186, %fd187;
	ld.global.f64 	%fd189, [%rd81+8192];
	add.f64 	%fd190, %fd188, %fd189;
	ld.global.f64 	%fd191, [%rd81+12288];
	add.f64 	%fd192, %fd190, %fd191;
	ld.global.f64 	%fd193, [%rd81+16384];
	add.f64 	%fd194, %fd192, %fd193;
	ld.global.f64 	%fd195, [%rd81+20480];
	add.f64 	%fd196, %fd194, %fd195;
	ld.global.f64 	%fd197, [%rd81+24576];
	add.f64 	%fd198, %fd196, %fd197;
	ld.global.f64 	%fd199, [%rd81+28672];
	add.f64 	%fd335, %fd198, %fd199;
	add.s32 	%r235, %r235, 8192;
	add.s32 	%r233, %r233, 16;
	add.s64 	%rd81, %rd81, 65536;
	setp.ne.s32 	%p27, %r233, 0;
	@%p27 bra 	$L__BB6_9;
$L__BB6_10:
	setp.eq.s32 	%p28, %r6, 0;
	@%p28 bra 	$L__BB6_19;
	and.b32  	%r13, %r5, 7;
	setp.lt.u32 	%p29, %r6, 8;
	@%p29 bra 	$L__BB6_13;
	mul.wide.s32 	%rd55, %r235, 8;
	add.s64 	%rd56, %rd2, %rd55;
	ld.global.f64 	%fd201, [%rd56];
	add.f64 	%fd202, %fd335, %fd201;
	ld.global.f64 	%fd203, [%rd56+4096];
	add.f64 	%fd204, %fd202, %fd203;
	ld.global.f64 	%fd205, [%rd56+8192];
	add.f64 	%fd206, %fd204, %fd205;
	ld.global.f64 	%fd207, [%rd56+12288];
	add.f64 	%fd208, %fd206, %fd207;
	ld.global.f64 	%fd209, [%rd56+16384];
	add.f64 	%fd210, %fd208, %fd209;
	ld.global.f64 	%fd211, [%rd56+20480];
	add.f64 	%fd212, %fd210, %fd211;
	ld.global.f64 	%fd213, [%rd56+24576];
	add.f64 	%fd214, %fd212, %fd213;
	ld.global.f64 	%fd215, [%rd56+28672];
	add.f64 	%fd335, %fd214, %fd215;
	add.s32 	%r235, %r235, 4096;
$L__BB6_13:
	setp.eq.s32 	%p30, %r13, 0;
	@%p30 bra 	$L__BB6_19;
	and.b32  	%r16, %r5, 3;
	setp.lt.u32 	%p31, %r13, 4;
	@%p31 bra 	$L__BB6_16;
	mul.wide.s32 	%rd57, %r235, 8;
	add.s64 	%rd58, %rd2, %rd57;
	ld.global.f64 	%fd217, [%rd58];
	add.f64 	%fd218, %fd335, %fd217;
	ld.global.f64 	%fd219, [%rd58+4096];
	add.f64 	%fd220, %fd218, %fd219;
	ld.global.f64 	%fd221, [%rd58+8192];
	add.f64 	%fd222, %fd220, %fd221;
	ld.global.f64 	%fd223, [%rd58+12288];
	add.f64 	%fd335, %fd222, %fd223;
	add.s32 	%r235, %r235, 2048;
$L__BB6_16:
	setp.eq.s32 	%p32, %r16, 0;
	@%p32 bra 	$L__BB6_19;
	neg.s32 	%r238, %r16;
$L__BB6_18:
	.pragma "nounroll";
	mul.wide.s32 	%rd59, %r235, 8;
	add.s64 	%rd60, %rd2, %rd59;
	ld.global.f64 	%fd224, [%rd60];
	add.f64 	%fd335, %fd335, %fd224;
	add.s32 	%r235, %r235, 512;
	add.s32 	%r238, %r238, 1;
	setp.ne.s32 	%p33, %r238, 0;
	@%p33 bra 	$L__BB6_18;
$L__BB6_19:
	setp.lt.u64 	%p34, %rd19, 512;
	@%p34 bra 	$L__BB6_24;
	// begin inline asm
	mov.u32 %r175, %laneid;
	// end inline asm
	mov.b64 	%rd71, %fd335;
	mov.b64 	{%r177, %r182}, %rd71;
	mov.b32 	%r183, 1;
	mov.b32 	%r224, 31;
	mov.b32 	%r225, -1;
	// begin inline asm
	shfl.sync.down.b32 %r176, %r177, %r183, %r224, %r225;
	// end inline asm
	// begin inline asm
	shfl.sync.down.b32 %r181, %r182, %r183, %r224, %r225;
	// end inline asm
	mov.b64 	%rd72, {%r176, %r181};
	mov.b64 	%fd283, %rd72;
	setp.gt.s32 	%p58, %r175, 30;
	add.f64 	%fd284, %fd335, %fd283;
	selp.f64 	%fd285, %fd335, %fd284, %p58;
	mov.b64 	%rd73, %fd285;
	mov.b64 	{%r187, %r192}, %rd73;
	mov.b32 	%r193, 2;
	// begin inline asm
	shfl.sync.down.b32 %r186, %r187, %r193, %r224, %r225;
	// end inline asm
	// begin inline asm
	shfl.sync.down.b32 %r191, %r192, %r193, %r224, %r225;
	// end inline asm
	mov.b64 	%rd74, {%r186, %r191};
	mov.b64 	%fd286, %rd74;
	setp.gt.s32 	%p59, %r175, 29;
	add.f64 	%fd287, %fd285, %fd286;
	selp.f64 	%fd288, %fd285, %fd287, %p59;
	mov.b64 	%rd75, %fd288;
	mov.b64 	{%r197, %r202}, %rd75;
	mov.b32 	%r203, 4;
	// begin inline asm
	shfl.sync.down.b32 %r196, %r197, %r203, %r224, %r225;
	// end inline asm
	// begin inline asm
	shfl.sync.down.b32 %r201, %r202, %r203, %r224, %r225;
	// end inline asm
	mov.b64 	%rd76, {%r196, %r201};
	mov.b64 	%fd289, %rd76;
	setp.gt.s32 	%p60, %r175, 27;
	add.f64 	%fd290, %fd288, %fd289;
	selp.f64 	%fd291, %fd288, %fd290, %p60;
	mov.b64 	%rd77, %fd291;
	mov.b64 	{%r207, %r212}, %rd77;
	mov.b32 	%r213, 8;
	// begin inline asm
	shfl.sync.down.b32 %r206, %r207, %r213, %r224, %r225;
	// end inline asm
	// begin inline asm
	shfl.sync.down.b32 %r211, %r212, %r213, %r224, %r225;
	// end inline asm
	mov.b64 	%rd78, {%r206, %r211};
	mov.b64 	%fd292, %rd78;
	setp.gt.s32 	%p61, %r175, 23;
	add.f64 	%fd293, %fd291, %fd292;
	selp.f64 	%fd294, %fd291, %fd293, %p61;
	mov.b64 	%rd79, %fd294;
	mov.b64 	{%r217, %r222}, %rd79;
	mov.b32 	%r223, 16;
	// begin inline asm
	shfl.sync.down.b32 %r216, %r217, %r223, %r224, %r225;
	// end inline asm
	// begin inline asm
	shfl.sync.down.b32 %r221, %r222, %r223, %r224, %r225;
	// end inline asm
	mov.b64 	%rd80, {%r216, %r221};
	mov.b64 	%fd295, %rd80;
	setp.gt.s32 	%p62, %r175, 15;
	add.f64 	%fd16, %fd294, %fd295;
	selp.f64 	%fd347, %fd294, %fd16, %p62;
	setp.ne.s32 	%p63, %r175, 0;
	@%p63 bra 	$L__BB6_22;
	shr.u32 	%r226, %r2, 2;
	and.b32  	%r227, %r226, 248;
	mov.u32 	%r228, _ZZN3cub18CUB_300001_SM_10006detail6reduce28DeviceReduceSingleTileKernelINS2_10policy_hubIdyN4cuda3std3__44plusIdEEE10Policy1000EN6thrust24THRUST_300001_SM_1000_NS6detail15normal_iteratorINSD_10device_ptrIdEEEEPdyS9_ddNS7_10__identityEEEvT0_T1_T2_T3_T4_T6_E12temp_storage;
	add.s32 	%r229, %r228, %r227;
	st.shared.f64 	[%r229+16], %fd16;
$L__BB6_22:
	bar.sync 	0;
	setp.ne.s32 	%p64, %r2, 0;
	@%p64 bra 	$L__BB6_49;
	ld.shared.f64 	%fd296, [_ZZN3cub18CUB_300001_SM_10006detail6reduce28DeviceReduceSingleTileKernelINS2_10policy_hubIdyN4cuda3std3__44plusIdEEE10Policy1000EN6thrust24THRUST_300001_SM_1000_NS6detail15normal_iteratorINSD_10device_ptrIdEEEEPdyS9_ddNS7_10__identityEEEvT0_T1_T2_T3_T4_T6_E12temp_storage+24];
	add.f64 	%fd297, %fd347, %fd296;
	ld.shared.f64 	%fd298, [_ZZN3cub18CUB_300001_SM_10006detail6reduce28DeviceReduceSingleTileKernelINS2_10policy_hubIdyN4cuda3std3__44plusIdEEE10Policy1000EN6thrust24THRUST_300001_SM_1000_NS6detail15normal_iteratorINSD_10device_ptrIdEEEEPdyS9_ddNS7_10__identityEEEvT0_T1_T2_T3_T4_T6_E12temp_storage+32];
	add.f64 	%fd299, %fd297, %fd298;
	ld.shared.f64 	%fd300, [_ZZN3cub18CUB_300001_SM_10006detail6reduce28DeviceReduceSingleTileKernelINS2_10policy_hubIdyN4cuda3std3__44plusIdEEE10Policy1000EN6thrust24THRUST_300001_SM_1000_NS6detail15normal_iteratorINSD_10device_ptrIdEEEEPdyS9_ddNS7_10__identityEEEvT0_T1_T2_T3_T4_T6_E12temp_storage+40];
	add.f64 	%fd301, %fd299, %fd300;
	ld.shared.f64 	%fd302, [_ZZN3cub18CUB_300001_SM_10006detail6reduce28DeviceReduceSingleTileKernelINS2_10policy_hubIdyN4cuda3std3__44plusIdEEE10Policy1000EN6thrust24THRUST_300001_SM_1000_NS6detail15normal_iteratorINSD_10device_ptrIdEEEEPdyS9_ddNS7_10__identityEEEvT0_T1_T2_T3_T4_T6_E12temp_storage+48];
	add.f64 	%fd303, %fd301, %fd302;
	ld.shared.f64 	%fd304, [_ZZN3cub18CUB_300001_SM_10006detail6reduce28DeviceReduceSingleTileKernelINS2_10policy_hubIdyN4cuda3std3__44plusIdEEE10Policy1000EN6thrust24THRUST_300001_SM_1000_NS6detail15normal_iteratorINSD_10device_ptrIdEEEEPdyS9_ddNS7_10__identityEEEvT0_T1_T2_T3_T4_T6_E12temp_storage+56];
	add.f64 	%fd305, %fd303, %fd304;
	ld.shared.f64 	%fd306, [_ZZN3cub18CUB_300001_SM_10006detail6reduce28DeviceReduceSingleTileKernelINS2_10policy_hubIdyN4cuda3std3__44plusIdEEE10Policy1000EN6thrust24THRUST_300001_SM_1000_NS6detail15normal_iteratorINSD_10device_ptrIdEEEEPdyS9_ddNS7_10__identityEEEvT0_T1_T2_T3_T4_T6_E12temp_storage+64];
	add.f64 	%fd307, %fd305, %fd306;
	ld.shared.f64 	%fd308, [_ZZN3cub18CUB_300001_SM_10006detail6reduce28DeviceReduceSingleTileKernelINS2_10policy_hubIdyN4cuda3std3__44plusIdEEE10Policy1000EN6thrust24THRUST_300001_SM_1000_NS6detail15normal_iteratorINSD_10device_ptrIdEEEEPdyS9_ddNS7_10__identityEEEvT0_T1_T2_T3_T4_T6_E12temp_storage+72];
	add.f64 	%fd309, %fd307, %fd308;
	ld.shared.f64 	%fd310, [_ZZN3cub18CUB_300001_SM_10006detail6reduce28DeviceReduceSingleTileKernelINS2_10policy_hubIdyN4cuda3std3__44plusIdEEE10Policy1000EN6thrust24THRUST_300001_SM_1000_NS6detail15normal_iteratorINSD_10device_ptrIdEEEEPdyS9_ddNS7_10__identityEEEvT0_T1_T2_T3_T4_T6_E12temp_storage+80];
	add.f64 	%fd311, %fd309, %fd310;
	ld.shared.f64 	%fd312, [_ZZN3cub18CUB_300001_SM_10006detail6reduce28DeviceReduceSingleTileKernelINS2_10policy_hubIdyN4cuda3std3__44plusIdEEE10Policy1000EN6thrust24THRUST_300001_SM_1000_NS6detail15normal_iteratorINSD_10device_ptrIdEEEEPdyS9_ddNS7_10__identityEEEvT0_T1_T2_T3_T4_T6_E12temp_storage+88];
	add.f64 	%fd313, %fd311, %fd312;
	ld.shared.f64 	%fd314, [_ZZN3cub18CUB_300001_SM_10006detail6reduce28DeviceReduceSingleTileKernelINS2_10policy_hubIdyN4cuda3std3__44plusIdEEE10Policy1000EN6thrust24THRUST_300001_SM_1000_NS6detail15normal_iteratorINSD_10device_ptrIdEEEEPdyS9_ddNS7_10__identityEEEvT0_T1_T2_T3_T4_T6_E12temp_storage+96];
	add.f64 	%fd315, %fd313, %fd314;
	ld.shared.f64 	%fd316, [_ZZN3cub18CUB_300001_SM_10006detail6reduce28DeviceReduceSingleTileKernelINS2_10policy_hubIdyN4cuda3std3__44plusIdEEE10Policy1000EN6thrust24THRUST_300001_SM_1000_NS6detail15normal_iteratorINSD_10device_ptrIdEEEEPdyS9_ddNS7_10__identityEEEvT0_T1_T2_T3_T4_T6_E12temp_storage+104];
	add.f64 	%fd317, %fd315, %fd316;
	ld.shared.f64 	%fd318, [_ZZN3cub18CUB_300001_SM_10006detail6reduce28DeviceReduceSingleTileKernelINS2_10policy_hubIdyN4cuda3std3__44plusIdEEE10Policy1000EN6thrust24THRUST_300001_SM_1000_NS6detail15normal_iteratorINSD_10device_ptrIdEEEEPdyS9_ddNS7_10__identityEEEvT0_T1_T2_T3_T4_T6_E12temp_storage+112];
	add.f64 	%fd319, %fd317, %fd318;
	ld.shared.f64 	%fd320, [_ZZN3cub18CUB_300001_SM_10006detail6reduce28DeviceReduceSingleTileKernelINS2_10policy_hubIdyN4cuda3std3__44plusIdEEE10Policy1000EN6thrust24THRUST_300001_SM_1000_NS6detail15normal_iteratorINSD_10device_ptrIdEEEEPdyS9_ddNS7_10__identityEEEvT0_T1_T2_T3_T4_T6_E12temp_storage+120];
	add.f64 	%fd321, %fd319, %fd320;
	ld.shared.f64 	%fd322, [_ZZN3cub18CUB_300001_SM_10006detail6reduce28DeviceReduceSingleTileKernelINS2_10policy_hubIdyN4cuda3std3__44plusIdEEE10Policy1000EN6thrust24THRUST_300001_SM_1000_NS6detail15normal_iteratorINSD_10device_ptrIdEEEEPdyS9_ddNS7_10__identityEEEvT0_T1_T2_T3_T4_T6_E12temp_storage+128];
	add.f64 	%fd323, %fd321, %fd322;
	ld.shared.f64 	%fd324, [_ZZN3cub18CUB_300001_SM_10006detail6reduce28DeviceReduceSingleTileKernelINS2_10policy_hubIdyN4cuda3std3__44plusIdEEE10Policy1000EN6thrust24THRUST_300001_SM_1000_NS6detail15normal_iteratorINSD_10device_ptrIdEEEEPdyS9_ddNS7_10__identityEEEvT0_T1_T2_T3_T4_T6_E12temp_storage+136];
	add.f64 	%fd347, %fd323, %fd324;
	bra.uni 	$L__BB6_49;
$L__BB6_24:
	// begin inline asm
	mov.u32 %r112, %laneid;
	// end inline asm
	and.b32  	%r163, %r2, 992;
	add.s32 	%r164, %r163, 32;
	setp.gt.u32 	%p35, %r164, %r1;
	not.b32 	%r165, %r163;
	add.s32 	%r166, %r1, %r165;
	selp.b32 	%r161, %r166, 31, %p35;
	mov.b64 	%rd61, %fd335;
	mov.b64 	{%r114, %r119}, %rd61;
	mov.b32 	%r120, 1;
	mov.b32 	%r162, -1;
	// begin inline asm
	shfl.sync.down.b32 %r113, %r114, %r120, %r161, %r162;
	// end inline asm
	// begin inline asm
	shfl.sync.down.b32 %r118, %r119, %r120, %r161, %r162;
	// end inline asm
	mov.b64 	%rd62, {%r113, %r118};
	mov.b64 	%fd225, %rd62;
	setp.lt.s32 	%p36, %r112, %r161;
	add.f64 	%fd226, %fd335, %fd225;
	selp.f64 	%fd227, %fd226, %fd335, %p36;
	mov.b64 	%rd63, %fd227;
	mov.b64 	{%r124, %r129}, %rd63;
	mov.b32 	%r130, 2;
	// begin inline asm
	shfl.sync.down.b32 %r123, %r124, %r130, %r161, %r162;
	// end inline asm
	// begin inline asm
	shfl.sync.down.b32 %r128, %r129, %r130, %r161, %r162;
	// end inline asm
	mov.b64 	%rd64, {%r123, %r128};
	mov.b64 	%fd228, %rd64;
	add.s32 	%r167, %r112, 2;
	setp.gt.s32 	%p37, %r167, %r161;
	add.f64 	%fd229, %fd227, %fd228;
	selp.f64 	%fd230, %fd227, %fd229, %p37;
	mov.b64 	%rd65, %fd230;
	mov.b64 	{%r134, %r139}, %rd65;
	mov.b32 	%r140, 4;
	// begin inline asm
	shfl.sync.down.b32 %r133, %r134, %r140, %r161, %r162;
	// end inline asm
	// begin inline asm
	shfl.sync.down.b32 %r138, %r139, %r140, %r161, %r162;
	// end inline asm
	mov.b64 	%rd66, {%r133, %r138};
	mov.b64 	%fd231, %rd66;
	add.s32 	%r168, %r112, 4;
	setp.gt.s32 	%p38, %r168, %r161;
	add.f64 	%fd232, %fd230, %fd231;
	selp.f64 	%fd233, %fd230, %fd232, %p38;
	mov.b64 	%rd67, %fd233;
	mov.b64 	{%r144, %r149}, %rd67;
	mov.b32 	%r150, 8;
	// begin inline asm
	shfl.sync.down.b32 %r143, %r144, %r150, %r161, %r162;
	// end inline asm
	// begin inline asm
	shfl.sync.down.b32 %r148, %r149, %r150, %r161, %r162;
	// end inline asm
	mov.b64 	%rd68, {%r143, %r148};
	mov.b64 	%fd234, %rd68;
	add.s32 	%r169, %r112, 8;
	setp.gt.s32 	%p39, %r169, %r161;
	add.f64 	%fd235, %fd233, %fd234;
	selp.f64 	%fd236, %fd233, %fd235, %p39;
	mov.b64 	%rd69, %fd236;
	mov.b64 	{%r154, %r159}, %rd69;
	mov.b32 	%r160, 16;
	// begin inline asm
	shfl.sync.down.b32 %r153, %r154, %r160, %r161, %r162;
	// end inline asm
	// begin inline asm
	shfl.sync.down.b32 %r158, %r159, %r160, %r161, %r162;
	// end inline asm
	mov.b64 	%rd70, {%r153, %r158};
	mov.b64 	%fd237, %rd70;
	add.s32 	%r170, %r112, 16;
	setp.gt.s32 	%p40, %r170, %r161;
	add.f64 	%fd238, %fd236, %fd237;
	selp.f64 	%fd347, %fd236, %fd238, %p40;
	setp.ne.s32 	%p41, %r112, 0;
	@%p41 bra 	$L__BB6_26;
	shr.u32 	%r171, %r2, 2;
	and.b32  	%r172, %r171, 248;
	mov.u32 	%r173, _ZZN3cub18CUB_300001_SM_10006detail6reduce28DeviceReduceSingleTileKernelINS2_10policy_hubIdyN4cuda3std3__44plusIdEEE10Policy1000EN6thrust24THRUST_300001_SM_1000_NS6detail15normal_iteratorINSD_10device_ptrIdEEEEPdyS9_ddNS7_10__identityEEEvT0_T1_T2_T3_T4_T6_E12temp_storage;
	add.s32 	%r174, %r173, %r172;
	st.shared.f64 	[%r174+16], %fd347;
$L__BB6_26:
	bar.sync 	0;
	setp.ne.s32 	%p42, %r2, 0;
	@%p42 bra 	$L__BB6_49;
	setp.gt.u64 	%p43, %rd19, 32;
	ld.shared.f64 	%fd239, [_ZZN3cub18CUB_300001_SM_10006detail6reduce28DeviceReduceSingleTileKernelINS2_10policy_hubIdyN4cuda3std3__44plusIdEEE10Policy1000EN6thrust24THRUST_300001_SM_1000_NS6detail15normal_iteratorINSD_10device_ptrIdEEEEPdyS9_ddNS7_10__identityEEEvT0_T1_T2_T3_T4_T6_E12temp_storage+24];
	add.f64 	%fd240, %fd347, %fd239;
	selp.f64 	%fd241, %fd240, %fd347, %p43;
	setp.gt.u64 	%p44, %rd19, 64;
	ld.shared.f64 	%fd242, [_ZZN3cub18CUB_300001_SM_10006detail6reduce28DeviceReduceSingleTileKernelINS2_10policy_hubIdyN4cuda3std3__44plusIdEEE10Policy1000EN6thrust24THRUST_300001_SM_1000_NS6detail15normal_iteratorINSD_10device_ptrIdEEEEPdyS9_ddNS7_10__identityEEEvT0_T1_T2_T3_T4_T6_E12temp_storage+32];
	add.f64 	%fd243, %fd242, %fd241;
	selp.f64 	%fd244, %fd243, %fd241, %p44;
	setp.gt.u64 	%p45, %rd19, 96;
	ld.shared.f64 	%fd245, [_ZZN3cub18CUB_300001_SM_10006detail6reduce28DeviceReduceSingleTileKernelINS2_10policy_hubIdyN4cuda3std3__44plusIdEEE10Policy1000EN6thrust24THRUST_300001_SM_1000_NS6detail15normal_iteratorINSD_10device_ptrIdEEEEPdyS9_ddNS7_10__identityEEEvT0_T1_T2_T3_T4_T6_E12temp_storage+40];
	add.f64 	%fd246, %fd245, %fd244;
	selp.f64 	%fd247, %fd246, %fd244, %p45;
	setp.gt.u64 	%p46, %rd19, 128;
	ld.shared.f64 	%fd248, [_ZZN3cub18CUB_300001_SM_10006detail6reduce28DeviceReduceSingleTileKernelINS2_10policy_hubIdyN4cuda3std3__44plusIdEEE10Policy1000EN6thrust24THRUST_300001_SM_1000_NS6detail15normal_iteratorINSD_10device_ptrIdEEEEPdyS9_ddNS7_10__identityEEEvT0_T1_T2_T3_T4_T6_E12temp_storage+48];
	add.f64 	%fd249, %fd248, %fd247;
	selp.f64 	%fd250, %fd249, %fd247, %p46;
	setp.gt.u64 	%p47, %rd19, 160;
	ld.shared.f64 	%fd251, [_ZZN3cub18CUB_300001_SM_10006detail6reduce28DeviceReduceSingleTileKernelINS2_10policy_hubIdyN4cuda3std3__44plusIdEEE10Policy1000EN6thrust24THRUST_300001_SM_1000_NS6detail15normal_iteratorINSD_10device_ptrIdEEEEPdyS9_ddNS7_10__identityEEEvT0_T1_T2_T3_T4_T6_E12temp_storage+56];
	add.f64 	%fd252, %fd251, %fd250;
	selp.f64 	%fd253, %fd252, %fd250, %p47;
	setp.gt.u64 	%p48, %rd19, 192;
	ld.shared.f64 	%fd254, [_ZZN3cub18CUB_300001_SM_10006detail6reduce28DeviceReduceSingleTileKernelINS2_10policy_hubIdyN4cuda3std3__44plusIdEEE10Policy1000EN6thrust24THRUST_300001_SM_1000_NS6detail15normal_iteratorINSD_10device_ptrIdEEEEPdyS9_ddNS7_10__identityEEEvT0_T1_T2_T3_T4_T6_E12temp_storage+64];
	add.f64 	%fd255, %fd254, %fd253;
	selp.f64 	%fd256, %fd255, %fd253, %p48;
	setp.gt.u64 	%p49, %rd19, 224;
	ld.shared.f64 	%fd257, [_ZZN3cub18CUB_300001_SM_10006detail6reduce28DeviceReduceSingleTileKernelINS2_10policy_hubIdyN4cuda3std3__44plusIdEEE10Policy1000EN6thrust24THRUST_300001_SM_1000_NS6detail15normal_iteratorINSD_10device_ptrIdEEEEPdyS9_ddNS7_10__identityEEEvT0_T1_T2_T3_T4_T6_E12temp_storage+72];
	add.f64 	%fd258, %fd257, %fd256;
	selp.f64 	%fd259, %fd258, %fd256, %p49;
	setp.gt.u64 	%p50, %rd19, 256;
	ld.shared.f64 	%fd260, [_ZZN3cub18CUB_300001_SM_10006detail6reduce28DeviceReduceSingleTileKernelINS2_10policy_hubIdyN4cuda3std3__44plusIdEEE10Policy1000EN6thrust24THRUST_300001_SM_1000_NS6detail15normal_iteratorINSD_10device_ptrIdEEEEPdyS9_ddNS7_10__identityEEEvT0_T1_T2_T3_T4_T6_E12temp_storage+80];
	add.f64 	%fd261, %fd260, %fd259;
	selp.f64 	%fd262, %fd261, %fd259, %p50;
	setp.gt.u64 	%p51, %rd19, 288;
	ld.shared.f64 	%fd263, [_ZZN3cub18CUB_300001_SM_10006detail6reduce28DeviceReduceSingleTileKernelINS2_10policy_hubIdyN4cuda3std3__44plusIdEEE10Policy1000EN6thrust24THRUST_300001_SM_1000_NS6detail15normal_iteratorINSD_10device_ptrIdEEEEPdyS9_ddNS7_10__identityEEEvT0_T1_T2_T3_T4_T6_E12temp_storage+88];
	add.f64 	%fd264, %fd263, %fd262;
	selp.f64 	%fd265, %fd264, %fd262, %p51;
	setp.gt.u64 	%p52, %rd19, 320;
	ld.shared.f64 	%fd266, [_ZZN3cub18CUB_300001_SM_10006detail6reduce28DeviceReduceSingleTileKernelINS2_10policy_hubIdyN4cuda3std3__44plusIdEEE10Policy1000EN6thrust24THRUST_300001_SM_1000_NS6detail15normal_iteratorINSD_10device_ptrIdEEEEPdyS9_ddNS7_10__identityEEEvT0_T1_T2_T3_T4_T6_E12temp_storage+96];
	add.f64 	%fd267, %fd266, %fd265;
	selp.f64 	%fd268, %fd267, %fd265, %p52;
	setp.gt.u64 	%p53, %rd19, 352;
	ld.shared.f64 	%fd269, [_ZZN3cub18CUB_300001_SM_10006detail6reduce28DeviceReduceSingleTileKernelINS2_10policy_hubIdyN4cuda3std3__44plusIdEEE10Policy1000EN6thrust24THRUST_300001_SM_1000_NS6detail15normal_iteratorINSD_10device_ptrIdEEEEPdyS9_ddNS7_10__identityEEEvT0_T1_T2_T3_T4_T6_E12temp_storage+104];
	add.f64 	%fd270, %fd269, %fd268;
	selp.f64 	%fd271, %fd270, %fd268, %p53;
	setp.gt.u64 	%p54, %rd19, 384;
	ld.shared.f64 	%fd272, [_ZZN3cub18CUB_300001_SM_10006detail6reduce28DeviceReduceSingleTileKernelINS2_10policy_hubIdyN4cuda3std3__44plusIdEEE10Policy1000EN6thrust24THRUST_300001_SM_1000_NS6detail15normal_iteratorINSD_10device_ptrIdEEEEPdyS9_ddNS7_10__identityEEEvT0_T1_T2_T3_T4_T6_E12temp_storage+112];
	add.f64 	%fd273, %fd272, %fd271;
	selp.f64 	%fd274, %fd273, %fd271, %p54;
	setp.gt.u64 	%p55, %rd19, 416;
	ld.shared.f64 	%fd275, [_ZZN3cub18CUB_300001_SM_10006detail6reduce28DeviceReduceSingleTileKernelINS2_10policy_hubIdyN4cuda3std3__44plusIdEEE10Policy1000EN6thrust24THRUST_300001_SM_1000_NS6detail15normal_iteratorINSD_10device_ptrIdEEEEPdyS9_ddNS7_10__identityEEEvT0_T1_T2_T3_T4_T6_E12temp_storage+120];
	add.f64 	%fd276, %fd275, %fd274;
	selp.f64 	%fd277, %fd276, %fd274, %p55;
	setp.gt.u64 	%p56, %rd19, 448;
	ld.shared.f64 	%fd278, [_ZZN3cub18CUB_300001_SM_10006detail6reduce28DeviceReduceSingleTileKernelINS2_10policy_hubIdyN4cuda3std3__44plusIdEEE10Policy1000EN6thrust24THRUST_300001_SM_1000_NS6detail15normal_iteratorINSD_10device_ptrIdEEEEPdyS9_ddNS7_10__identityEEEvT0_T1_T2_T3_T4_T6_E12temp_storage+128];
	add.f64 	%fd279, %fd278, %fd277;
	selp.f64 	%fd280, %fd279, %fd277, %p56;
	setp.gt.u64 	%p57, %rd19, 480;
	ld.shared.f64 	%fd281, [_ZZN3cub18CUB_300001_SM_10006detail6reduce28DeviceReduceSingleTileKernelINS2_10policy_hubIdyN4cuda3std3__44plusIdEEE10Policy1000EN6thrust24THRUST_300001_SM_1000_NS6detail15normal_iteratorINSD_10device_ptrIdEEEEPdyS9_ddNS7_10__identityEEEvT0_T1_T2_T3_T4_T6_E12temp_storage+136];
	add.f64 	%fd282, %fd281, %fd280;
	selp.f64 	%fd347, %fd282, %fd280, %p57;
	bra.uni 	$L__BB6_49;
$L__BB6_28:
	mov.u32 	%r24, %tid.x;
	cvt.u64.u32 	%rd6, %r24;
	mul.wide.u32 	%rd22, %r24, 8;
	add.s64 	%rd7, %rd2, %rd22;
	ld.global.f64 	%fd43, [%rd7];
	ld.global.f64 	%fd44, [%rd7+4096];
	ld.global.f64 	%fd45, [%rd7+8192];
	ld.global.f64 	%fd46, [%rd7+12288];
	ld.global.f64 	%fd47, [%rd7+16384];
	ld.global.f64 	%fd48, [%rd7+20480];
	ld.global.f64 	%fd49, [%rd7+24576];
	add.f64 	%fd50, %fd43, %fd44;
	add.f64 	%fd51, %fd50, %fd45;
	add.f64 	%fd52, %fd51, %fd46;
	add.f64 	%fd53, %fd52, %fd47;
	add.f64 	%fd54, %fd53, %fd48;
	add.f64 	%fd346, %fd54, %fd49;
	add.s64 	%rd8, %rd19, -3584;
	setp.lt.u64 	%p3, %rd8, 3584;
	mov.b64 	%rd83, 3584;
	@%p3 bra 	$L__BB6_32;
	mov.b64 	%rd83, 3584;
$L__BB6_30:
	shl.b64 	%rd24, %rd83, 3;
	add.s64 	%rd25, %rd7, %rd24;
	ld.global.f64 	%fd55, [%rd25];
	ld.global.f64 	%fd56, [%rd25+4096];
	ld.global.f64 	%fd57, [%rd25+8192];
	ld.global.f64 	%fd58, [%rd25+12288];
	ld.global.f64 	%fd59, [%rd25+16384];
	ld.global.f64 	%fd60, [%rd25+20480];
	ld.global.f64 	%fd61, [%rd25+24576];
	add.f64 	%fd62, %fd346, %fd55;
	add.f64 	%fd63, %fd62, %fd56;
	add.f64 	%fd64, %fd63, %fd57;
	add.f64 	%fd65, %fd64, %fd58;
	add.f64 	%fd66, %fd65, %fd59;
	add.f64 	%fd67, %fd66, %fd60;
	add.f64 	%fd346, %fd67, %fd61;
	sub.s64 	%rd26, %rd19, %rd83;
	setp.lt.u64 	%p4, %rd26, 3584;
	@%p4 bra 	$L__BB6_45;
	add.s64 	%rd83, %rd83, 3584;
	setp.le.u64 	%p5, %rd83, %rd8;
	@%p5 bra 	$L__BB6_30;
$L__BB6_32:
	setp.le.u64 	%p6, %rd19, %rd83;
	cvt.u32.u64 	%r42, %rd83;
	cvt.u32.u64 	%r43, %rd19;
	sub.s32 	%r44, %r43, %r42;
	setp.ge.s32 	%p7, %r24, %r44;
	or.pred  	%p8, %p6, %p7;
	@%p8 bra 	$L__BB6_45;
	not.b32 	%r47, %r24;
	add.s32 	%r48, %r47, %r43;
	sub.s32 	%r50, %r48, %r42;
	shr.u32 	%r51, %r50, 9;
	add.s32 	%r25, %r51, 1;
	and.b32  	%r26, %r25, 15;
	setp.lt.u32 	%p9, %r50, 7680;
	mov.u32 	%r242, %r24;
	@%p9 bra 	$L__BB6_36;
	and.b32  	%r52, %r25, 16777200;
	neg.s32 	%r240, %r52;
	add.s64 	%rd27, %rd83, %rd6;
	shl.b64 	%rd28, %rd27, 3;
	add.s64 	%rd29, %rd28, %rd2;
	add.s64 	%rd84, %rd29, 32768;
	mov.u32 	%r242, %r24;
$L__BB6_35:
	.pragma "nounroll";
	ld.global.f64 	%fd69, [%rd84+-32768];
	add.f64 	%fd70, %fd346, %fd69;
	ld.global.f64 	%fd71, [%rd84+-28672];
	add.f64 	%fd72, %fd70, %fd71;
	ld.global.f64 	%fd73, [%rd84+-24576];
	add.f64 	%fd74, %fd72, %fd73;
	ld.global.f64 	%fd75, [%rd84+-20480];
	add.f64 	%fd76, %fd74, %fd75;
	ld.global.f64 	%fd77, [%rd84+-16384];
	add.f64 	%fd78, %fd76, %fd77;
	ld.global.f64 	%fd79, [%rd84+-12288];
	add.f64 	%fd80, %fd78, %fd79;
	ld.global.f64 	%fd81, [%rd84+-8192];
	add.f64 	%fd82, %fd80, %fd81;
	ld.global.f64 	%fd83, [%rd84+-4096];
	add.f64 	%fd84, %fd82, %fd83;
	ld.global.f64 	%fd85, [%rd84];
	add.f64 	%fd86, %fd84, %fd85;
	ld.global.f64 	%fd87, [%rd84+4096];
	add.f64 	%fd88, %fd86, %fd87;
	ld.global.f64 	%fd89, [%rd84+8192];
	add.f64 	%fd90, %fd88, %fd89;
	ld.global.f64 	%fd91, [%rd84+12288];
	add.f64 	%fd92, %fd90, %fd91;
	ld.global.f64 	%fd93, [%rd84+16384];
	add.f64 	%fd94, %fd92, %fd93;
	ld.global.f64 	%fd95, [%rd84+20480];
	add.f64 	%fd96, %fd94, %fd95;
	ld.global.f64 	%fd97, [%rd84+24576];
	add.f64 	%fd98, %fd96, %fd97;
	ld.global.f64 	%fd99, [%rd84+28672];
	add.f64 	%fd346, %fd98, %fd99;
	add.s32 	%r242, %r242, 8192;
	add.s32 	%r240, %r240, 16;
	add.s64 	%rd84, %rd84, 65536;
	setp.ne.s32 	%p10, %r240, 0;
	@%p10 bra 	$L__BB6_35;
$L__BB6_36:
	setp.eq.s32 	%p11, %r26, 0;
	@%p11 bra 	$L__BB6_45;
	and.b32  	%r33, %r25, 7;
	setp.lt.u32 	%p12, %r26, 8;
	@%p12 bra 	$L__BB6_39;
	cvt.u64.u32 	%rd30, %r242;
	add.s64 	%rd31, %rd83, %rd30;
	shl.b64 	%rd32, %rd31, 3;
	add.s64 	%rd33, %rd2, %rd32;
	ld.global.f64 	%fd101, [%rd33];
	add.f64 	%fd102, %fd346, %fd101;
	ld.global.f64 	%fd103, [%rd33+4096];
	add.f64 	%fd104, %fd102, %fd103;
	ld.global.f64 	%fd105, [%rd33+8192];
	add.f64 	%fd106, %fd104, %fd105;
	ld.global.f64 	%fd107, [%rd33+12288];
	add.f64 	%fd108, %fd106, %fd107;
	ld.global.f64 	%fd109, [%rd33+16384];
	add.f64 	%fd110, %fd108, %fd109;
	ld.global.f64 	%fd111, [%rd33+20480];
	add.f64 	%fd112, %fd110, %fd111;
	ld.global.f64 	%fd113, [%rd33+24576];
	add.f64 	%fd114, %fd112, %fd113;
	ld.global.f64 	%fd115, [%rd33+28672];
	add.f64 	%fd346, %fd114, %fd115;
	add.s32 	%r242, %r242, 4096;
$L__BB6_39:
	setp.eq.s32 	%p13, %r33, 0;
	@%p13 bra 	$L__BB6_45;
	and.b32  	%r36, %r25, 3;
	setp.lt.u32 	%p14, %r33, 4;
	@%p14 bra 	$L__BB6_42;
	cvt.u64.u32 	%rd34, %r242;
	add.s64 	%rd35, %rd83, %rd34;
	shl.b64 	%rd36, %rd35, 3;
	add.s64 	%rd37, %rd2, %rd36;
	ld.global.f64 	%fd117, [%rd37];
	add.f64 	%fd118, %fd346, %fd117;
	ld.global.f64 	%fd119, [%rd37+4096];
	add.f64 	%fd120, %fd118, %fd119;
	ld.global.f64 	%fd121, [%rd37+8192];
	add.f64 	%fd122, %fd120, %fd121;
	ld.global.f64 	%fd123, [%rd37+12288];
	add.f64 	%fd346, %fd122, %fd123;
	add.s32 	%r242, %r242, 2048;
$L__BB6_42:
	setp.eq.s32 	%p15, %r36, 0;
	@%p15 bra 	$L__BB6_45;
	cvt.u64.u32 	%rd38, %r242;
	add.s64 	%rd39, %rd83, %rd38;
	shl.b64 	%rd40, %rd39, 3;
	add.s64 	%rd85, %rd2, %rd40;
	neg.s32 	%r245, %r36;
$L__BB6_44:
	.pragma "nounroll";
	ld.global.f64 	%fd124, [%rd85];
	add.f64 	%fd346, %fd346, %fd124;
	add.s64 	%rd85, %rd85, 4096;
	add.s32 	%r245, %r245, 1;
	setp.ne.s32 	%p16, %r245, 0;
	@%p16 bra 	$L__BB6_44;
$L__BB6_45:
	// begin inline asm
	mov.u32 %r53, %laneid;
	// end inline asm
	mov.b64 	%rd41, %fd346;
	mov.b64 	{%r55, %r60}, %rd41;
	mov.b32 	%r61, 1;
	mov.b32 	%r102, 31;
	mov.b32 	%r103, -1;
	// begin inline asm
	shfl.sync.down.b32 %r54, %r55, %r61, %r102, %r103;
	// end inline asm
	// begin inline asm
	shfl.sync.down.b32 %r59, %r60, %r61, %r102, %r103;
	// end inline asm
	mov.b64 	%rd42, {%r54, %r59};
	mov.b64 	%fd125, %rd42;
	setp.gt.s32 	%p17, %r53, 30;
	add.f64 	%fd126, %fd346, %fd125;
	selp.f64 	%fd127, %fd346, %fd126, %p17;
	mov.b64 	%rd43, %fd127;
	mov.b64 	{%r65, %r70}, %rd43;
	mov.b32 	%r71, 2;
	// begin inline asm
	shfl.sync.down.b32 %r64, %r65, %r71, %r102, %r103;
	// end inline asm
	// begin inline asm
	shfl.sync.down.b32 %r69, %r70, %r71, %r102, %r103;
	// end inline asm
	mov.b64 	%rd44, {%r64, %r69};
	mov.b64 	%fd128, %rd44;
	setp.gt.s32 	%p18, %r53, 29;
	add.f64 	%fd129, %fd127, %fd128;
	selp.f64 	%fd130, %fd127, %fd129, %p18;
	mov.b64 	%rd45, %fd130;
	mov.b64 	{%r75, %r80}, %rd45;
	mov.b32 	%r81, 4;
	// begin inline asm
	shfl.sync.down.b32 %r74, %r75, %r81, %r102, %r103;
	// end inline asm
	// begin inline asm
	shfl.sync.down.b32 %r79, %r80, %r81, %r102, %r103;
	// end inline asm
	mov.b64 	%rd46, {%r74, %r79};
	mov.b64 	%fd131, %rd46;
	setp.gt.s32 	%p19, %r53, 27;
	add.f64 	%fd132, %fd130, %fd131;
	selp.f64 	%fd133, %fd130, %fd132, %p19;
	mov.b64 	%rd47, %fd133;
	mov.b64 	{%r85, %r90}, %rd47;
	mov.b32 	%r91, 8;
	// begin inline asm
	shfl.sync.down.b32 %r84, %r85, %r91, %r102, %r103;
	// end inline asm
	// begin inline asm
	shfl.sync.down.b32 %r89, %r90, %r91, %r102, %r103;
	// end inline asm
	mov.b64 	%rd48, {%r84, %r89};
	mov.b64 	%fd134, %rd48;
	setp.gt.s32 	%p20, %r53, 23;
	add.f64 	%fd135, %fd133, %fd134;
	selp.f64 	%fd136, %fd133, %fd135, %p20;
	mov.b64 	%rd49, %fd136;
	mov.b64 	{%r95, %r100}, %rd49;
	mov.b32 	%r101, 16;
	// begin inline asm
	shfl.sync.down.b32 %r94, %r95, %r101, %r102, %r103;
	// end inline asm
	// begin inline asm
	shfl.sync.down.b32 %r99, %r100, %r101, %r102, %r103;
	// end inline asm
	mov.b64 	%rd50, {%r94, %r99};
	mov.b64 	%fd137, %rd50;
	setp.gt.s32 	%p21, %r53, 15;
	add.f64 	%fd38, %fd136, %fd137;
	selp.f64 	%fd347, %fd136, %fd38, %p21;
	setp.ne.s32 	%p22, %r53, 0;
	@%p22 bra 	$L__BB6_47;
	shr.u32 	%r104, %r24, 2;
	and.b32  	%r105, %r104, 248;
	mov.u32 	%r106, _ZZN3cub18CUB_300001_SM_10006detail6reduce28DeviceReduceSingleTileKernelINS2_10policy_hubIdyN4cuda3std3__44plusIdEEE10Policy1000EN6thrust24THRUST_300001_SM_1000_NS6detail15normal_iteratorINSD_10device_ptrIdEEEEPdyS9_ddNS7_10__identityEEEvT0_T1_T2_T3_T4_T6_E12temp_storage;
	add.s32 	%r107, %r106, %r105;
	st.shared.f64 	[%r107+16], %fd38;
$L__BB6_47:
	bar.sync 	0;
	setp.ne.s32 	%p23, %r24, 0;
	@%p23 bra 	$L__BB6_49;
	ld.shared.f64 	%fd138, [_ZZN3cub18CUB_300001_SM_10006detail6reduce28DeviceReduceSingleTileKernelINS2_10policy_hubIdyN4cuda3std3__44plusIdEEE10Policy1000EN6thrust24THRUST_300001_SM_1000_NS6detail15normal_iteratorINSD_10device_ptrIdEEEEPdyS9_ddNS7_10__identityEEEvT0_T1_T2_T3_T4_T6_E12temp_storage+24];
	add.f64 	%fd139, %fd347, %fd138;
	ld.shared.f64 	%fd140, [_ZZN3cub18CUB_300001_SM_10006detail6reduce28DeviceReduceSingleTileKernelINS2_10policy_hubIdyN4cuda3std3__44plusIdEEE10Policy1000EN6thrust24THRUST_300001_SM_1000_NS6detail15normal_iteratorINSD_10device_ptrIdEEEEPdyS9_ddNS7_10__identityEEEvT0_T1_T2_T3_T4_T6_E12temp_storage+32];
	add.f64 	%fd141, %fd139, %fd140;
	ld.shared.f64 	%fd142, [_ZZN3cub18CUB_300001_SM_10006detail6reduce28DeviceReduceSingleTileKernelINS2_10policy_hubIdyN4cuda3std3__44plusIdEEE10Policy1000EN6thrust24THRUST_300001_SM_1000_NS6detail15normal_iteratorINSD_10device_ptrIdEEEEPdyS9_ddNS7_10__identityEEEvT0_T1_T2_T3_T4_T6_E12temp_storage+40];
	add.f64 	%fd143, %fd141, %fd142;
	ld.shared.f64 	%fd144, [_ZZN3cub18CUB_300001_SM_10006detail6reduce28DeviceReduceSingleTileKernelINS2_10policy_hubIdyN4cuda3std3__44plusIdEEE10Policy1000EN6thrust24THRUST_300001_SM_1000_NS6detail15normal_iteratorINSD_10device_ptrIdEEEEPdyS9_ddNS7_10__identityEEEvT0_T1_T2_T3_T4_T6_E12temp_storage+48];
	add.f64 	%fd145, %fd143, %fd144;
	ld.shared.f64 	%fd146, [_ZZN3cub18CUB_300001_SM_10006detail6reduce28DeviceReduceSingleTileKernelINS2_10policy_hubIdyN4cuda3std3__44plusIdEEE10Policy1000EN6thrust24THRUST_300001_SM_1000_NS6detail15normal_iteratorINSD_10device_ptrIdEEEEPdyS9_ddNS7_10__identityEEEvT0_T1_T2_T3_T4_T6_E12temp_storage+56];
	add.f64 	%fd147, %fd145, %fd146;
	ld.shared.f64 	%fd148, [_ZZN3cub18CUB_300001_SM_10006detail6reduce28DeviceReduceSingleTileKernelINS2_10policy_hubIdyN4cuda3std3__44plusIdEEE10Policy1000EN6thrust24THRUST_300001_SM_1000_NS6detail15normal_iteratorINSD_10device_ptrIdEEEEPdyS9_ddNS7_10__identityEEEvT0_T1_T2_T3_T4_T6_E12temp_storage+64];
	add.f64 	%fd149, %fd147, %fd148;
	ld.shared.f64 	%fd150, [_ZZN3cub18CUB_300001_SM_10006detail6reduce28DeviceReduceSingleTileKernelINS2_10policy_hubIdyN4cuda3std3__44plusIdEEE10Policy1000EN6thrust24THRUST_300001_SM_1000_NS6detail15normal_iteratorINSD_10device_ptrIdEEEEPdyS9_ddNS7_10__identityEEEvT0_T1_T2_T3_T4_T6_E12temp_storage+72];
	add.f64 	%fd151, %fd149, %fd150;
	ld.shared.f64 	%fd152, [_ZZN3cub18CUB_300001_SM_10006detail6reduce28DeviceReduceSingleTileKernelINS2_10policy_hubIdyN4cuda3std3__44plusIdEEE10Policy1000EN6thrust24THRUST_300001_SM_1000_NS6detail15normal_iteratorINSD_10device_ptrIdEEEEPdyS9_ddNS7_10__identityEEEvT0_T1_T2_T3_T4_T6_E12temp_storage+80];
	add.f64 	%fd153, %fd151, %fd152;
	ld.shared.f64 	%fd154, [_ZZN3cub18CUB_300001_SM_10006detail6reduce28DeviceReduceSingleTileKernelINS2_10policy_hubIdyN4cuda3std3__44plusIdEEE10Policy1000EN6thrust24THRUST_300001_SM_1000_NS6detail15normal_iteratorINSD_10device_ptrIdEEEEPdyS9_ddNS7_10__identityEEEvT0_T1_T2_T3_T4_T6_E12temp_storage+88];
	add.f64 	%fd155, %fd153, %fd154;
	ld.shared.f64 	%fd156, [_ZZN3cub18CUB_300001_SM_10006detail6reduce28DeviceReduceSingleTileKernelINS2_10policy_hubIdyN4cuda3std3__44plusIdEEE10Policy1000EN6thrust24THRUST_300001_SM_1000_NS6detail15normal_iteratorINSD_10device_ptrIdEEEEPdyS9_ddNS7_10__identityEEEvT0_T1_T2_T3_T4_T6_E12temp_storage+96];
	add.f64 	%fd157, %fd155, %fd156;
	ld.shared.f64 	%fd158, [_ZZN3cub18CUB_300001_SM_10006detail6reduce28DeviceReduceSingleTileKernelINS2_10policy_hubIdyN4cuda3std3__44plusIdEEE10Policy1000EN6thrust24THRUST_300001_SM_1000_NS6detail15normal_iteratorINSD_10device_ptrIdEEEEPdyS9_ddNS7_10__identityEEEvT0_T1_T2_T3_T4_T6_E12temp_storage+104];
	add.f64 	%fd159, %fd157, %fd158;
	ld.shared.f64 	%fd160, [_ZZN3cub18CUB_300001_SM_10006detail6reduce28DeviceReduceSingleTileKernelINS2_10policy_hubIdyN4cuda3std3__44plusIdEEE10Policy1000EN6thrust24THRUST_300001_SM_1000_NS6detail15normal_iteratorINSD_10device_ptrIdEEEEPdyS9_ddNS7_10__identityEEEvT0_T1_T2_T3_T4_T6_E12temp_storage+112];
	add.f64 	%fd161, %fd159, %fd160;
	ld.shared.f64 	%fd162, [_ZZN3cub18CUB_300001_SM_10006detail6reduce28DeviceReduceSingleTileKernelINS2_10policy_hubIdyN4cuda3std3__44plusIdEEE10Policy1000EN6thrust24THRUST_300001_SM_1000_NS6detail15normal_iteratorINSD_10device_ptrIdEEEEPdyS9_ddNS7_10__identityEEEvT0_T1_T2_T3_T4_T6_E12temp_storage+120];
	add.f64 	%fd163, %fd161, %fd162;
	ld.shared.f64 	%fd164, [_ZZN3cub18CUB_300001_SM_10006detail6reduce28DeviceReduceSingleTileKernelINS2_10policy_hubIdyN4cuda3std3__44plusIdEEE10Policy1000EN6thrust24THRUST_300001_SM_1000_NS6detail15normal_iteratorINSD_10device_ptrIdEEEEPdyS9_ddNS7_10__identityEEEvT0_T1_T2_T3_T4_T6_E12temp_storage+128];
	add.f64 	%fd165, %fd163, %fd164;
	ld.shared.f64 	%fd166, [_ZZN3cub18CUB_300001_SM_10006detail6reduce28DeviceReduceSingleTileKernelINS2_10policy_hubIdyN4cuda3std3__44plusIdEEE10Policy1000EN6thrust24THRUST_300001_SM_1000_NS6detail15normal_iteratorINSD_10device_ptrIdEEEEPdyS9_ddNS7_10__identityEEEvT0_T1_T2_T3_T4_T6_E12temp_storage+136];
	add.f64 	%fd347, %fd165, %fd166;
$L__BB6_49:
	mov.u32 	%r230, %tid.x;
	setp.ne.s32 	%p65, %r230, 0;
	@%p65 bra 	$L__BB6_51;
	add.f64 	%fd325, %fd42, %fd347;
	st.global.f64 	[%rd1], %fd325;
$L__BB6_51:
	ret;

}
	// .globl	_ZN3cub18CUB_300001_SM_10006detail6reduce18DeviceReduceKernelINS2_10policy_hubIdyN4cuda3std3__44plusIdEEE10Policy1000EN6thrust24THRUST_300001_SM_1000_NS6detail15normal_iteratorINSD_10device_ptrIdEEEEyS9_dNS7_10__identityEEEvT0_PT3_T1_NS0_13GridEvenShareISN_EET2_T4_
.visible .entry _ZN3cub18CUB_300001_SM_10006detail6reduce18DeviceReduceKernelINS2_10policy_hubIdyN4cuda3std3__44plusIdEEE10Policy1000EN6thrust24THRUST_300001_SM_1000_NS6detail15normal_iteratorINSD_10device_ptrIdEEEEyS9_dNS7_10__identityEEEvT0_PT3_T1_NS0_13GridEvenShareISN_EET2_T4_(
	.param .align 8 .b8 _ZN3cub18CUB_300001_SM_10006detail6reduce18DeviceReduceKernelINS2_10policy_hubIdyN4cuda3std3__44plusIdEEE10Policy1000EN6thrust24THRUST_300001_SM_1000_NS6detail15normal_iteratorINSD_10device_ptrIdEEEEyS9_dNS7_10__identityEEEvT0_PT3_T1_NS0_13GridEvenShareISN_EET2_T4__param_0[8],
	.param .u64 .ptr .align 1 _ZN3cub18CUB_300001_SM_10006detail6reduce18DeviceReduceKernelINS2_10policy_hubIdyN4cuda3std3__44plusIdEEE10Policy1000EN6thrust24THRUST_300001_SM_1000_NS6detail15normal_iteratorINSD_10device_ptrIdEEEEyS9_dNS7_10__identityEEEvT0_PT3_T1_NS0_13GridEvenShareISN_EET2_T4__param_1,
	.param .u64 _ZN3cub18CUB_300001_SM_10006detail6reduce18DeviceReduceKernelINS2_10policy_hubIdyN4cuda3std3__44plusIdEEE10Policy1000EN6thrust24THRUST_300001_SM_1000_NS6detail15normal_iteratorINSD_10device_ptrIdEEEEyS9_dNS7_10__identityEEEvT0_PT3_T1_NS0_13GridEvenShareISN_EET2_T4__param_2,
	.param .align 8 .b8 _ZN3cub18CUB_300001_SM_10006detail6reduce18DeviceReduceKernelINS2_10policy_hubIdyN4cuda3std3__44plusIdEEE10Policy1000EN6thrust24THRUST_300001_SM_1000_NS6detail15normal_iteratorINSD_10device_ptrIdEEEEyS9_dNS7_10__identityEEEvT0_PT3_T1_NS0_13GridEvenShareISN_EET2_T4__param_3[72],
	.param .align 1 .b8 _ZN3cub18CUB_300001_SM_10006detail6reduce18DeviceReduceKernelINS2_10policy_hubIdyN4cuda3std3__44plusIdEEE10Policy1000EN6thrust24THRUST_300001_SM_1000_NS6detail15normal_iteratorINSD_10device_ptrIdEEEEyS9_dNS7_10__identityEEEvT0_PT3_T1_NS0_13GridEvenShareISN_EET2_T4__param_4[1],
	.param .align 1 .b8 _ZN3cub18CUB_300001_SM_10006detail6reduce18DeviceReduceKernelINS2_10policy_hubIdyN4cuda3std3__44plusIdEEE10Policy1000EN6thrust24THRUST_300001_SM_1000_NS6detail15normal_iteratorINSD_10device_ptrIdEEEEyS9_dNS7_10__identityEEEvT0_PT3_T1_NS0_13GridEvenShareISN_EET2_T4__param_5[1]
)
.maxntid 512
{
	.reg .pred 	%p<65>;
	.reg .b16 	%rs<4>;
	.reg .b32 	%r<280>;
	.reg .b64 	%rd<107>;
	.reg .b64 	%fd<344>;
	// demoted variable
	.shared .align 8 .b8 _ZZN3cub18CUB_300001_SM_10006detail6reduce18DeviceReduceKernelINS2_10policy_hubIdyN4cuda3std3__44plusIdEEE10Policy1000EN6thrust24THRUST_300001_SM_1000_NS6detail15normal_iteratorINSD_10device_ptrIdEEEEyS9_dNS7_10__identityEEEvT0_PT3_T1_NS0_13GridEvenShareISN_EET2_T4_E12temp_storage[152];
	ld.param.u64 	%rd1, [_ZN3cub18CUB_300001_SM_10006detail6reduce18DeviceReduceKernelINS2_10policy_hubIdyN4cuda3std3__44plusIdEEE10Policy1000EN6thrust24THRUST_300001_SM_1000_NS6detail15normal_iteratorINSD_10device_ptrIdEEEEyS9_dNS7_10__identityEEEvT0_PT3_T1_NS0_13GridEvenShareISN_EET2_T4__param_3+32];
	ld.param.u32 	%r1, [_ZN3cub18CUB_300001_SM_10006detail6reduce18DeviceReduceKernelINS2_10policy_hubIdyN4cuda3std3__44plusIdEEE10Policy1000EN6thrust24THRUST_300001_SM_1000_NS6detail15normal_iteratorINSD_10device_ptrIdEEEEyS9_dNS7_10__identityEEEvT0_PT3_T1_NS0_13GridEvenShareISN_EET2_T4__param_3+40];
	ld.param.u64 	%rd26, [_ZN3cub18CUB_300001_SM_10006detail6reduce18DeviceReduceKernelINS2_10policy_hubIdyN4cuda3std3__44plusIdEEE10Policy1000EN6thrust24THRUST_300001_SM_1000_NS6detail15normal_iteratorINSD_10device_ptrIdEEEEyS9_dNS7_10__identityEEEvT0_PT3_T1_NS0_13GridEvenShareISN_EET2_T4__param_0];
	cvta.to.global.u64 	%rd2, %rd26;
	mov.u32 	%r2, %ctaid.x;
	mul.lo.s32 	%r50, %r1, 3584;
	cvt.s64.s32 	%rd3, %r50;
	mul.lo.s32 	%r51, %r2, 3584;
	cvt.u64.u32 	%rd4, %r51;
	sub.s64 	%rd5, %rd1, %rd4;
	setp.gt.u64 	%p1, %rd5, 3583;
	@%p1 bra 	$L__BB7_25;
	cvt.u32.u64 	%r136, %rd4;
	cvt.u32.u64 	%r3, %rd1;
	sub.s32 	%r4, %r3, %r136;
	mov.u32 	%r5, %tid.x;
	setp.ge.s32 	%p23, %r5, %r4;
	mov.f64 	%fd332, 0d0000000000000000;
	mov.u32 	%r267, %r5;
	@%p23 bra 	$L__BB7_3;
	add.s32 	%r138, %r136, %r5;
	mul.wide.u32 	%rd60, %r138, 8;
	add.s64 	%rd61, %rd2, %rd60;
	ld.global.f64 	%fd332, [%rd61];
	add.s32 	%r267, %r5, 512;
$L__BB7_3:
	setp.ge.s32 	%p24, %r267, %r4;
	@%p24 bra 	$L__BB7_16;
	not.b32 	%r140, %r267;
	add.s32 	%r141, %r140, %r3;
	sub.s32 	%r142, %r141, %r136;
	shr.u32 	%r143, %r142, 9;
	add.s32 	%r8, %r143, 1;
	and.b32  	%r9, %r8, 15;
	setp.lt.u32 	%p25, %r142, 7680;
	@%p25 bra 	$L__BB7_7;
	and.b32  	%r144, %r8, 16777200;
	neg.s32 	%r265, %r144;
	mul.wide.u32 	%rd62, %r2, 28672;
	mul.wide.u32 	%rd63, %r267, 8;
	add.s64 	%rd64, %rd62, %rd63;
	add.s64 	%rd65, %rd64, %rd2;
	add.s64 	%rd101, %rd65, 32768;
$L__BB7_6:
	.pragma "nounroll";
	ld.global.f64 	%fd167, [%rd101+-32768];
	add.f64 	%fd168, %fd332, %fd167;
	ld.global.f64 	%fd169, [%rd101+-28672];
	add.f64 	%fd170, %fd168, %fd169;
	ld.global.f64 	%fd171, [%rd101+-24576];
	add.f64 	%fd172, %fd170, %fd171;
	ld.global.f64 	%fd173, [%rd101+-20480];
	add.f64 	%fd174, %fd172, %fd173;
	ld.global.f64 	%fd175, [%rd101+-16384];
	add.f64 	%fd176, %fd174, %fd175;
	ld.global.f64 	%fd177, [%rd101+-12288];
	add.f64 	%fd178, %fd176, %fd177;
	ld.global.f64 	%fd179, [%rd101+-8192];
	add.f64 	%fd180, %fd178, %fd179;
	ld.global.f64 	%fd181, [%rd101+-4096];
	add.f64 	%fd182, %fd180, %fd181;
	ld.global.f64 	%fd183, [%rd101];
	add.f64 	%fd184, %fd182, %fd183;
	ld.global.f64 	%fd185, [%rd101+4096];
	add.f64 	%fd186, %fd184, %fd185;
	ld.global.f64 	%fd187, [%rd101+8192];
	add.f64 	%fd188, %fd186, %fd187;
	ld.global.f64 	%fd189, [%rd101+12288];
	add.f64 	%fd190, %fd188, %fd189;
	ld.global.f64 	%fd191, [%rd101+16384];
	add.f64 	%fd192, %fd190, %fd191;
	ld.global.f64 	%fd193, [%rd101+20480];
	add.f64 	%fd194, %fd192, %fd193;
	ld.global.f64 	%fd195, [%rd101+24576];
	add.f64 	%fd196, %fd194, %fd195;
	ld.global.f64 	%fd197, [%rd101+28672];
	add.f64 	%fd332, %fd196, %fd197;
	add.s32 	%r267, %r267, 8192;
	add.s32 	%r265, %r265, 16;
	add.s64 	%rd101, %rd101, 65536;
	setp.ne.s32 	%p26, %r265, 0;
	@%p26 bra 	$L__BB7_6;
$L__BB7_7:
	setp.eq.s32 	%p27, %r9, 0;
	@%p27 bra 	$L__BB7_16;
	and.b32  	%r16, %r8, 7;
	setp.lt.u32 	%p28, %r9, 8;
	@%p28 bra 	$L__BB7_10;
	cvt.s64.s32 	%rd66, %r267;
	add.s64 	%rd67, %rd66, %rd4;
	shl.b64 	%rd68, %rd67, 3;
	add.s64 	%rd69, %rd2, %rd68;
	ld.global.f64 	%fd199, [%rd69];
	add.f64 	%fd200, %fd332, %fd199;
	ld.global.f64 	%fd201, [%rd69+4096];
	add.f64 	%fd202, %fd200, %fd201;
	ld.global.f64 	%fd203, [%rd69+8192];
	add.f64 	%fd204, %fd202, %fd203;
	ld.global.f64 	%fd205, [%rd69+12288];
	add.f64 	%fd206, %fd204, %fd205;
	ld.global.f64 	%fd207, [%rd69+16384];
	add.f64 	%fd208, %fd206, %fd207;
	ld.global.f64 	%fd209, [%rd69+20480];
	add.f64 	%fd210, %fd208, %fd209;
	ld.global.f64 	%fd211, [%rd69+24576];
	add.f64 	%fd212, %fd210, %fd211;
	ld.global.f64 	%fd213, [%rd69+28672];
	add.f64 	%fd332, %fd212, %fd213;
	add.s32 	%r267, %r267, 4096;
$L__BB7_10:
	setp.eq.s32 	%p29, %r16, 0;
	@%p29 bra 	$L__BB7_16;
	and.b32  	%r19, %r8, 3;
	setp.lt.u32 	%p30, %r16, 4;
	@%p30 bra 	$L__BB7_13;
	cvt.s64.s32 	%rd70, %r267;
	add.s64 	%rd71, %rd70, %rd4;
	shl.b64 	%rd72, %rd71, 3;
	add.s64 	%rd73, %rd2, %rd72;
	ld.global.f64 	%fd215, [%rd73];
	add.f64 	%fd216, %fd332, %fd215;
	ld.global.f64 	%fd217, [%rd73+4096];
	add.f64 	%fd218, %fd216, %fd217;
	ld.global.f64 	%fd219, [%rd73+8192];
	add.f64 	%fd220, %fd218, %fd219;
	ld.global.f64 	%fd221, [%rd73+12288];
	add.f64 	%fd332, %fd220, %fd221;
	add.s32 	%r267, %r267, 2048;
$L__BB7_13:
	setp.eq.s32 	%p31, %r19, 0;
	@%p31 bra 	$L__BB7_16;
	mul.wide.u32 	%rd74, %r2, 28672;
	add.s64 	%rd9, %rd2, %rd74;
	neg.s32 	%r270, %r19;
$L__BB7_15:
	.pragma "nounroll";
	mul.wide.s32 	%rd75, %r267, 8;
	add.s64 	%rd76, %rd9, %rd75;
	ld.global.f64 	%fd222, [%rd76];
	add.f64 	%fd332, %fd332, %fd222;
	add.s32 	%r267, %r267, 512;
	add.s32 	%r270, %r270, 1;
	setp.ne.s32 	%p32, %r270, 0;
	@%p32 bra 	$L__BB7_15;
$L__BB7_16:
	setp.lt.s32 	%p33, %r4, 512;
	@%p33 bra 	$L__BB7_21;
	// begin inline asm
	mov.u32 %r208, %laneid;
	// end inline asm
	mov.b64 	%rd87, %fd332;
	mov.b64 	{%r210, %r215}, %rd87;
	mov.b32 	%r216, 1;
	mov.b32 	%r257, 31;
	mov.b32 	%r258, -1;
	// begin inline asm
	shfl.sync.down.b32 %r209, %r210, %r216, %r257, %r258;
	// end inline asm
	// begin inline asm
	shfl.sync.down.b32 %r214, %r215, %r216, %r257, %r258;
	// end inline asm
	mov.b64 	%rd88, {%r209, %r214};
	mov.b64 	%fd281, %rd88;
	setp.gt.s32 	%p57, %r208, 30;
	add.f64 	%fd282, %fd332, %fd281;
	selp.f64 	%fd283, %fd332, %fd282, %p57;
	mov.b64 	%rd89, %fd283;
	mov.b64 	{%r220, %r225}, %rd89;
	mov.b32 	%r226, 2;
	// begin inline asm
	shfl.sync.down.b32 %r219, %r220, %r226, %r257, %r258;
	// end inline asm
	// begin inline asm
	shfl.sync.down.b32 %r224, %r225, %r226, %r257, %r258;
	// end inline asm
	mov.b64 	%rd90, {%r219, %r224};
	mov.b64 	%fd284, %rd90;
	setp.gt.s32 	%p58, %r208, 29;
	add.f64 	%fd285, %fd283, %fd284;
	selp.f64 	%fd286, %fd283, %fd285, %p58;
	mov.b64 	%rd91, %fd286;
	mov.b64 	{%r230, %r235}, %rd91;
	mov.b32 	%r236, 4;
	// begin inline asm
	shfl.sync.down.b32 %r229, %r230, %r236, %r257, %r258;
	// end inline asm
	// begin inline asm
	shfl.sync.down.b32 %r234, %r235, %r236, %r257, %r258;
	// end inline asm
	mov.b64 	%rd92, {%r229, %r234};
	mov.b64 	%fd287, %rd92;
	setp.gt.s32 	%p59, %r208, 27;
	add.f64 	%fd288, %fd286, %fd287;
	selp.f64 	%fd289, %fd286, %fd288, %p59;
	mov.b64 	%rd93, %fd289;
	mov.b64 	{%r240, %r245}, %rd93;
	mov.b32 	%r246, 8;
	// begin inline asm
	shfl.sync.down.b32 %r239, %r240, %r246, %r257, %r258;
	// end inline asm
	// begin inline asm
	shfl.sync.down.b32 %r244, %r245, %r246, %r257, %r258;
	// end inline asm
	mov.b64 	%rd94, {%r239, %r244};
	mov.b64 	%fd290, %rd94;
	setp.gt.s32 	%p60, %r208, 23;
	add.f64 	%fd291, %fd289, %fd290;
	selp.f64 	%fd292, %fd289, %fd291, %p60;
	mov.b64 	%rd95, %fd292;
	mov.b64 	{%r250, %r255}, %rd95;
	mov.b32 	%r256, 16;
	// begin inline asm
	shfl.sync.down.b32 %r249, %r250, %r256, %r257, %r258;
	// end inline asm
	// begin inline asm
	shfl.sync.down.b32 %r254, %r255, %r256, %r257, %r258;
	// end inline asm
	mov.b64 	%rd96, {%r249, %r254};
	mov.b64 	%fd293, %rd96;
	setp.gt.s32 	%p61, %r208, 15;
	add.f64 	%fd16, %fd292, %fd293;
	selp.f64 	%fd343, %fd292, %fd16, %p61;
	setp.ne.s32 	%p62, %r208, 0;
	@%p62 bra 	$L__BB7_19;
	shr.u32 	%r259, %r5, 2;
	and.b32  	%r260, %r259, 248;
	mov.u32 	%r261, _ZZN3cub18CUB_300001_SM_10006detail6reduce18DeviceReduceKernelINS2_10policy_hubIdyN4cuda3std3__44plusIdEEE10Policy1000EN6thrust24THRUST_300001_SM_1000_NS6detail15normal_iteratorINSD_10device_ptrIdEEEEyS9_dNS7_10__identityEEEvT0_PT3_T1_NS0_13GridEvenShareISN_EET2_T4_E12temp_storage;
	add.s32 	%r262, %r261, %r260;
	st.shared.f64 	[%r262+16], %fd16;
$L__BB7_19:
	bar.sync 	0;
	setp.ne.s32 	%p63, %r5, 0;
	@%p63 bra 	$L__BB7_46;
	ld.shared.f64 	%fd294, [_ZZN3cub18CUB_300001_SM_10006detail6reduce18DeviceReduceKernelINS2_10policy_hubIdyN4cuda3std3__44plusIdEEE10Policy1000EN6thrust24THRUST_300001_SM_1000_NS6detail15normal_iteratorINSD_10device_ptrIdEEEEyS9_dNS7_10__identityEEEvT0_PT3_T1_NS0_13GridEvenShareISN_EET2_T4_E12temp_storage+24];
	add.f64 	%fd295, %fd343, %fd294;
	ld.shared.f64 	%fd296, [_ZZN3cub18CUB_300001_SM_10006detail6reduce18DeviceReduceKernelINS2_10policy_hubIdyN4cuda3std3__44plusIdEEE10Policy1000EN6thrust24THRUST_300001_SM_1000_NS6detail15normal_iteratorINSD_10device_ptrIdEEEEyS9_dNS7_10__identityEEEvT0_PT3_T1_NS0_13GridEvenShareISN_EET2_T4_E12temp_storage+32];
	add.f64 	%fd297, %fd295, %fd296;
	ld.shared.f64 	%fd298, [_ZZN3cub18CUB_300001_SM_10006detail6reduce18DeviceReduceKernelINS2_10policy_hubIdyN4cuda3std3__44plusIdEEE10Policy1000EN6thrust24THRUST_300001_SM_1000_NS6detail15normal_iteratorINSD_10device_ptrIdEEEEyS9_dNS7_10__identityEEEvT0_PT3_T1_NS0_13GridEvenShareISN_EET2_T4_E12temp_storage+40];
	add.f64 	%fd299, %fd297, %fd298;
	ld.shared.f64 	%fd300, [_ZZN3cub18CUB_300001_SM_10006detail6reduce18DeviceReduceKernelINS2_10policy_hubIdyN4cuda3std3__44plusIdEEE10Policy1000EN6thrust24THRUST_300001_SM_1000_NS6detail15normal_iteratorINSD_10device_ptrIdEEEEyS9_dNS7_10__identityEEEvT0_PT3_T1_NS0_13GridEvenShareISN_EET2_T4_E12temp_storage+48];
	add.f64 	%fd301, %fd299, %fd300;
	ld.shared.f64 	%fd302, [_ZZN3cub18CUB_300001_SM_10006detail6reduce18DeviceReduceKernelINS2_10policy_hubIdyN4cuda3std3__44plusIdEEE10Policy1000EN6thrust24THRUST_300001_SM_1000_NS6detail15normal_iteratorINSD_10device_ptrIdEEEEyS9_dNS7_10__identityEEEvT0_PT3_T1_NS0_13GridEvenShareISN_EET2_T4_E12temp_storage+56];
	add.f64 	%fd303, %fd301, %fd302;
	ld.shared.f64 	%fd304, [_ZZN3cub18CUB_300001_SM_10006detail6reduce18DeviceReduceKernelINS2_10policy_hubIdyN4cuda3std3__44plusIdEEE10Policy1000EN6thrust24THRUST_300001_SM_1000_NS6detail15normal_iteratorINSD_10device_ptrIdEEEEyS9_dNS7_10__identityEEEvT0_PT3_T1_NS0_13GridEvenShareISN_EET2_T4_E12temp_storage+64];
	add.f64 	%fd305, %fd303, %fd304;
	ld.shared.f64 	%fd306, [_ZZN3cub18CUB_300001_SM_10006detail6reduce18DeviceReduceKernelINS2_10policy_hubIdyN4cuda3std3__44plusIdEEE10Policy1000EN6thrust24THRUST_300001_SM_1000_NS6detail15normal_iteratorINSD_10device_ptrIdEEEEyS9_dNS7_10__identityEEEvT0_PT3_T1_NS0_13GridEvenShareISN_EET2_T4_E12temp_storage+72];
	add.f64 	%fd307, %fd305, %fd306;
	ld.shared.f64 	%fd308, [_ZZN3cub18CUB_300001_SM_10006detail6reduce18DeviceReduceKernelINS2_10policy_hubIdyN4cuda3std3__44plusIdEEE10Policy1000EN6thrust24THRUST_300001_SM_1000_NS6detail15normal_iteratorINSD_10device_ptrIdEEEEyS9_dNS7_10__identityEEEvT0_PT3_T1_NS0_13GridEvenShareISN_EET2_T4_E12temp_storage+80];
	add.f64 	%fd309, %fd307, %fd308;
	ld.shared.f64 	%fd310, [_ZZN3cub18CUB_300001_SM_10006detail6reduce18DeviceReduceKernelINS2_10policy_hubIdyN4cuda3std3__44plusIdEEE10Policy1000EN6thrust24THRUST_300001_SM_1000_NS6detail15normal_iteratorINSD_10device_ptrIdEEEEyS9_dNS7_10__identityEEEvT0_PT3_T1_NS0_13GridEvenShareISN_EET2_T4_E12temp_storage+88];
	add.f64 	%fd311, %fd309, %fd310;
	ld.shared.f64 	%fd312, [_ZZN3cub18CUB_300001_SM_10006detail6reduce18DeviceReduceKernelINS2_10policy_hubIdyN4cuda3std3__44plusIdEEE10Policy1000EN6thrust24THRUST_300001_SM_1000_NS6detail15normal_iteratorINSD_10device_ptrIdEEEEyS9_dNS7_10__identityEEEvT0_PT3_T1_NS0_13GridEvenShareISN_EET2_T4_E12temp_storage+96];
	add.f64 	%fd313, %fd311, %fd312;
	ld.shared.f64 	%fd314, [_ZZN3cub18CUB_300001_SM_10006detail6reduce18DeviceReduceKernelINS2_10policy_hubIdyN4cuda3std3__44plusIdEEE10Policy1000EN6thrust24THRUST_300001_SM_1000_NS6detail15normal_iteratorINSD_10device_ptrIdEEEEyS9_dNS7_10__identityEEEvT0_PT3_T1_NS0_13GridEvenShareISN_EET2_T4_E12temp_storage+104];
	add.f64 	%fd315, %fd313, %fd314;
	ld.shared.f64 	%fd316, [_ZZN3cub18CUB_300001_SM_10006detail6reduce18DeviceReduceKernelINS2_10policy_hubIdyN4cuda3std3__44plusIdEEE10Policy1000EN6thrust24THRUST_300001_SM_1000_NS6detail15normal_iteratorINSD_10device_ptrIdEEEEyS9_dNS7_10__identityEEEvT0_PT3_T1_NS0_13GridEvenShareISN_EET2_T4_E12temp_storage+112];
	add.f64 	%fd317, %fd315, %fd316;
	ld.shared.f64 	%fd318, [_ZZN3cub18CUB_300001_SM_10006detail6reduce18DeviceReduceKernelINS2_10policy_hubIdyN4cuda3std3__44plusIdEEE10Policy1000EN6thrust24THRUST_300001_SM_1000_NS6detail15normal_iteratorINSD_10device_ptrIdEEEEyS9_dNS7_10__identityEEEvT0_PT3_T1_NS0_13GridEvenShareISN_EET2_T4_E12temp_storage+120];
	add.f64 	%fd319, %fd317, %fd318;
	ld.shared.f64 	%fd320, [_ZZN3cub18CUB_300001_SM_10006detail6reduce18DeviceReduceKernelINS2_10policy_hubIdyN4cuda3std3__44plusIdEEE10Policy1000EN6thrust24THRUST_300001_SM_1000_NS6detail15normal_iteratorINSD_10device_ptrIdEEEEyS9_dNS7_10__identityEEEvT0_PT3_T1_NS0_13GridEvenShareISN_EET2_T4_E12temp_storage+128];
	add.f64 	%fd321, %fd319, %fd320;
	ld.shared.f64 	%fd322, [_ZZN3cub18CUB_300001_SM_10006detail6reduce18DeviceReduceKernelINS2_10policy_hubIdyN4cuda3std3__44plusIdEEE10Policy1000EN6thrust24THRUST_300001_SM_1000_NS6detail15normal_iteratorINSD_10device_ptrIdEEEEyS9_dNS7_10__identityEEEvT0_PT3_T1_NS0_13GridEvenShareISN_EET2_T4_E12temp_storage+136];
	add.f64 	%fd343, %fd321, %fd322;
	bra.uni 	$L__BB7_46;
$L__BB7_21:
	// begin inline asm
	mov.u32 %r145, %laneid;
	// end inline asm
	and.b32  	%r196, %r5, 992;
	add.s32 	%r197, %r196, 32;
	setp.gt.s32 	%p34, %r197, %r4;
	not.b32 	%r198, %r196;
	add.s32 	%r199, %r4, %r198;
	selp.b32 	%r194, %r199, 31, %p34;
	mov.b64 	%rd77, %fd332;
	mov.b64 	{%r147, %r152}, %rd77;
	mov.b32 	%r153, 1;
	mov.b32 	%r195, -1;
	// begin inline asm
	shfl.sync.down.b32 %r146, %r147, %r153, %r194, %r195;
	// end inline asm
	// begin inline asm
	shfl.sync.down.b32 %r151, %r152, %r153, %r194, %r195;
	// end inline asm
	mov.b64 	%rd78, {%r146, %r151};
	mov.b64 	%fd223, %rd78;
	setp.lt.s32 	%p35, %r145, %r194;
	add.f64 	%fd224, %fd332, %fd223;
	selp.f64 	%fd225, %fd224, %fd332, %p35;
	mov.b64 	%rd79, %fd225;
	mov.b64 	{%r157, %r162}, %rd79;
	mov.b32 	%r163, 2;
	// begin inline asm
	shfl.sync.down.b32 %r156, %r157, %r163, %r194, %r195;
	// end inline asm
	// begin inline asm
	shfl.sync.down.b32 %r161, %r162, %r163, %r194, %r195;
	// end inline asm
	mov.b64 	%rd80, {%r156, %r161};
	mov.b64 	%fd226, %rd80;
	add.s32 	%r200, %r145, 2;
	setp.gt.s32 	%p36, %r200, %r194;
	add.f64 	%fd227, %fd225, %fd226;
	selp.f64 	%fd228, %fd225, %fd227, %p36;
	mov.b64 	%rd81, %fd228;
	mov.b64 	{%r167, %r172}, %rd81;
	mov.b32 	%r173, 4;
	// begin inline asm
	shfl.sync.down.b32 %r166, %r167, %r173, %r194, %r195;
	// end inline asm
	// begin inline asm
	shfl.sync.down.b32 %r171, %r172, %r173, %r194, %r195;
	// end inline asm
	mov.b64 	%rd82, {%r166, %r171};
	mov.b64 	%fd229, %rd82;
	add.s32 	%r201, %r145, 4;
	setp.gt.s32 	%p37, %r201, %r194;
	add.f64 	%fd230, %fd228, %fd229;
	selp.f64 	%fd231, %fd228, %fd230, %p37;
	mov.b64 	%rd83, %fd231;
	mov.b64 	{%r177, %r182}, %rd83;
	mov.b32 	%r183, 8;
	// begin inline asm
	shfl.sync.down.b32 %r176, %r177, %r183, %r194, %r195;
	// end inline asm
	// begin inline asm
	shfl.sync.down.b32 %r181, %r182, %r183, %r194, %r195;
	// end inline asm
	mov.b64 	%rd84, {%r176, %r181};
	mov.b64 	%fd232, %rd84;
	add.s32 	%r202, %r145, 8;
	setp.gt.s32 	%p38, %r202, %r194;
	add.f64 	%fd233, %fd231, %fd232;
	selp.f64 	%fd234, %fd231, %fd233, %p38;
	mov.b64 	%rd85, %fd234;
	mov.b64 	{%r187, %r192}, %rd85;
	mov.b32 	%r193, 16;
	// begin inline asm
	shfl.sync.down.b32 %r186, %r187, %r193, %r194, %r195;
	// end inline asm
	// begin inline asm
	shfl.sync.down.b32 %r191, %r192, %r193, %r194, %r195;
	// end inline asm
	mov.b64 	%rd86, {%r186, %r191};
	mov.b64 	%fd235, %rd86;
	add.s32 	%r203, %r145, 16;
	setp.gt.s32 	%p39, %r203, %r194;
	add.f64 	%fd236, %fd234, %fd235;
	selp.f64 	%fd343, %fd234, %fd236, %p39;
	setp.ne.s32 	%p40, %r145, 0;
	@%p40 bra 	$L__BB7_23;
	shr.u32 	%r204, %r5, 2;
	and.b32  	%r205, %r204, 248;
	mov.u32 	%r206, _ZZN3cub18CUB_300001_SM_10006detail6reduce18DeviceReduceKernelINS2_10policy_hubIdyN4cuda3std3__44plusIdEEE10Policy1000EN6thrust24THRUST_300001_SM_1000_NS6detail15normal_iteratorINSD_10device_ptrIdEEEEyS9_dNS7_10__identityEEEvT0_PT3_T1_NS0_13GridEvenShareISN_EET2_T4_E12temp_storage;
	add.s32 	%r207, %r206, %r205;
	st.shared.f64 	[%r207+16], %fd343;
$L__BB7_23:
	bar.sync 	0;
	setp.ne.s32 	%p41, %r5, 0;
	@%p41 bra 	$L__BB7_46;
	setp.gt.s32 	%p42, %r4, 32;
	ld.shared.f64 	%fd237, [_ZZN3cub18CUB_300001_SM_10006detail6reduce18DeviceReduceKernelINS2_10policy_hubIdyN4cuda3std3__44plusIdEEE10Policy1000EN6thrust24THRUST_300001_SM_1000_NS6detail15normal_iteratorINSD_10device_ptrIdEEEEyS9_dNS7_10__identityEEEvT0_PT3_T1_NS0_13GridEvenShareISN_EET2_T4_E12temp_storage+24];
	add.f64 	%fd238, %fd343, %fd237;
	selp.f64 	%fd239, %fd238, %fd343, %p42;
	setp.gt.s32 	%p43, %r4, 64;
	ld.shared.f64 	%fd240, [_ZZN3cub18CUB_300001_SM_10006detail6reduce18DeviceReduceKernelINS2_10policy_hubIdyN4cuda3std3__44plusIdEEE10Policy1000EN6thrust24THRUST_300001_SM_1000_NS6detail15normal_iteratorINSD_10device_ptrIdEEEEyS9_dNS7_10__identityEEEvT0_PT3_T1_NS0_13GridEvenShareISN_EET2_T4_E12temp_storage+32];
	add.f64 	%fd241, %fd240, %fd239;
	selp.f64 	%fd242, %fd241, %fd239, %p43;
	setp.gt.s32 	%p44, %r4, 96;
	ld.shared.f64 	%fd243, [_ZZN3cub18CUB_300001_SM_10006detail6reduce18DeviceReduceKernelINS2_10policy_hubIdyN4cuda3std3__44plusIdEEE10Policy1000EN6thrust24THRUST_300001_SM_1000_NS6detail15normal_iteratorINSD_10device_ptrIdEEEEyS9_dNS7_10__identityEEEvT0_PT3_T1_NS0_13GridEvenShareISN_EET2_T4_E12temp_storage+40];
	add.f64 	%fd244, %fd243, %fd242;
	selp.f64 	%fd245, %fd244, %fd242, %p44;
	setp.gt.s32 	%p45, %r4, 128;
	ld.shared.f64 	%fd246, [_ZZN3cub18CUB_300001_SM_10006detail6reduce18DeviceReduceKernelINS2_10policy_hubIdyN4cuda3std3__44plusIdEEE10Policy1000EN6thrust24THRUST_300001_SM_1000_NS6detail15normal_iteratorINSD_10device_ptrIdEEEEyS9_dNS7_10__identityEEEvT0_PT3_T1_NS0_13GridEvenShareISN_EET2_T4_E12temp_storage+48];
	add.f64 	%fd247, %fd246, %fd245;
	selp.f64 	%fd248, %fd247, %fd245, %p45;
	setp.gt.s32 	%p46, %r4, 160;
	ld.shared.f64 	%fd249, [_ZZN3cub18CUB_300001_SM_10006detail6reduce18DeviceReduceKernelINS2_10policy_hubIdyN4cuda3std3__44plusIdEEE10Policy1000EN6thrust24THRUST_300001_SM_1000_NS6detail15normal_iteratorINSD_10device_ptrIdEEEEyS9_dNS7_10__identityEEEvT0_PT3_T1_NS0_13GridEvenShareISN_EET2_T4_E12temp_storage+56];
	add.f64 	%fd250, %fd249, %fd248;
	selp.f64 	%fd251, %fd250, %fd248, %p46;
	setp.gt.s32 	%p47, %r4, 192;
	ld.shared.f64 	%fd252, [_ZZN3cub18CUB_300001_SM_10006detail6reduce18DeviceReduceKernelINS2_10policy_hubIdyN4cuda3std3__44plusIdEEE10Policy1000EN6thrust24THRUST_300001_SM_1000_NS6detail15normal_iteratorINSD_10device_ptrIdEEEEyS9_dNS7_10__identityEEEvT0_PT3_T1_NS0_13GridEvenShareISN_EET2_T4_E12temp_storage+64];
	add.f64 	%fd253, %fd252, %fd251;
	selp.f64 	%fd254, %fd253, %fd251, %p47;
	setp.gt.s32 	%p48, %r4, 224;
	ld.shared.f64 	%fd255, [_ZZN3cub18CUB_300001_SM_10006detail6reduce18DeviceReduceKernelINS2_10policy_hubIdyN4cuda3std3__44plusIdEEE10Policy1000EN6thrust24THRUST_300001_SM_1000_NS6detail15normal_iteratorINSD_10device_ptrIdEEEEyS9_dNS7_10__identityEEEvT0_PT3_T1_NS0_13GridEvenShareISN_EET2_T4_E12temp_storage+72];
	add.f64 	%fd256, %fd255, %fd254;
	selp.f64 	%fd257, %fd256, %fd254, %p48;
	setp.gt.s32 	%p49, %r4, 256;
	ld.shared.f64 	%fd258, [_ZZN3cub18CUB_300001_SM_10006detail6reduce18DeviceReduceKernelINS2_10policy_hubIdyN4cuda3std3__44plusIdEEE10Policy1000EN6thrust24THRUST_300001_SM_1000_NS6detail15normal_iteratorINSD_10device_ptrIdEEEEyS9_dNS7_10__identityEEEvT0_PT3_T1_NS0_13GridEvenShareISN_EET2_T4_E12temp_storage+80];
	add.f64 	%fd259, %fd258, %fd257;
	selp.f64 	%fd260, %fd259, %fd257, %p49;
	setp.gt.s32 	%p50, %r4, 288;
	ld.shared.f64 	%fd261, [_ZZN3cub18CUB_300001_SM_10006detail6reduce18DeviceReduceKernelINS2_10policy_hubIdyN4cuda3std3__44plusIdEEE10Policy1000EN6thrust24THRUST_300001_SM_1000_NS6detail15normal_iteratorINSD_10device_ptrIdEEEEyS9_dNS7_10__identityEEEvT0_PT3_T1_NS0_13GridEvenShareISN_EET2_T4_E12temp_storage+88];
	add.f64 	%fd262, %fd261, %fd260;
	selp.f64 	%fd263, %fd262, %fd260, %p50;
	setp.gt.s32 	%p51, %r4, 320;
	ld.shared.f64 	%fd264, [_ZZN3cub18CUB_300001_SM_10006detail6reduce18DeviceReduceKernelINS2_10policy_hubIdyN4cuda3std3__44plusIdEEE10Policy1000EN6thrust24THRUST_300001_SM_1000_NS6detail15normal_iteratorINSD_10device_ptrIdEEEEyS9_dNS7_10__identityEEEvT0_PT3_T1_NS0_13GridEvenShareISN_EET2_T4_E12temp_storage+96];
	add.f64 	%fd265, %fd264, %fd263;
	selp.f64 	%fd266, %fd265, %fd263, %p51;
	setp.gt.s32 	%p52, %r4, 352;
	ld.shared.f64 	%fd267, [_ZZN3cub18CUB_300001_SM_10006detail6reduce18DeviceReduceKernelINS2_10policy_hubIdyN4cuda3std3__44plusIdEEE10Policy1000EN6thrust24THRUST_300001_SM_1000_NS6detail15normal_iteratorINSD_10device_ptrIdEEEEyS9_dNS7_10__identityEEEvT0_PT3_T1_NS0_13GridEvenShareISN_EET2_T4_E12temp_storage+104];
	add.f64 	%fd268, %fd267, %fd266;
	selp.f64 	%fd269, %fd268, %fd266, %p52;
	setp.gt.s32 	%p53, %r4, 384;
	ld.shared.f64 	%fd270, [_ZZN3cub18CUB_300001_SM_10006detail6reduce18DeviceReduceKernelINS2_10policy_hubIdyN4cuda3std3__44plusIdEEE10Policy1000EN6thrust24THRUST_300001_SM_1000_NS6detail15normal_iteratorINSD_10device_ptrIdEEEEyS9_dNS7_10__identityEEEvT0_PT3_T1_NS0_13GridEvenShareISN_EET2_T4_E12temp_storage+112];
	add.f64 	%fd271, %fd270, %fd269;
	selp.f64 	%fd272, %fd271, %fd269, %p53;
	setp.gt.s32 	%p54, %r4, 416;
	ld.shared.f64 	%fd273, [_ZZN3cub18CUB_300001_SM_10006detail6reduce18DeviceReduceKernelINS2_10policy_hubIdyN4cuda3std3__44plusIdEEE10Policy1000EN6thrust24THRUST_300001_SM_1000_NS6detail15normal_iteratorINSD_10device_ptrIdEEEEyS9_dNS7_10__identityEEEvT0_PT3_T1_NS0_13GridEvenShareISN_EET2_T4_E12temp_storage+120];
	add.f64 	%fd274, %fd273, %fd272;
	selp.f64 	%fd275, %fd274, %fd272, %p54;
	setp.gt.s32 	%p55, %r4, 448;
	ld.shared.f64 	%fd276, [_ZZN3cub18CUB_300001_SM_10006detail6reduce18DeviceReduceKernelINS2_10policy_hubIdyN4cuda3std3__44plusIdEEE10Policy1000EN6thrust24THRUST_300001_SM_1000_NS6detail15normal_iteratorINSD_10device_ptrIdEEEEyS9_dNS7_10__identityEEEvT0_PT3_T1_NS0_13GridEvenShareISN_EET2_T4_E12temp_storage+128];
	add.f64 	%fd277, %fd276, %fd275;
	selp.f64 	%fd278, %fd277, %fd275, %p55;
	setp.gt.s32 	%p56, %r4, 480;
	ld.shared.f64 	%fd279, [_ZZN3cub18CUB_300001_SM_10006detail6reduce18DeviceReduceKernelINS2_10policy_hubIdyN4cuda3std3__44plusIdEEE10Policy1000EN6thrust24THRUST_300001_SM_1000_NS6detail15normal_iteratorINSD_10device_ptrIdEEEEyS9_dNS7_10__identityEEEvT0_PT3_T1_NS0_13GridEvenShareISN_EET2_T4_E12temp_storage+136];
	add.f64 	%fd280, %fd279, %fd278;
	selp.f64 	%fd343, %fd280, %fd278, %p56;
	bra.uni 	$L__BB7_46;
$L__BB7_25:
	cvt.u32.u64 	%r52, %rd4;
	mov.u32 	%r27, %tid.x;
	add.s32 	%r53, %r52, %r27;
	mul.wide.u32 	%rd27, %r53, 8;
	add.s64 	%rd28, %rd2, %rd27;
	ld.global.f64 	%fd41, [%rd28];
	ld.global.f64 	%fd42, [%rd28+4096];
	ld.global.f64 	%fd43, [%rd28+8192];
	ld.global.f64 	%fd44, [%rd28+12288];
	ld.global.f64 	%fd45, [%rd28+16384];
	ld.global.f64 	%fd46, [%rd28+20480];
	ld.global.f64 	%fd47, [%rd28+24576];
	add.f64 	%fd48, %fd41, %fd42;
	add.f64 	%fd49, %fd48, %fd43;
	add.f64 	%fd50, %fd49, %fd44;
	add.f64 	%fd51, %fd50, %fd45;
	add.f64 	%fd52, %fd51, %fd46;
	add.f64 	%fd342, %fd52, %fd47;
	setp.lt.u64 	%p2, %rd5, %rd3;
	@%p2 bra 	$L__BB7_42;
	cvt.u32.u64 	%r55, %rd3;
	cvt.u64.u32 	%rd10, %r27;
	add.s64 	%rd103, %rd4, %rd3;
	cvt.u32.u64 	%r28, %rd1;
	not.b32 	%r57, %r27;
	add.s32 	%r58, %r57, %r28;
	sub.s32 	%r59, %r58, %r55;
	sub.s32 	%r272, %r59, %r52;
	add.s64 	%rd29, %rd103, %rd10;
	shl.b64 	%rd30, %rd29, 3;
	add.s64 	%rd31, %rd30, %rd2;
	add.s64 	%rd102, %rd31, 32768;
	mov.b32 	%r273, 0;
	mov.u64 	%rd104, %rd4;
$L__BB7_27:
	cvt.s64.s32 	%rd16, %r50;
	add.s64 	%rd104, %rd104, %rd16;
	add.s64 	%rd32, %rd1, -3584;
	setp.gt.u64 	%p3, %rd104, %rd32;
	@%p3 bra 	$L__BB7_29;
	mul.lo.s32 	%r61, %r1, 3584;
	cvt.s64.s32 	%rd33, %r61;
	add.s64 	%rd34, %rd104, %rd10;
	shl.b64 	%rd35, %rd34, 3;
	add.s64 	%rd36, %rd2, %rd35;
	ld.global.f64 	%fd53, [%rd36];
	ld.global.f64 	%fd54, [%rd36+4096];
	ld.global.f64 	%fd55, [%rd36+8192];
	ld.global.f64 	%fd56, [%rd36+12288];
	ld.global.f64 	%fd57, [%rd36+16384];
	ld.global.f64 	%fd58, [%rd36+20480];
	ld.global.f64 	%fd59, [%rd36+24576];
	add.f64 	%fd60, %fd342, %fd53;
	add.f64 	%fd61, %fd60, %fd54;
	add.f64 	%fd62, %fd61, %fd55;
	add.f64 	%fd63, %fd62, %fd56;
	add.f64 	%fd64, %fd63, %fd57;
	add.f64 	%fd65, %fd64, %fd58;
	add.f64 	%fd342, %fd65, %fd59;
	sub.s64 	%rd37, %rd1, %rd104;
	setp.lt.u64 	%p4, %rd37, %rd33;
	add.s32 	%r273, %r273, 1;
	add.s64 	%rd103, %rd103, %rd33;
	sub.s32 	%r272, %r272, %r61;
	mul.wide.s32 	%rd38, %r61, 8;
	add.s64 	%rd102, %rd102, %rd38;
	@%p4 bra 	$L__BB7_42;
	bra.uni 	$L__BB7_27;
$L__BB7_29:
	setp.le.u64 	%p5, %rd1, %rd104;
	cvt.u32.u64 	%r62, %rd104;
	cvt.u32.u64 	%r63, %rd1;
	sub.s32 	%r64, %r63, %r62;
	setp.ge.s32 	%p6, %r27, %r64;
	or.pred  	%p7, %p5, %p6;
	@%p7 bra 	$L__BB7_42;
	cvt.u32.u64 	%r66, %rd16;
	cvt.u32.u64 	%r67, %rd4;
	not.b32 	%r68, %r27;
	add.s32 	%r69, %r68, %r28;
	add.s32 	%r70, %r66, %r67;
	sub.s32 	%r71, %r69, %r70;
	mul.lo.s32 	%r72, %r1, %r273;
	mad.lo.s32 	%r73, %r72, -3584, %r71;
	shr.u32 	%r74, %r73, 9;
	add.s32 	%r34, %r74, 1;
	and.b32  	%r35, %r34, 15;
	setp.lt.u32 	%p8, %r73, 7680;
	mov.u32 	%r276, %r27;
	@%p8 bra 	$L__BB7_33;
	shr.u32 	%r75, %r272, 9;
	add.s32 	%r76, %r75, 1;
	and.b32  	%r77, %r76, 16777200;
	neg.s32 	%r274, %r77;
	mov.u32 	%r276, %r27;
$L__BB7_32:
	.pragma "nounroll";
	ld.global.f64 	%fd67, [%rd102+-32768];
	add.f64 	%fd68, %fd342, %fd67;
	ld.global.f64 	%fd69, [%rd102+-28672];
	add.f64 	%fd70, %fd68, %fd69;
	ld.global.f64 	%fd71, [%rd102+-24576];
	add.f64 	%fd72, %fd70, %fd71;
	ld.global.f64 	%fd73, [%rd102+-20480];
	add.f64 	%fd74, %fd72, %fd73;
	ld.global.f64 	%fd75, [%rd102+-16384];
	add.f64 	%fd76, %fd74, %fd75;
	ld.global.f64 	%fd77, [%rd102+-12288];
	add.f64 	%fd78, %fd76, %fd77;
	ld.global.f64 	%fd79, [%rd102+-8192];
	add.f64 	%fd80, %fd78, %fd79;
	ld.global.f64 	%fd81, [%rd102+-4096];
	add.f64 	%fd82, %fd80, %fd81;
	ld.global.f64 	%fd83, [%rd102];
	add.f64 	%fd84, %fd82, %fd83;
	ld.global.f64 	%fd85, [%rd102+4096];
	add.f64 	%fd86, %fd84, %fd85;
	ld.global.f64 	%fd87, [%rd102+8192];
	add.f64 	%fd88, %fd86, %fd87;
	ld.global.f64 	%fd89, [%rd102+12288];
	add.f64 	%fd90, %fd88, %fd89;
	ld.global.f64 	%fd91, [%rd102+16384];
	add.f64 	%fd92, %fd90, %fd91;
	ld.global.f64 	%fd93, [%rd102+20480];
	add.f64 	%fd94, %fd92, %fd93;
	ld.global.f64 	%fd95, [%rd102+24576];
	add.f64 	%fd96, %fd94, %fd95;
	ld.global.f64 	%fd97, [%rd102+28672];
	add.f64 	%fd342, %fd96, %fd97;
	add.s32 	%r276, %r276, 8192;
	add.s32 	%r274, %r274, 16;
	add.s64 	%rd102, %rd102, 65536;
	setp.ne.s32 	%p9, %r274, 0;
	@%p9 bra 	$L__BB7_32;
$L__BB7_33:
	setp.eq.s32 	%p10, %r35, 0;
	@%p10 bra 	$L__BB7_42;
	and.b32  	%r42, %r34, 7;
	setp.lt.u32 	%p11, %r35, 8;
	@%p11 bra 	$L__BB7_36;
	cvt.u64.u32 	%rd39, %r276;
	add.s64 	%rd40, %rd104, %rd39;
	shl.b64 	%rd41, %rd40, 3;
	add.s64 	%rd42, %rd2, %rd41;
	ld.global.f64 	%fd99, [%rd42];
	add.f64 	%fd100, %fd342, %fd99;
	ld.global.f64 	%fd101, [%rd42+4096];
	add.f64 	%fd102, %fd100, %fd101;
	ld.global.f64 	%fd103, [%rd42+8192];
	add.f64 	%fd104, %fd102, %fd103;
	ld.global.f64 	%fd105, [%rd42+12288];
	add.f64 	%fd106, %fd104, %fd105;
	ld.global.f64 	%fd107, [%rd42+16384];
	add.f64 	%fd108, %fd106, %fd107;
	ld.global.f64 	%fd109, [%rd42+20480];
	add.f64 	%fd110, %fd108, %fd109;
	ld.global.f64 	%fd111, [%rd42+24576];
	add.f64 	%fd112, %fd110, %fd111;
	ld.global.f64 	%fd113, [%rd42+28672];
	add.f64 	%fd342, %fd112, %fd113;
	add.s32 	%r276, %r276, 4096;
$L__BB7_36:
	setp.eq.s32 	%p12, %r42, 0;
	@%p12 bra 	$L__BB7_42;
	setp.lt.u32 	%p13, %r42, 4;
	@%p13 bra 	$L__BB7_39;
	cvt.u64.u32 	%rd43, %r276;
	add.s64 	%rd44, %rd104, %rd43;
	shl.b64 	%rd45, %rd44, 3;
	add.s64 	%rd46, %rd2, %rd45;
	ld.global.f64 	%fd115, [%rd46];
	add.f64 	%fd116, %fd342, %fd115;
	ld.global.f64 	%fd117, [%rd46+4096];
	add.f64 	%fd118, %fd116, %fd117;
	ld.global.f64 	%fd119, [%rd46+8192];
	add.f64 	%fd120, %fd118, %fd119;
	ld.global.f64 	%fd121, [%rd46+12288];
	add.f64 	%fd342, %fd120, %fd121;
	add.s32 	%r276, %r276, 2048;
$L__BB7_39:
	and.b32  	%r78, %r34, 3;
	setp.eq.s32 	%p14, %r78, 0;
	@%p14 bra 	$L__BB7_42;
	cvt.u64.u32 	%rd47, %r276;
	add.s64 	%rd48, %rd47, %rd103;
	shl.b64 	%rd49, %rd48, 3;
	add.s64 	%rd106, %rd2, %rd49;
	cvt.u16.u32 	%rs1, %r272;
	shr.u16 	%rs2, %rs1, 9;
	add.s16 	%rs3, %rs2, 1;
	cvt.u32.u16 	%r79, %rs3;
	and.b32  	%r80, %r79, 3;
	neg.s32 	%r279, %r80;
$L__BB7_41:
	.pragma "nounroll";
	ld.global.f64 	%fd122, [%rd106];
	add.f64 	%fd342, %fd342, %fd122;
	add.s64 	%rd106, %rd106, 4096;
	add.s32 	%r279, %r279, 1;
	setp.ne.s32 	%p15, %r279, 0;
	@%p15 bra 	$L__BB7_41;
$L__BB7_42:
	// begin inline asm
	mov.u32 %r81, %laneid;
	// end inline asm
	mov.b64 	%rd50, %fd342;
	mov.b64 	{%r83, %r88}, %rd50;
	mov.b32 	%r89, 1;
	mov.b32 	%r130, 31;
	mov.b32 	%r131, -1;
	// begin inline asm
	shfl.sync.down.b32 %r82, %r83, %r89, %r130, %r131;
	// end inline asm
	// begin inline asm
	shfl.sync.down.b32 %r87, %r88, %r89, %r130, %r131;
	// end inline asm
	mov.b64 	%rd51, {%r82, %r87};
	mov.b64 	%fd123, %rd51;
	setp.gt.s32 	%p16, %r81, 30;
	add.f64 	%fd124, %fd342, %fd123;
	selp.f64 	%fd125, %fd342, %fd124, %p16;
	mov.b64 	%rd52, %fd125;
	mov.b64 	{%r93, %r98}, %rd52;
	mov.b32 	%r99, 2;
	// begin inline asm
	shfl.sync.down.b32 %r92, %r93, %r99, %r130, %r131;
	// end inline asm
	// begin inline asm
	shfl.sync.down.b32 %r97, %r98, %r99, %r130, %r131;
	// end inline asm
	mov.b64 	%rd53, {%r92, %r97};
	mov.b64 	%fd126, %rd53;
	setp.gt.s32 	%p17, %r81, 29;
	add.f64 	%fd127, %fd125, %fd126;
	selp.f64 	%fd128, %fd125, %fd127, %p17;
	mov.b64 	%rd54, %fd128;
	mov.b64 	{%r103, %r108}, %rd54;
	mov.b32 	%r109, 4;
	// begin inline asm
	shfl.sync.down.b32 %r102, %r103, %r109, %r130, %r131;
	// end inline asm
	// begin inline asm
	shfl.sync.down.b32 %r107, %r108, %r109, %r130, %r131;
	// end inline asm
	mov.b64 	%rd55, {%r102, %r107};
	mov.b64 	%fd129, %rd55;
	setp.gt.s32 	%p18, %r81, 27;
	add.f64 	%fd130, %fd128, %fd129;
	selp.f64 	%fd131, %fd128, %fd130, %p18;
	mov.b64 	%rd56, %fd131;
	mov.b64 	{%r113, %r118}, %rd56;
	mov.b32 	%r119, 8;
	// begin inline asm
	shfl.sync.down.b32 %r112, %r113, %r119, %r130, %r131;
	// end inline asm
	// begin inline asm
	shfl.sync.down.b32 %r117, %r118, %r119, %r130, %r131;
	// end inline asm
	mov.b64 	%rd57, {%r112, %r117};
	mov.b64 	%fd132, %rd57;
	setp.gt.s32 	%p19, %r81, 23;
	add.f64 	%fd133, %fd131, %fd132;
	selp.f64 	%fd134, %fd131, %fd133, %p19;
	mov.b64 	%rd58, %fd134;
	mov.b64 	{%r123, %r128}, %rd58;
	mov.b32 	%r129, 16;
	// begin inline asm
	shfl.sync.down.b32 %r122, %r123, %r129, %r130, %r131;
	// end inline asm
	// begin inline asm
	shfl.sync.down.b32 %r127, %r128, %r129, %r130, %r131;
	// end inline asm
	mov.b64 	%rd59, {%r122, %r127};
	mov.b64 	%fd135, %rd59;
	setp.gt.s32 	%p20, %r81, 15;
	add.f64 	%fd37, %fd134, %fd135;
	selp.f64 	%fd343, %fd134, %fd37, %p20;
	setp.ne.s32 	%p21, %r81, 0;
	@%p21 bra 	$L__BB7_44;
	shr.u32 	%r132, %r27, 2;
	and.b32  	%r133, %r132, 248;
	mov.u32 	%r134, _ZZN3cub18CUB_300001_SM_10006detail6reduce18DeviceReduceKernelINS2_10policy_hubIdyN4cuda3std3__44plusIdEEE10Policy1000EN6thrust24THRUST_300001_SM_1000_NS6detail15normal_iteratorINSD_10device_ptrIdEEEEyS9_dNS7_10__identityEEEvT0_PT3_T1_NS0_13GridEvenShareISN_EET2_T4_E12temp_storage;
	add.s32 	%r135, %r134, %r133;
	st.shared.f64 	[%r135+16], %fd37;
$L__BB7_44:
	bar.sync 	0;
	setp.ne.s32 	%p22, %r27, 0;
	@%p22 bra 	$L__BB7_46;
	ld.shared.f64 	%fd136, [_ZZN3cub18CUB_300001_SM_10006detail6reduce18DeviceReduceKernelINS2_10policy_hubIdyN4cuda3std3__44plusIdEEE10Policy1000EN6thrust24THRUST_300001_SM_1000_NS6detail15normal_iteratorINSD_10device_ptrIdEEEEyS9_dNS7_10__identityEEEvT0_PT3_T1_NS0_13GridEvenShareISN_EET2_T4_E12temp_storage+24];
	add.f64 	%fd137, %fd343, %fd136;
	ld.shared.f64 	%fd138, [_ZZN3cub18CUB_300001_SM_10006detail6reduce18DeviceReduceKernelINS2_10policy_hubIdyN4cuda3std3__44plusIdEEE10Policy1000EN6thrust24THRUST_300001_SM_1000_NS6detail15normal_iteratorINSD_10device_ptrIdEEEEyS9_dNS7_10__identityEEEvT0_PT3_T1_NS0_13GridEvenShareISN_EET2_T4_E12temp_storage+32];
	add.f64 	%fd139, %fd137, %fd138;
	ld.shared.f64 	%fd140, [_ZZN3cub18CUB_300001_SM_10006detail6reduce18DeviceReduceKernelINS2_10policy_hubIdyN4cuda3std3__44plusIdEEE10Policy1000EN6thrust24THRUST_300001_SM_1000_NS6detail15normal_iteratorINSD_10device_ptrIdEEEEyS9_dNS7_10__identityEEEvT0_PT3_T1_NS0_13GridEvenShareISN_EET2_T4_E12temp_storage+40];
	add.f64 	%fd141, %fd139, %fd140;
	ld.shared.f64 	%fd142, [_ZZN3cub18CUB_300001_SM_10006detail6reduce18DeviceReduceKernelINS2_10policy_hubIdyN4cuda3std3__44plusIdEEE10Policy1000EN6thrust24THRUST_300001_SM_1000_NS6detail15normal_iteratorINSD_10device_ptrIdEEEEyS9_dNS7_10__identityEEEvT0_PT3_T1_NS0_13GridEvenShareISN_EET2_T4_E12temp_storage+48];
	add.f64 	%fd143, %fd141, %fd142;
	ld.shared.f64 	%fd144, [_ZZN3cub18CUB_300001_SM_10006detail6reduce18DeviceReduceKernelINS2_10policy_hubIdyN4cuda3std3__44plusIdEEE10Policy1000EN6thrust24THRUST_300001_SM_1000_NS6detail15normal_iteratorINSD_10device_ptrIdEEEEyS9_dNS7_10__identityEEEvT0_PT3_T1_NS0_13GridEvenShareISN_EET2_T4_E12temp_storage+56];
	add.f64 	%fd145, %fd143, %fd144;
	ld.shared.f64 	%fd146, [_ZZN3cub18CUB_300001_SM_10006detail6reduce18DeviceReduceKernelINS2_10policy_hubIdyN4cuda3std3__44plusIdEEE10Policy1000EN6thrust24THRUST_300001_SM_1000_NS6detail15normal_iteratorINSD_10device_ptrIdEEEEyS9_dNS7_10__identityEEEvT0_PT3_T1_NS0_13GridEvenShareISN_EET2_T4_E12temp_storage+64];
	add.f64 	%fd147, %fd145, %fd146;
	ld.shared.f64 	%fd148, [_ZZN3cub18CUB_300001_SM_10006detail6reduce18DeviceReduceKernelINS2_10policy_hubIdyN4cuda3std3__44plusIdEEE10Policy1000EN6thrust24THRUST_300001_SM_1000_NS6detail15normal_iteratorINSD_10device_ptrIdEEEEyS9_dNS7_10__identityEEEvT0_PT3_T1_NS0_13GridEvenShareISN_EET2_T4_E12temp_storage+72];
	add.f64 	%fd149, %fd147, %fd148;
	ld.shared.f64 	%fd150, [_ZZN3cub18CUB_300001_SM_10006detail6reduce18DeviceReduceKernelINS2_10policy_hubIdyN4cuda3std3__44plusIdEEE10Policy1000EN6thrust24THRUST_300001_SM_1000_NS6detail15normal_iteratorINSD_10device_ptrIdEEEEyS9_dNS7_10__identityEEEvT0_PT3_T1_NS0_13GridEvenShareISN_EET2_T4_E12temp_storage+80];
	add.f64 	%fd151, %fd149, %fd150;
	ld.shared.f64 	%fd152, [_ZZN3cub18CUB_300001_SM_10006detail6reduce18DeviceReduceKernelINS2_10policy_hubIdyN4cuda3std3__44plusIdEEE10Policy1000EN6thrust24THRUST_300001_SM_1000_NS6detail15normal_iteratorINSD_10device_ptrIdEEEEyS9_dNS7_10__identityEEEvT0_PT3_T1_NS0_13GridEvenShareISN_EET2_T4_E12temp_storage+88];
	add.f64 	%fd153, %fd151, %fd152;
	ld.shared.f64 	%fd154, [_ZZN3cub18CUB_300001_SM_10006detail6reduce18DeviceReduceKernelINS2_10policy_hubIdyN4cuda3std3__44plusIdEEE10Policy1000EN6thrust24THRUST_300001_SM_1000_NS6detail15normal_iteratorINSD_10device_ptrIdEEEEyS9_dNS7_10__identityEEEvT0_PT3_T1_NS0_13GridEvenShareISN_EET2_T4_E12temp_storage+96];
	add.f64 	%fd155, %fd153, %fd154;
	ld.shared.f64 	%fd156, [_ZZN3cub18CUB_300001_SM_10006detail6reduce18DeviceReduceKernelINS2_10policy_hubIdyN4cuda3std3__44plusIdEEE10Policy1000EN6thrust24THRUST_300001_SM_1000_NS6detail15normal_iteratorINSD_10device_ptrIdEEEEyS9_dNS7_10__identityEEEvT0_PT3_T1_NS0_13GridEvenShareISN_EET2_T4_E12temp_storage+104];
	add.f64 	%fd157, %fd155, %fd156;
	ld.shared.f64 	%fd158, [_ZZN3cub18CUB_300001_SM_10006detail6reduce18DeviceReduceKernelINS2_10policy_hubIdyN4cuda3std3__44plusIdEEE10Policy1000EN6thrust24THRUST_300001_SM_1000_NS6detail15normal_iteratorINSD_10device_ptrIdEEEEyS9_dNS7_10__identityEEEvT0_PT3_T1_NS0_13GridEvenShareISN_EET2_T4_E12temp_storage+112];
	add.f64 	%fd159, %fd157, %fd158;
	ld.shared.f64 	%fd160, [_ZZN3cub18CUB_300001_SM_10006detail6reduce18DeviceReduceKernelINS2_10policy_hubIdyN4cuda3std3__44plusIdEEE10Policy1000EN6thrust24THRUST_300001_SM_1000_NS6detail15normal_iteratorINSD_10device_ptrIdEEEEyS9_dNS7_10__identityEEEvT0_PT3_T1_NS0_13GridEvenShareISN_EET2_T4_E12temp_storage+120];
	add.f64 	%fd161, %fd159, %fd160;
	ld.shared.f64 	%fd162, [_ZZN3cub18CUB_300001_SM_10006detail6reduce18DeviceReduceKernelINS2_10policy_hubIdyN4cuda3std3__44plusIdEEE10Policy1000EN6thrust24THRUST_300001_SM_1000_NS6detail15normal_iteratorINSD_10device_ptrIdEEEEyS9_dNS7_10__identityEEEvT0_PT3_T1_NS0_13GridEvenShareISN_EET2_T4_E12temp_storage+128];
	add.f64 	%fd163, %fd161, %fd162;
	ld.shared.f64 	%fd164, [_ZZN3cub18CUB_300001_SM_10006detail6reduce18DeviceReduceKernelINS2_10policy_hubIdyN4cuda3std3__44plusIdEEE10Policy1000EN6thrust24THRUST_300001_SM_1000_NS6detail15normal_iteratorINSD_10device_ptrIdEEEEyS9_dNS7_10__identityEEEvT0_PT3_T1_NS0_13GridEvenShareISN_EET2_T4_E12temp_storage+136];
	add.f64 	%fd343, %fd163, %fd164;
$L__BB7_46:
	mov.u32 	%r263, %tid.x;
	setp.ne.s32 	%p64, %r263, 0;
	@%p64 bra 	$L__BB7_48;
	ld.param.u64 	%rd100, [_ZN3cub18CUB_300001_SM_10006detail6reduce18DeviceReduceKernelINS2_10policy_hubIdyN4cuda3std3__44plusIdEEE10Policy1000EN6thrust24THRUST_300001_SM_1000_NS6detail15normal_iteratorINSD_10device_ptrIdEEEEyS9_dNS7_10__identityEEEvT0_PT3_T1_NS0_13GridEvenShareISN_EET2_T4__param_1];
	cvta.to.global.u64 	%rd97, %rd100;
	mul.wide.u32 	%rd98, %r2, 8;
	add.s64 	%rd99, %rd97, %rd98;
	st.global.f64 	[%rd99], %fd343;
$L__BB7_48:
	ret;

}
	// .globl	_ZN3cub18CUB_300001_SM_10006detail6reduce28DeviceReduceSingleTileKernelINS2_10policy_hubIdyN4cuda3std3__44plusIdEEE10Policy1000EPdSC_iS9_ddNS7_10__identityEEEvT0_T1_T2_T3_T4_T6_
.visible .entry _ZN3cub18CUB_300001_SM_10006detail6reduce28DeviceReduceSingleTileKernelINS2_10policy_hubIdyN4cuda3std3__44plusIdEEE10Policy1000EPdSC_iS9_ddNS7_10__identityEEEvT0_T1_T2_T3_T4_T6_(
	.param .u64 .ptr .align 1 _ZN3cub18CUB_300001_SM_10006detail6reduce28DeviceReduceSingleTileKernelINS2_10policy_hubIdyN4cuda3std3__44plusIdEEE10Policy1000EPdSC_iS9_ddNS7_10__identityEEEvT0_T1_T2_T3_T4_T6__param_0,
	.param .u64 .ptr .align 1 _ZN3cub18CUB_300001_SM_10006detail6reduce28DeviceReduceSingleTileKernelINS2_10policy_hubIdyN4cuda3std3__44plusIdEEE10Policy1000EPdSC_iS9_ddNS7_10__identityEEEvT0_T1_T2_T3_T4_T6__param_1,
	.param .u32 _ZN3cub18CUB_300001_SM_10006detail6reduce28DeviceReduceSingleTileKernelINS2_10policy_hubIdyN4cuda3std3__44plusIdEEE10Policy1000EPdSC_iS9_ddNS7_10__identityEEEvT0_T1_T2_T3_T4_T6__param_2,
	.param .align 1 .b8 _ZN3cub18CUB_300001_SM_10006detail6reduce28DeviceReduceSingleTileKernelINS2_10policy_hubIdyN4cuda3std3__44plusIdEEE10Policy1000EPdSC_iS9_ddNS7_10__identityEEEvT0_T1_T2_T3_T4_T6__param_3[1],
	.param .f64 _ZN3cub18CUB_300001_SM_10006detail6reduce28DeviceReduceSingleTileKernelINS2_10policy_hubIdyN4cuda3std3__44plusIdEEE10Policy1000EPdSC_iS9_ddNS7_10__identityEEEvT0_T1_T2_T3_T4_T6__param_4,
	.param .align 1 .b8 _ZN3cub18CUB_300001_SM_10006detail6reduce28DeviceReduceSingleTileKernelINS2_10policy_hubIdyN4cuda3std3__44plusIdEEE10Policy1000EPdSC_iS9_ddNS7_10__identityEEEvT0_T1_T2_T3_T4_T6__param_5[1]
)
.maxntid 512
.minnctapersm 1
{
	.reg .pred 	%p<58>;
	.reg .b32 	%r<238>;
	.reg .b64 	%rd<104>;
	.reg .b64 	%fd<232>;
	// demoted variable
	.shared .align 8 .b8 _ZZN3cub18CUB_300001_SM_10006detail6reduce28DeviceReduceSingleTileKernelINS2_10policy_hubIdyN4cuda3std3__44plusIdEEE10Policy1000EPdSC_iS9_ddNS7_10__identityEEEvT0_T1_T2_T3_T4_T6_E12temp_storage[152];
	ld.param.u64 	%rd8, [_ZN3cub18CUB_300001_SM_10006detail6reduce28DeviceReduceSingleTileKernelINS2_10policy_hubIdyN4cuda3std3__44plusIdEEE10Policy1000EPdSC_iS9_ddNS7_10__identityEEEvT0_T1_T2_T3_T4_T6__param_0];
	ld.param.u64 	%rd9, [_ZN3cub18CUB_300001_SM_10006detail6reduce28DeviceReduceSingleTileKernelINS2_10policy_hubIdyN4cuda3std3__44plusIdEEE10Policy1000EPdSC_iS9_ddNS7_10__identityEEEvT0_T1_T2_T3_T4_T6__param_1];
	ld.param.u32 	%r34, [_ZN3cub18CUB_300001_SM_10006detail6reduce28DeviceReduceSingleTileKernelINS2_10policy_hubIdyN4cuda3std3__44plusIdEEE10Policy1000EPdSC_iS9_ddNS7_10__identityEEEvT0_T1_T2_T3_T4_T6__param_2];
	ld.param.f64 	%fd30, [_ZN3cub18CUB_300001_SM_10006detail6reduce28DeviceReduceSingleTileKernelINS2_10policy_hubIdyN4cuda3std3__44plusIdEEE10Policy1000EPdSC_iS9_ddNS7_10__identityEEEvT0_T1_T2_T3_T4_T6__param_4];
	cvta.to.global.u64 	%rd1, %rd9;
	setp.ne.s32 	%p1, %r34, 0;
	@%p1 bra 	$L__BB8_3;
	mov.u32 	%r224, %tid.x;
	setp.ne.s32 	%p57, %r224, 0;
	@%p57 bra 	$L__BB8_39;
	st.global.f64 	[%rd1], %fd30;
	bra.uni 	$L__BB8_39;
$L__BB8_3:
	setp.gt.s32 	%p2, %r34, 3583;
	@%p2 bra 	$L__BB8_21;
	mov.u32 	%r1, %tid.x;
	setp.ge.s32 	%p19, %r1, %r34;
	mov.f64 	%fd223, 0d0000000000000000;
	mov.u32 	%r228, %r1;
	@%p19 bra 	$L__BB8_6;
	mul.wide.u32 	%rd69, %r1, 8;
	add.s64 	%rd68, %rd8, %rd69;
	// begin inline asm
	ld.global.nc.u64 %rd67, [%rd68];
	// end inline asm
	mov.b64 	%fd223, %rd67;
	add.s32 	%r228, %r1, 512;
$L__BB8_6:
	setp.ge.s32 	%p20, %r228, %r34;
	@%p20 bra 	$L__BB8_12;
	not.b32 	%r100, %r228;
	add.s32 	%r4, %r34, %r100;
	and.b32  	%r101, %r4, 1536;
	setp.eq.s32 	%p21, %r101, 1536;
	@%p21 bra 	$L__BB8_10;
	mul.wide.u32 	%rd70, %r228, 8;
	add.s64 	%rd102, %rd8, %rd70;
	shr.u32 	%r102, %r4, 9;
	add.s32 	%r103, %r102, 1;
	and.b32  	%r104, %r103, 3;
	neg.s32 	%r226, %r104;
$L__BB8_9:
	.pragma "nounroll";
	// begin inline asm
	ld.global.nc.u64 %rd71, [%rd102];
	// end inline asm
	mov.b64 	%fd109, %rd71;
	add.f64 	%fd223, %fd223, %fd109;
	add.s32 	%r228, %r228, 512;
	add.s64 	%rd102, %rd102, 4096;
	add.s32 	%r226, %r226, 1;
	setp.ne.s32 	%p22, %r226, 0;
	@%p22 bra 	$L__BB8_9;
$L__BB8_10:
	setp.lt.u32 	%p23, %r4, 1536;
	@%p23 bra 	$L__BB8_12;
$L__BB8_11:
	mul.wide.s32 	%rd81, %r228, 8;
	add.s64 	%rd74, %rd8, %rd81;
	// begin inline asm
	ld.global.nc.u64 %rd73, [%rd74];
	// end inline asm
	mov.b64 	%fd110, %rd73;
	add.f64 	%fd111, %fd223, %fd110;
	add.s64 	%rd76, %rd74, 4096;
	// begin inline asm
	ld.global.nc.u64 %rd75, [%rd76];
	// end inline asm
	mov.b64 	%fd112, %rd75;
	add.f64 	%fd113, %fd111, %fd112;
	add.s64 	%rd78, %rd74, 8192;
	// begin inline asm
	ld.global.nc.u64 %rd77, [%rd78];
	// end inline asm
	mov.b64 	%fd114, %rd77;
	add.f64 	%fd115, %fd113, %fd114;
	add.s64 	%rd80, %rd74, 12288;
	// begin inline asm
	ld.global.nc.u64 %rd79, [%rd80];
	// end inline asm
	mov.b64 	%fd116, %rd79;
	add.f64 	%fd223, %fd115, %fd116;
	add.s32 	%r228, %r228, 2048;
	setp.lt.s32 	%p24, %r228, %r34;
	@%p24 bra 	$L__BB8_11;
$L__BB8_12:
	setp.lt.s32 	%p25, %r34, 512;
	@%p25 bra 	$L__BB8_17;
	// begin inline asm
	mov.u32 %r168, %laneid;
	// end inline asm
	mov.b64 	%rd92, %fd223;
	mov.b64 	{%r170, %r175}, %rd92;
	mov.b32 	%r176, 1;
	mov.b32 	%r217, 31;
	mov.b32 	%r218, -1;
	// begin inline asm
	shfl.sync.down.b32 %r169, %r170, %r176, %r217, %r218;
	// end inline asm
	// begin inline asm
	shfl.sync.down.b32 %r174, %r175, %r176, %r217, %r218;
	// end inline asm
	mov.b64 	%rd93, {%r169, %r174};
	mov.b64 	%fd175, %rd93;
	setp.gt.s32 	%p49, %r168, 30;
	add.f64 	%fd176, %fd223, %fd175;
	selp.f64 	%fd177, %fd223, %fd176, %p49;
	mov.b64 	%rd94, %fd177;
	mov.b64 	{%r180, %r185}, %rd94;
	mov.b32 	%r186, 2;
	// begin inline asm
	shfl.sync.down.b32 %r179, %r180, %r186, %r217, %r218;
	// end inline asm
	// begin inline asm
	shfl.sync.down.b32 %r184, %r185, %r186, %r217, %r218;
	// end inline asm
	mov.b64 	%rd95, {%r179, %r184};
	mov.b64 	%fd178, %rd95;
	setp.gt.s32 	%p50, %r168, 29;
	add.f64 	%fd179, %fd177, %fd178;
	selp.f64 	%fd180, %fd177, %fd179, %p50;
	mov.b64 	%rd96, %fd180;
	mov.b64 	{%r190, %r195}, %rd96;
	mov.b32 	%r196, 4;
	// begin inline asm
	shfl.sync.down.b32 %r189, %r190, %r196, %r217, %r218;
	// end inline asm
	// begin inline asm
	shfl.sync.down.b32 %r194, %r195, %r196, %r217, %r218;
	// end inline asm
	mov.b64 	%rd97, {%r189, %r194};
	mov.b64 	%fd181, %rd97;
	setp.gt.s32 	%p51, %r168, 27;
	add.f64 	%fd182, %fd180, %fd181;
	selp.f64 	%fd183, %fd180, %fd182, %p51;
	mov.b64 	%rd98, %fd183;
	mov.b64 	{%r200, %r205}, %rd98;
	mov.b32 	%r206, 8;
	// begin inline asm
	shfl.sync.down.b32 %r199, %r200, %r206, %r217, %r218;
	// end inline asm
	// begin inline asm
	shfl.sync.down.b32 %r204, %r205, %r206, %r217, %r218;
	// end inline asm
	mov.b64 	%rd99, {%r199, %r204};
	mov.b64 	%fd184, %rd99;
	setp.gt.s32 	%p52, %r168, 23;
	add.f64 	%fd185, %fd183, %fd184;
	selp.f64 	%fd186, %fd183, %fd185, %p52;
	mov.b64 	%rd100, %fd186;
	mov.b64 	{%r210, %r215}, %rd100;
	mov.b32 	%r216, 16;
	// begin inline asm
	shfl.sync.down.b32 %r209, %r210, %r216, %r217, %r218;
	// end inline asm
	// begin inline asm
	shfl.sync.down.b32 %r214, %r215, %r216, %r217, %r218;
	// end inline asm
	mov.b64 	%rd101, {%r209, %r214};
	mov.b64 	%fd187, %rd101;
	setp.gt.s32 	%p53, %r168, 15;
	add.f64 	%fd10, %fd186, %fd187;
	selp.f64 	%fd231, %fd186, %fd10, %p53;
	setp.ne.s32 	%p54, %r168, 0;
	@%p54 bra 	$L__BB8_15;
	shr.u32 	%r219, %r1, 2;
	and.b32  	%r220, %r219, 248;
	mov.u32 	%r221, _ZZN3cub18CUB_300001_SM_10006detail6reduce28DeviceReduceSingleTileKernelINS2_10policy_hubIdyN4cuda3std3__44plusIdEEE10Policy1000EPdSC_iS9_ddNS7_10__identityEEEvT0_T1_T2_T3_T4_T6_E12temp_storage;
	add.s32 	%r222, %r221, %r220;
	st.shared.f64 	[%r222+16], %fd10;
$L__BB8_15:
	bar.sync 	0;
	setp.ne.s32 	%p55, %r1, 0;
	@%p55 bra 	$L__BB8_37;
	ld.shared.f64 	%fd188, [_ZZN3cub18CUB_300001_SM_10006detail6reduce28DeviceReduceSingleTileKernelINS2_10policy_hubIdyN4cuda3std3__44plusIdEEE10Policy1000EPdSC_iS9_ddNS7_10__identityEEEvT0_T1_T2_T3_T4_T6_E12temp_storage+24];
	add.f64 	%fd189, %fd231, %fd188;
	ld.shared.f64 	%fd190, [_ZZN3cub18CUB_300001_SM_10006detail6reduce28DeviceReduceSingleTileKernelINS2_10policy_hubIdyN4cuda3std3__44plusIdEEE10Policy1000EPdSC_iS9_ddNS7_10__identityEEEvT0_T1_T2_T3_T4_T6_E12temp_storage+32];
	add.f64 	%fd191, %fd189, %fd190;
	ld.shared.f64 	%fd192, [_ZZN3cub18CUB_300001_SM_10006detail6reduce28DeviceReduceSingleTileKernelINS2_10policy_hubIdyN4cuda3std3__44plusIdEEE10Policy1000EPdSC_iS9_ddNS7_10__identityEEEvT0_T1_T2_T3_T4_T6_E12temp_storage+40];
	add.f64 	%fd193, %fd191, %fd192;
	ld.shared.f64 	%fd194, [_ZZN3cub18CUB_300001_SM_10006detail6reduce28DeviceReduceSingleTileKernelINS2_10policy_hubIdyN4cuda3std3__44plusIdEEE10Policy1000EPdSC_iS9_ddNS7_10__identityEEEvT0_T1_T2_T3_T4_T6_E12temp_storage+48];
	add.f64 	%fd195, %fd193, %fd194;
	ld.shared.f64 	%fd196, [_ZZN3cub18CUB_300001_SM_10006detail6reduce28DeviceReduceSingleTileKernelINS2_10policy_hubIdyN4cuda3std3__44plusIdEEE10Policy1000EPdSC_iS9_ddNS7_10__identityEEEvT0_T1_T2_T3_T4_T6_E12temp_storage+56];
	add.f64 	%fd197, %fd195, %fd196;
	ld.shared.f64 	%fd198, [_ZZN3cub18CUB_300001_SM_10006detail6reduce28DeviceReduceSingleTileKernelINS2_10policy_hubIdyN4cuda3std3__44plusIdEEE10Policy1000EPdSC_iS9_ddNS7_10__identityEEEvT0_T1_T2_T3_T4_T6_E12temp_storage+64];
	add.f64 	%fd199, %fd197, %fd198;
	ld.shared.f64 	%fd200, [_ZZN3cub18CUB_300001_SM_10006detail6reduce28DeviceReduceSingleTileKernelINS2_10policy_hubIdyN4cuda3std3__44plusIdEEE10Policy1000EPdSC_iS9_ddNS7_10__identityEEEvT0_T1_T2_T3_T4_T6_E12temp_storage+72];
	add.f64 	%fd201, %fd199, %fd200;
	ld.shared.f64 	%fd202, [_ZZN3cub18CUB_300001_SM_10006detail6reduce28DeviceReduceSingleTileKernelINS2_10policy_hubIdyN4cuda3std3__44plusIdEEE10Policy1000EPdSC_iS9_ddNS7_10__identityEEEvT0_T1_T2_T3_T4_T6_E12temp_storage+80];
	add.f64 	%fd203, %fd201, %fd202;
	ld.shared.f64 	%fd204, [_ZZN3cub18CUB_300001_SM_10006detail6reduce28DeviceReduceSingleTileKernelINS2_10policy_hubIdyN4cuda3std3__44plusIdEEE10Policy1000EPdSC_iS9_ddNS7_10__identityEEEvT0_T1_T2_T3_T4_T6_E12temp_storage+88];
	add.f64 	%fd205, %fd203, %fd204;
	ld.shared.f64 	%fd206, [_ZZN3cub18CUB_300001_SM_10006detail6reduce28DeviceReduceSingleTileKernelINS2_10policy_hubIdyN4cuda3std3__44plusIdEEE10Policy1000EPdSC_iS9_ddNS7_10__identityEEEvT0_T1_T2_T3_T4_T6_E12temp_storage+96];
	add.f64 	%fd207, %fd205, %fd206;
	ld.shared.f64 	%fd208, [_ZZN3cub18CUB_300001_SM_10006detail6reduce28DeviceReduceSingleTileKernelINS2_10policy_hubIdyN4cuda3std3__44plusIdEEE10Policy1000EPdSC_iS9_ddNS7_10__identityEEEvT0_T1_T2_T3_T4_T6_E12temp_storage+104];
	add.f64 	%fd209, %fd207, %fd208;
	ld.shared.f64 	%fd210, [_ZZN3cub18CUB_300001_SM_10006detail6reduce28DeviceReduceSingleTileKernelINS2_10policy_hubIdyN4cuda3std3__44plusIdEEE10Policy1000EPdSC_iS9_ddNS7_10__identityEEEvT0_T1_T2_T3_T4_T6_E12temp_storage+112];
	add.f64 	%fd211, %fd209, %fd210;
	ld.shared.f64 	%fd212, [_ZZN3cub18CUB_300001_SM_10006detail6reduce28DeviceReduceSingleTileKernelINS2_10policy_hubIdyN4cuda3std3__44plusIdEEE10Policy1000EPdSC_iS9_ddNS7_10__identityEEEvT0_T1_T2_T3_T4_T6_E12temp_storage+120];
	add.f64 	%fd213, %fd211, %fd212;
	ld.shared.f64 	%fd214, [_ZZN3cub18CUB_300001_SM_10006detail6reduce28DeviceReduceSingleTileKernelINS2_10policy_hubIdyN4cuda3std3__44plusIdEEE10Policy1000EPdSC_iS9_ddNS7_10__identityEEEvT0_T1_T2_T3_T4_T6_E12temp_storage+128];
	add.f64 	%fd215, %fd213, %fd214;
	ld.shared.f64 	%fd216, [_ZZN3cub18CUB_300001_SM_10006detail6reduce28DeviceReduceSingleTileKernelINS2_10policy_hubIdyN4cuda3std3__44plusIdEEE10Policy1000EPdSC_iS9_ddNS7_10__identityEEEvT0_T1_T2_T3_T4_T6_E12temp_storage+136];
	add.f64 	%fd231, %fd215, %fd216;
	bra.uni 	$L__BB8_37;
$L__BB8_17:
	// begin inline asm
	mov.u32 %r105, %laneid;
	// end inline asm
	and.b32  	%r156, %r1, 992;
	add.s32 	%r157, %r156, 32;
	setp.gt.s32 	%p26, %r157, %r34;
	not.b32 	%r158, %r156;
	add.s32 	%r159, %r34, %r158;
	selp.b32 	%r154, %r159, 31, %p26;
	mov.b64 	%rd82, %fd223;
	mov.b64 	{%r107, %r112}, %rd82;
	mov.b32 	%r113, 1;
	mov.b32 	%r155, -1;
	// begin inline asm
	shfl.sync.down.b32 %r106, %r107, %r113, %r154, %r155;
	// end inline asm
	// begin inline asm
	shfl.sync.down.b32 %r111, %r112, %r113, %r154, %r155;
	// end inline asm
	mov.b64 	%rd83, {%r106, %r111};
	mov.b64 	%fd117, %rd83;
	setp.lt.s32 	%p27, %r105, %r154;
	add.f64 	%fd118, %fd223, %fd117;
	selp.f64 	%fd119, %fd118, %fd223, %p27;
	mov.b64 	%rd84, %fd119;
	mov.b64 	{%r117, %r122}, %rd84;
	mov.b32 	%r123, 2;
	// begin inline asm
	shfl.sync.down.b32 %r116, %r117, %r123, %r154, %r155;
	// end inline asm
	// begin inline asm
	shfl.sync.down.b32 %r121, %r122, %r123, %r154, %r155;
	// end inline asm
	mov.b64 	%rd85, {%r116, %r121};
	mov.b64 	%fd120, %rd85;
	add.s32 	%r160, %r105, 2;
	setp.gt.s32 	%p28, %r160, %r154;
	add.f64 	%fd121, %fd119, %fd120;
	selp.f64 	%fd122, %fd119, %fd121, %p28;
	mov.b64 	%rd86, %fd122;
	mov.b64 	{%r127, %r132}, %rd86;
	mov.b32 	%r133, 4;
	// begin inline asm
	shfl.sync.down.b32 %r126, %r127, %r133, %r154, %r155;
	// end inline asm
	// begin inline asm
	shfl.sync.down.b32 %r131, %r132, %r133, %r154, %r155;
	// end inline asm
	mov.b64 	%rd87, {%r126, %r131};
	mov.b64 	%fd123, %rd87;
	add.s32 	%r161, %r105, 4;
	setp.gt.s32 	%p29, %r161, %r154;
	add.f64 	%fd124, %fd122, %fd123;
	selp.f64 	%fd125, %fd122, %fd124, %p29;
	mov.b64 	%rd88, %fd125;
	mov.b64 	{%r137, %r142}, %rd88;
	mov.b32 	%r143, 8;
	// begin inline asm
	shfl.sync.down.b32 %r136, %r137, %r143, %r154, %r155;
	// end inline asm
	// begin inline asm
	shfl.sync.down.b32 %r141, %r142, %r143, %r154, %r155;
	// end inline asm
	mov.b64 	%rd89, {%r136, %r141};
	mov.b64 	%fd126, %rd89;
	add.s32 	%r162, %r105, 8;
	setp.gt.s32 	%p30, %r162, %r154;
	add.f64 	%fd127, %fd125, %fd126;
	selp.f64 	%fd128, %fd125, %fd127, %p30;
	mov.b64 	%rd90, %fd128;
	mov.b64 	{%r147, %r152}, %rd90;
	mov.b32 	%r153, 16;
	// begin inline asm
	shfl.sync.down.b32 %r146, %r147, %r153, %r154, %r155;
	// end inline asm
	// begin inline asm
	shfl.sync.down.b32 %r151, %r152, %r153, %r154, %r155;
	// end inline asm
	mov.b64 	%rd91, {%r146, %r151};
	mov.b64 	%fd129, %rd91;
	add.s32 	%r163, %r105, 16;
	setp.gt.s32 	%p31, %r163, %r154;
	add.f64 	%fd130, %fd128, %fd129;
	selp.f64 	%fd231, %fd128, %fd130, %p31;
	setp.ne.s32 	%p32, %r105, 0;
	@%p32 bra 	$L__BB8_19;
	shr.u32 	%r164, %r1, 2;
	and.b32  	%r165, %r164, 248;
	mov.u32 	%r166, _ZZN3cub18CUB_300001_SM_10006detail6reduce28DeviceReduceSingleTileKernelINS2_10policy_hubIdyN4cuda3std3__44plusIdEEE10Policy1000EPdSC_iS9_ddNS7_10__identityEEEvT0_T1_T2_T3_T4_T6_E12temp_storage;
	add.s32 	%r167, %r166, %r165;
	st.shared.f64 	[%r167+16], %fd231;
$L__BB8_19:
	bar.sync 	0;
	setp.ne.s32 	%p33, %r1, 0;
	@%p33 bra 	$L__BB8_37;
	setp.gt.s32 	%p34, %r34, 32;
	ld.shared.f64 	%fd131, [_ZZN3cub18CUB_300001_SM_10006detail6reduce28DeviceReduceSingleTileKernelINS2_10policy_hubIdyN4cuda3std3__44plusIdEEE10Policy1000EPdSC_iS9_ddNS7_10__identityEEEvT0_T1_T2_T3_T4_T6_E12temp_storage+24];
	add.f64 	%fd132, %fd231, %fd131;
	selp.f64 	%fd133, %fd132, %fd231, %p34;
	setp.gt.s32 	%p35, %r34, 64;
	ld.shared.f64 	%fd134, [_ZZN3cub18CUB_300001_SM_10006detail6reduce28DeviceReduceSingleTileKernelINS2_10policy_hubIdyN4cuda3std3__44plusIdEEE10Policy1000EPdSC_iS9_ddNS7_10__identityEEEvT0_T1_T2_T3_T4_T6_E12temp_storage+32];
	add.f64 	%fd135, %fd134, %fd133;
	selp.f64 	%fd136, %fd135, %fd133, %p35;
	setp.gt.s32 	%p36, %r34, 96;
	ld.shared.f64 	%fd137, [_ZZN3cub18CUB_300001_SM_10006detail6reduce28DeviceReduceSingleTileKernelINS2_10policy_hubIdyN4cuda3std3__44plusIdEEE10Policy1000EPdSC_iS9_ddNS7_10__identityEEEvT0_T1_T2_T3_T4_T6_E12temp_storage+40];
	add.f64 	%fd138, %fd137, %fd136;
	selp.f64 	%fd139, %fd138, %fd136, %p36;
	setp.gt.s32 	%p37, %r34, 128;
	ld.shared.f64 	%fd140, [_ZZN3cub18CUB_300001_SM_10006detail6reduce28DeviceReduceSingleTileKernelINS2_10policy_hubIdyN4cuda3std3__44plusIdEEE10Policy1000EPdSC_iS9_ddNS7_10__identityEEEvT0_T1_T2_T3_T4_T6_E12temp_storage+48];
	add.f64 	%fd141, %fd140, %fd139;
	selp.f64 	%fd142, %fd141, %fd139, %p37;
	setp.gt.s32 	%p38, %r34, 160;
	ld.shared.f64 	%fd143, [_ZZN3cub18CUB_300001_SM_10006detail6reduce28DeviceReduceSingleTileKernelINS2_10policy_hubIdyN4cuda3std3__44plusIdEEE10Policy1000EPdSC_iS9_ddNS7_10__identityEEEvT0_T1_T2_T3_T4_T6_E12temp_storage+56];
	add.f64 	%fd144, %fd143, %fd142;
	selp.f64 	%fd145, %fd144, %fd142, %p38;
	setp.gt.s32 	%p39, %r34, 192;
	ld.shared.f64 	%fd146, [_ZZN3cub18CUB_300001_SM_10006detail6reduce28DeviceReduceSingleTileKernelINS2_10policy_hubIdyN4cuda3std3__44plusIdEEE10Policy1000EPdSC_iS9_ddNS7_10__identityEEEvT0_T1_T2_T3_T4_T6_E12temp_storage+64];
	add.f64 	%fd147, %fd146, %fd145;
	selp.f64 	%fd148, %fd147, %fd145, %p39;
	setp.gt.s32 	%p40, %r34, 224;
	ld.shared.f64 	%fd149, [_ZZN3cub18CUB_300001_SM_10006detail6reduce28DeviceReduceSingleTileKernelINS2_10policy_hubIdyN4cuda3std3__44plusIdEEE10Policy1000EPdSC_iS9_ddNS7_10__identityEEEvT0_T1_T2_T3_T4_T6_E12temp_storage+72];
	add.f64 	%fd150, %fd149, %fd148;
	selp.f64 	%fd151, %fd150, %fd148, %p40;
	setp.gt.s32 	%p41, %r34, 256;
	ld.shared.f64 	%fd152, [_ZZN3cub18CUB_300001_SM_10006detail6reduce28DeviceReduceSingleTileKernelINS2_10policy_hubIdyN4cuda3std3__44plusIdEEE10Policy1000EPdSC_iS9_ddNS7_10__identityEEEvT0_T1_T2_T3_T4_T6_E12temp_storage+80];
	add.f64 	%fd153, %fd152, %fd151;
	selp.f64 	%fd154, %fd153, %fd151, %p41;
	setp.gt.s32 	%p42, %r34, 288;
	ld.shared.f64 	%fd155, [_ZZN3cub18CUB_300001_SM_10006detail6reduce28DeviceReduceSingleTileKernelINS2_10policy_hubIdyN4cuda3std3__44plusIdEEE10Policy1000EPdSC_iS9_ddNS7_10__identityEEEvT0_T1_T2_T3_T4_T6_E12temp_storage+88];
	add.f64 	%fd156, %fd155, %fd154;
	selp.f64 	%fd157, %fd156, %fd154, %p42;
	setp.gt.s32 	%p43, %r34, 320;
	ld.shared.f64 	%fd158, [_ZZN3cub18CUB_300001_SM_10006detail6reduce28DeviceReduceSingleTileKernelINS2_10policy_hubIdyN4cuda3std3__44plusIdEEE10Policy1000EPdSC_iS9_ddNS7_10__identityEEEvT0_T1_T2_T3_T4_T6_E12temp_storage+96];
	add.f64 	%fd159, %fd158, %fd157;
	selp.f64 	%fd160, %fd159, %fd157, %p43;
	setp.gt.s32 	%p44, %r34, 352;
	ld.shared.f64 	%fd161, [_ZZN3cub18CUB_300001_SM_10006detail6reduce28DeviceReduceSingleTileKernelINS2_10policy_hubIdyN4cuda3std3__44plusIdEEE10Policy1000EPdSC_iS9_ddNS7_10__identityEEEvT0_T1_T2_T3_T4_T6_E12temp_storage+104];
	add.f64 	%fd162, %fd161, %fd160;
	selp.f64 	%fd163, %fd162, %fd160, %p44;
	setp.gt.s32 	%p45, %r34, 384;
	ld.shared.f64 	%fd164, [_ZZN3cub18CUB_300001_SM_10006detail6reduce28DeviceReduceSingleTileKernelINS2_10policy_hubIdyN4cuda3std3__44plusIdEEE10Policy1000EPdSC_iS9_ddNS7_10__identityEEEvT0_T1_T2_T3_T4_T6_E12temp_storage+112];
	add.f64 	%fd165, %fd164, %fd163;
	selp.f64 	%fd166, %fd165, %fd163, %p45;
	setp.gt.s32 	%p46, %r34, 416;
	ld.shared.f64 	%fd167, [_ZZN3cub18CUB_300001_SM_10006detail6reduce28DeviceReduceSingleTileKernelINS2_10policy_hubIdyN4cuda3std3__44plusIdEEE10Policy1000EPdSC_iS9_ddNS7_10__identityEEEvT0_T1_T2_T3_T4_T6_E12temp_storage+120];
	add.f64 	%fd168, %fd167, %fd166;
	selp.f64 	%fd169, %fd168, %fd166, %p46;
	setp.gt.s32 	%p47, %r34, 448;
	ld.shared.f64 	%fd170, [_ZZN3cub18CUB_300001_SM_10006detail6reduce28DeviceReduceSingleTileKernelINS2_10policy_hubIdyN4cuda3std3__44plusIdEEE10Policy1000EPdSC_iS9_ddNS7_10__identityEEEvT0_T1_T2_T3_T4_T6_E12temp_storage+128];
	add.f64 	%fd171, %fd170, %fd169;
	selp.f64 	%fd172, %fd171, %fd169, %p47;
	setp.gt.s32 	%p48, %r34, 480;
	ld.shared.f64 	%fd173, [_ZZN3cub18CUB_300001_SM_10006detail6reduce28DeviceReduceSingleTileKernelINS2_10policy_hubIdyN4cuda3std3__44plusIdEEE10Policy1000EPdSC_iS9_ddNS7_10__identityEEEvT0_T1_T2_T3_T4_T6_E12temp_storage+136];
	add.f64 	%fd174, %fd173, %fd172;
	selp.f64 	%fd231, %fd174, %fd172, %p48;
	bra.uni 	$L__BB8_37;
$L__BB8_21:
	mov.u32 	%r13, %tid.x;
	mul.wide.u32 	%rd24, %r13, 8;
	add.s64 	%rd11, %rd8, %rd24;
	// begin inline asm
	ld.global.nc.u64 %rd10, [%rd11];
	// end inline asm
	mov.b64 	%fd31, %rd10;
	add.s64 	%rd13, %rd11, 4096;
	// begin inline asm
	ld.global.nc.u64 %rd12, [%rd13];
	// end inline asm
	mov.b64 	%fd32, %rd12;
	add.s64 	%rd15, %rd11, 8192;
	// begin inline asm
	ld.global.nc.u64 %rd14, [%rd15];
	// end inline asm
	mov.b64 	%fd33, %rd14;
	add.s64 	%rd17, %rd11, 12288;
	// begin inline asm
	ld.global.nc.u64 %rd16, [%rd17];
	// end inline asm
	mov.b64 	%fd34, %rd16;
	add.s64 	%rd19, %rd11, 16384;
	// begin inline asm
	ld.global.nc.u64 %rd18, [%rd19];
	// end inline asm
	mov.b64 	%fd35, %rd18;
	add.s64 	%rd21, %rd11, 20480;
	// begin inline asm
	ld.global.nc.u64 %rd20, [%rd21];
	// end inline asm
	mov.b64 	%fd36, %rd20;
	add.s64 	%rd23, %rd11, 24576;
	// begin inline asm
	ld.global.nc.u64 %rd22, [%rd23];
	// end inline asm
	mov.b64 	%fd37, %rd22;
	add.f64 	%fd38, %fd31, %fd32;
	add.f64 	%fd39, %fd38, %fd33;
	add.f64 	%fd40, %fd39, %fd34;
	add.f64 	%fd41, %fd40, %fd35;
	add.f64 	%fd42, %fd41, %fd36;
	add.f64 	%fd230, %fd42, %fd37;
	setp.lt.u32 	%p3, %r34, 7168;
	mov.b32 	%r231, 3584;
	@%p3 bra 	$L__BB8_25;
	add.s32 	%r14, %r34, -3584;
	mov.b32 	%r231, 3584;
$L__BB8_23:
	add.s32 	%r37, %r231, %r13;
	mul.wide.u32 	%rd39, %r37, 8;
	add.s64 	%rd26, %rd8, %rd39;
	// begin inline asm
	ld.global.nc.u64 %rd25, [%rd26];
	// end inline asm
	mov.b64 	%fd43, %rd25;
	add.s64 	%rd28, %rd26, 4096;
	// begin inline asm
	ld.global.nc.u64 %rd27, [%rd28];
	// end inline asm
	mov.b64 	%fd44, %rd27;
	add.s64 	%rd30, %rd26, 8192;
	// begin inline asm
	ld.global.nc.u64 %rd29, [%rd30];
	// end inline asm
	mov.b64 	%fd45, %rd29;
	add.s64 	%rd32, %rd26, 12288;
	// begin inline asm
	ld.global.nc.u64 %rd31, [%rd32];
	// end inline asm
	mov.b64 	%fd46, %rd31;
	add.s64 	%rd34, %rd26, 16384;
	// begin inline asm
	ld.global.nc.u64 %rd33, [%rd34];
	// end inline asm
	mov.b64 	%fd47, %rd33;
	add.s64 	%rd36, %rd26, 20480;
	// begin inline asm
	ld.global.nc.u64 %rd35, [%rd36];
	// end inline asm
	mov.b64 	%fd48, %rd35;
	add.s64 	%rd38, %rd26, 24576;
	// begin inline asm
	ld.global.nc.u64 %rd37, [%rd38];
	// end inline asm
	mov.b64 	%fd49, %rd37;
	add.f64 	%fd50, %fd230, %fd43;
	add.f64 	%fd51, %fd50, %fd44;
	add.f64 	%fd52, %fd51, %fd45;
	add.f64 	%fd53, %fd52, %fd46;
	add.f64 	%fd54, %fd53, %fd47;
	add.f64 	%fd55, %fd54, %fd48;
	add.f64 	%fd230, %fd55, %fd49;
	sub.s32 	%r38, %r34, %r231;
	setp.lt.s32 	%p4, %r38, 3584;
	@%p4 bra 	$L__BB8_33;
	add.s32 	%r231, %r231, 3584;
	setp.le.s32 	%p5, %r231, %r14;
	@%p5 bra 	$L__BB8_23;
$L__BB8_25:
	setp.le.s32 	%p6, %r34, %r231;
	@%p6 bra 	$L__BB8_33;
	sub.s32 	%r18, %r34, %r231;
	setp.ge.s32 	%p7, %r13, %r18;
	@%p7 bra 	$L__BB8_33;
	not.b32 	%r39, %r13;
	add.s32 	%r40, %r34, %r39;
	sub.s32 	%r19, %r40, %r231;
	and.b32  	%r41, %r19, 1536;
	setp.eq.s32 	%p8, %r41, 1536;
	mov.u32 	%r235, %r13;
	@%p8 bra 	$L__BB8_30;
	add.s32 	%r233, %r13, %r231;
	shr.u32 	%r42, %r19, 9;
	add.s32 	%r43, %r42, 1;
	and.b32  	%r44, %r43, 3;
	neg.s32 	%r232, %r44;
	mov.u32 	%r235, %r13;
$L__BB8_29:
	.pragma "nounroll";
	mul.wide.u32 	%rd42, %r233, 8;
	add.s64 	%rd41, %rd8, %rd42;
	// begin inline asm
	ld.global.nc.u64 %rd40, [%rd41];
	// end inline asm
	mov.b64 	%fd57, %rd40;
	add.f64 	%fd230, %fd230, %fd57;
	add.s32 	%r235, %r235, 512;
	add.s32 	%r233, %r233, 512;
	add.s32 	%r232, %r232, 1;
	setp.ne.s32 	%p9, %r232, 0;
	@%p9 bra 	$L__BB8_29;
$L__BB8_30:
	setp.lt.u32 	%p10, %r19, 1536;
	@%p10 bra 	$L__BB8_33;
	cvt.u64.u32 	%rd43, %r235;
	cvt.u64.u32 	%rd44, %r231;
	add.s64 	%rd45, %rd43, %rd44;
	shl.b64 	%rd46, %rd45, 3;
	add.s64 	%rd47, %rd46, %rd8;
	add.s64 	%rd103, %rd47, 8192;
	add.s32 	%r236, %r235, %r231;
$L__BB8_32:
	mul.wide.u32 	%rd56, %r236, 8;
	add.s64 	%rd49, %rd8, %rd56;
	// begin inline asm
	ld.global.nc.u64 %rd48, [%rd49];
	// end inline asm
	mov.b64 	%fd58, %rd48;
	add.f64 	%fd59, %fd230, %fd58;
	add.s64 	%rd51, %rd103, -4096;
	// begin inline asm
	ld.global.nc.u64 %rd50, [%rd51];
	// end inline asm
	mov.b64 	%fd60, %rd50;
	add.f64 	%fd61, %fd59, %fd60;
	// begin inline asm
	ld.global.nc.u64 %rd52, [%rd103];
	// end inline asm
	mov.b64 	%fd62, %rd52;
	add.f64 	%fd63, %fd61, %fd62;
	add.s64 	%rd55, %rd103, 4096;
	// begin inline asm
	ld.global.nc.u64 %rd54, [%rd55];
	// end inline asm
	mov.b64 	%fd64, %rd54;
	add.f64 	%fd230, %fd63, %fd64;
	add.s32 	%r235, %r235, 2048;
	add.s64 	%rd103, %rd103, 16384;
	add.s32 	%r236, %r236, 2048;
	setp.lt.s32 	%p11, %r235, %r18;
	@%p11 bra 	$L__BB8_32;
$L__BB8_33:
	// begin inline asm
	mov.u32 %r45, %laneid;
	// end inline asm
	mov.b64 	%rd57, %fd230;
	mov.b64 	{%r47, %r52}, %rd57;
	mov.b32 	%r53, 1;
	mov.b32 	%r94, 31;
	mov.b32 	%r95, -1;
	// begin inline asm
	shfl.sync.down.b32 %r46, %r47, %r53, %r94, %r95;
	// end inline asm
	// begin inline asm
	shfl.sync.down.b32 %r51, %r52, %r53, %r94, %r95;
	// end inline asm
	mov.b64 	%rd58, {%r46, %r51};
	mov.b64 	%fd65, %rd58;
	setp.gt.s32 	%p12, %r45, 30;
	add.f64 	%fd66, %fd230, %fd65;
	selp.f64 	%fd67, %fd230, %fd66, %p12;
	mov.b64 	%rd59, %fd67;
	mov.b64 	{%r57, %r62}, %rd59;
	mov.b32 	%r63, 2;
	// begin inline asm
	shfl.sync.down.b32 %r56, %r57, %r63, %r94, %r95;
	// end inline asm
	// begin inline asm
	shfl.sync.down.b32 %r61, %r62, %r63, %r94, %r95;
	// end inline asm
	mov.b64 	%rd60, {%r56, %r61};
	mov.b64 	%fd68, %rd60;
	setp.gt.s32 	%p13, %r45, 29;
	add.f64 	%fd69, %fd67, %fd68;
	selp.f64 	%fd70, %fd67, %fd69, %p13;
	mov.b64 	%rd61, %fd70;
	mov.b64 	{%r67, %r72}, %rd61;
	mov.b32 	%r73, 4;
	// begin inline asm
	shfl.sync.down.b32 %r66, %r67, %r73, %r94, %r95;
	// end inline asm
	// begin inline asm
	shfl.sync.down.b32 %r71, %r72, %r73, %r94, %r95;
	// end inline asm
	mov.b64 	%rd62, {%r66, %r71};
	mov.b64 	%fd71, %rd62;
	setp.gt.s32 	%p14, %r45, 27;
	add.f64 	%fd72, %fd70, %fd71;
	selp.f64 	%fd73, %fd70, %fd72, %p14;
	mov.b64 	%rd63, %fd73;
	mov.b64 	{%r77, %r82}, %rd63;
	mov.b32 	%r83, 8;
	// begin inline asm
	shfl.sync.down.b32 %r76, %r77, %r83, %r94, %r95;
	// end inline asm
	// begin inline asm
	shfl.sync.down.b32 %r81, %r82, %r83, %r94, %r95;
	// end inline asm
	mov.b64 	%rd64, {%r76, %r81};
	mov.b64 	%fd74, %rd64;
	setp.gt.s32 	%p15, %r45, 23;
	add.f64 	%fd75, %fd73, %fd74;
	selp.f64 	%fd76, %fd73, %fd75, %p15;
	mov.b64 	%rd65, %fd76;
	mov.b64 	{%r87, %r92}, %rd65;
	mov.b32 	%r93, 16;
	// begin inline asm
	shfl.sync.down.b32 %r86, %r87, %r93, %r94, %r95;
	// end inline asm
	// begin inline asm
	shfl.sync.down.b32 %r91, %r92, %r93, %r94, %r95;
	// end inline asm
	mov.b64 	%rd66, {%r86, %r91};
	mov.b64 	%fd77, %rd66;
	setp.gt.s32 	%p16, %r45, 15;
	add.f64 	%fd26, %fd76, %fd77;
	selp.f64 	%fd231, %fd76, %fd26, %p16;
	setp.ne.s32 	%p17, %r45, 0;
	@%p17 bra 	$L__BB8_35;
	shr.u32 	%r96, %r13, 2;
	and.b32  	%r97, %r96, 248;
	mov.u32 	%r98, _ZZN3cub18CUB_300001_SM_10006detail6reduce28DeviceReduceSingleTileKernelINS2_10policy_hubIdyN4cuda3std3__44plusIdEEE10Policy1000EPdSC_iS9_ddNS7_10__identityEEEvT0_T1_T2_T3_T4_T6_E12temp_storage;
	add.s32 	%r99, %r98, %r97;
	st.shared.f64 	[%r99+16], %fd26;
$L__BB8_35:
	bar.sync 	0;
	setp.ne.s32 	%p18, %r13, 0;
	@%p18 bra 	$L__BB8_37;
	ld.shared.f64 	%fd78, [_ZZN3cub18CUB_300001_SM_10006detail6reduce28DeviceReduceSingleTileKernelINS2_10policy_hubIdyN4cuda3std3__44plusIdEEE10Policy1000EPdSC_iS9_ddNS7_10__identityEEEvT0_T1_T2_T3_T4_T6_E12temp_storage+24];
	add.f64 	%fd79, %fd231, %fd78;
	ld.shared.f64 	%fd80, [_ZZN3cub18CUB_300001_SM_10006detail6reduce28DeviceReduceSingleTileKernelINS2_10policy_hubIdyN4cuda3std3__44plusIdEEE10Policy1000EPdSC_iS9_ddNS7_10__identityEEEvT0_T1_T2_T3_T4_T6_E12temp_storage+32];
	add.f64 	%fd81, %fd79, %fd80;
	ld.shared.f64 	%fd82, [_ZZN3cub18CUB_300001_SM_10006detail6reduce28DeviceReduceSingleTileKernelINS2_10policy_hubIdyN4cuda3std3__44plusIdEEE10Policy1000EPdSC_iS9_ddNS7_10__identityEEEvT0_T1_T2_T3_T4_T6_E12temp_storage+40];
	add.f64 	%fd83, %fd81, %fd82;
	ld.shared.f64 	%fd84, [_ZZN3cub18CUB_300001_SM_10006detail6reduce28DeviceReduceSingleTileKernelINS2_10policy_hubIdyN4cuda3std3__44plusIdEEE10Policy1000EPdSC_iS9_ddNS7_10__identityEEEvT0_T1_T2_T3_T4_T6_E12temp_storage+48];
	add.f64 	%fd85, %fd83, %fd84;
	ld.shared.f64 	%fd86, [_ZZN3cub18CUB_300001_SM_10006detail6reduce28DeviceReduceSingleTileKernelINS2_10policy_hubIdyN4cuda3std3__44plusIdEEE10Policy1000EPdSC_iS9_ddNS7_10__identityEEEvT0_T1_T2_T3_T4_T6_E12temp_storage+56];
	add.f64 	%fd87, %fd85, %fd86;
	ld.shared.f64 	%fd88, [_ZZN3cub18CUB_300001_SM_10006detail6reduce28DeviceReduceSingleTileKernelINS2_10policy_hubIdyN4cuda3std3__44plusIdEEE10Policy1000EPdSC_iS9_ddNS7_10__identityEEEvT0_T1_T2_T3_T4_T6_E12temp_storage+64];
	add.f64 	%fd89, %fd87, %fd88;
	ld.shared.f64 	%fd90, [_ZZN3cub18CUB_300001_SM_10006detail6reduce28DeviceReduceSingleTileKernelINS2_10policy_hubIdyN4cuda3std3__44plusIdEEE10Policy1000EPdSC_iS9_ddNS7_10__identityEEEvT0_T1_T2_T3_T4_T6_E12temp_storage+72];
	add.f64 	%fd91, %fd89, %fd90;
	ld.shared.f64 	%fd92, [_ZZN3cub18CUB_300001_SM_10006detail6reduce28DeviceReduceSingleTileKernelINS2_10policy_hubIdyN4cuda3std3__44plusIdEEE10Policy1000EPdSC_iS9_ddNS7_10__identityEEEvT0_T1_T2_T3_T4_T6_E12temp_storage+80];
	add.f64 	%fd93, %fd91, %fd92;
	ld.shared.f64 	%fd94, [_ZZN3cub18CUB_300001_SM_10006detail6reduce28DeviceReduceSingleTileKernelINS2_10policy_hubIdyN4cuda3std3__44plusIdEEE10Policy1000EPdSC_iS9_ddNS7_10__identityEEEvT0_T1_T2_T3_T4_T6_E12temp_storage+88];
	add.f64 	%fd95, %fd93, %fd94;
	ld.shared.f64 	%fd96, [_ZZN3cub18CUB_300001_SM_10006detail6reduce28DeviceReduceSingleTileKernelINS2_10policy_hubIdyN4cuda3std3__44plusIdEEE10Policy1000EPdSC_iS9_ddNS7_10__identityEEEvT0_T1_T2_T3_T4_T6_E12temp_storage+96];
	add.f64 	%fd97, %fd95, %fd96;
	ld.shared.f64 	%fd98, [_ZZN3cub18CUB_300001_SM_10006detail6reduce28DeviceReduceSingleTileKernelINS2_10policy_hubIdyN4cuda3std3__44plusIdEEE10Policy1000EPdSC_iS9_ddNS7_10__identityEEEvT0_T1_T2_T3_T4_T6_E12temp_storage+104];
	add.f64 	%fd99, %fd97, %fd98;
	ld.shared.f64 	%fd100, [_ZZN3cub18CUB_300001_SM_10006detail6reduce28DeviceReduceSingleTileKernelINS2_10policy_hubIdyN4cuda3std3__44plusIdEEE10Policy1000EPdSC_iS9_ddNS7_10__identityEEEvT0_T1_T2_T3_T4_T6_E12temp_storage+112];
	add.f64 	%fd101, %fd99, %fd100;
	ld.shared.f64 	%fd102, [_ZZN3cub18CUB_300001_SM_10006detail6reduce28DeviceReduceSingleTileKernelINS2_10policy_hubIdyN4cuda3std3__44plusIdEEE10Policy1000EPdSC_iS9_ddNS7_10__identityEEEvT0_T1_T2_T3_T4_T6_E12temp_storage+120];
	add.f64 	%fd103, %fd101, %fd102;
	ld.shared.f64 	%fd104, [_ZZN3cub18CUB_300001_SM_10006detail6reduce28DeviceReduceSingleTileKernelINS2_10policy_hubIdyN4cuda3std3__44plusIdEEE10Policy1000EPdSC_iS9_ddNS7_10__identityEEEvT0_T1_T2_T3_T4_T6_E12temp_storage+128];
	add.f64 	%fd105, %fd103, %fd104;
	ld.shared.f64 	%fd106, [_ZZN3cub18CUB_300001_SM_10006detail6reduce28DeviceReduceSingleTileKernelINS2_10policy_hubIdyN4cuda3std3__44plusIdEEE10Policy1000EPdSC_iS9_ddNS7_10__identityEEEvT0_T1_T2_T3_T4_T6_E12temp_storage+136];
	add.f64 	%fd231, %fd105, %fd106;
$L__BB8_37:
	mov.u32 	%r223, %tid.x;
	setp.ne.s32 	%p56, %r223, 0;
	@%p56 bra 	$L__BB8_39;
	add.f64 	%fd217, %fd30, %fd231;
	st.global.f64 	[%rd1], %fd217;
$L__BB8_39:
	ret;

}


// ===== COMPILED SASS (sm_100) =====

	.target	sm_100

	.elftype	@"ET_EXEC"


//--------------------- .note.nv.tkinfo           --------------------------
	.section	.note.nv.tkinfo,"",@"SHT_NOTE"
	.sectionflags	@"SHF_NOTE_NV_TKINFO"
	.tkinfo
        /*0018*/ 	.word	0x00000002
        /*0030*/ 	.string	""
        /*0030*/ 	.string	"ptxas"
        /*0030*/ 	.string	"Cuda compilation tools, release 13.0, V13.0.88"
        /*0030*/ 	.string	"Build cuda_13.0.r13.0/compiler.36424714_0"
        /*0030*/ 	.string	"-arch sm_100 -m 64 "



//--------------------- .note.nv.cuinfo           --------------------------
	.section	.note.nv.cuinfo,"",@"SHT_NOTE"
	.sectionflags	@"SHF_NOTE_NV_CUINFO"
        /*0018*/ 	.short	0x0002
        /*001a*/ 	.short	0x0064
        /*001c*/ 	.short	0x0082
	.zero		2


//--------------------- .nv.info                  --------------------------
	.section	.nv.info,"",@"SHT_CUDA_INFO"
	.align	4


	//----- nvinfo : EIATTR_REGCOUNT
	.align		4
        /*0000*/ 	.byte	0x04, 0x2f
        /*0002*/ 	.short	(.L_48 - .L_47)
	.align		4
.L_47:
        /*0004*/ 	.word	index@(_Z9marginalsPdiPS_S0_iiS_)
        /*0008*/ 	.word	0x0000000c


	//----- nvinfo : EIATTR_FRAME_SIZE
	.align		4
.L_48:
        /*000c*/ 	.byte	0x04, 0x11
        /*000e*/ 	.short	(.L_50 - .L_49)
	.align		4
.L_49:
        /*0010*/ 	.word	index@(_Z9marginalsPdiPS_S0_iiS_)
        /*0014*/ 	.word	0x00000000


	//----- nvinfo : EIATTR_REGCOUNT
	.align		4
.L_50:
        /*0018*/ 	.byte	0x04, 0x2f
        /*001a*/ 	.short	(.L_52 - .L_51)
	.align		4
.L_51:
        /*001c*/ 	.word	index@(_ZN3cub18CUB_300001_SM_10006detail11EmptyKernelIvEEvv)
        /*0020*/ 	.word	0x00000004


	//----- nvinfo : EIATTR_FRAME_SIZE
	.align		4
.L_52:
        /*0024*/ 	.byte	0x04, 0x11
        /*0026*/ 	.short	(.L_54 - .L_53)
	.align		4
.L_53:
        /*0028*/ 	.word	index@(_ZN3cub18CUB_300001_SM_10006detail11EmptyKernelIvEEvv)
        /*002c*/ 	.word	0x00000000


	//----- nvinfo : EIATTR_REGCOUNT
	.align		4
.L_54:
        /*0030*/ 	.byte	0x04, 0x2f
        /*0032*/ 	.short	(.L_56 - .L_55)
	.align		4
.L_55:
        /*0034*/ 	.word	index@(_ZN3cub18CUB_300001_SM_10006detail8for_each13static_kernelINS2_12policy_hub_t12policy_500_tEmN6thrust24THRUST_300001_SM_1000_NS8cuda_cub20__uninitialized_fill7functorINS7_10device_ptrIdEEdEEEEvT0_T1_)
        /*0038*/ 	.word	0x00000009


	//----- nvinfo : EIATTR_FRAME_SIZE
	.align		4
.L_56:
        /*003c*/ 	.byte	0x04, 0x11
        /*003e*/ 	.short	(.L_58 - .L_57)
	.align		4
.L_57:
        /*0040*/ 	.word	index@(_ZN3cub18CUB_300001_SM_10006detail8for_each13static_kernelINS2_12policy_hub_t12policy_500_tEmN6thrust24THRUST_300001_SM_1000_NS8cuda_cub20__uninitialized_fill7functorINS7_10device_ptrIdEEdEEEEvT0_T1_)
        /*0044*/ 	.word	0x00000000


	//----- nvinfo : EIATTR_REGCOUNT
	.align		4
.L_58:
        /*0048*/ 	.byte	0x04, 0x2f
        /*004a*/ 	.short	(.L_60 - .L_59)
	.align		4
.L_59:
        /*004c*/ 	.word	index@(_ZN3cub18CUB_300001_SM_10006detail6reduce28DeviceReduceSingleTileKernelINS2_10policy_hubIdjN4cuda3std3__44plusIdEEE10Policy1000EN6thrust24THRUST_300001_SM_1000_NS6detail15normal_iteratorINSD_10device_ptrIdEEEEPdjS9_ddNS7_10__identityEEEvT0_T1_T2_T3_T4_T6_)
        /*0050*/ 	.word	0x0000002d


	//----- nvinfo : EIATTR_FRAME_SIZE
	.align		4
.L_60:
        /*0054*/ 	.byte	0x04, 0x11
        /*0056*/ 	.short	(.L_62 - .L_61)
	.align		4
.L_61:
        /*0058*/ 	.word	index@(_ZN3cub18CUB_300001_SM_10006detail6reduce28DeviceReduceSingleTileKernelINS2_10policy_hubIdjN4cuda3std3__44plusIdEEE10Policy1000EN6thrust24THRUST_300001_SM_1000_NS6detail15normal_iteratorINSD_10device_ptrIdEEEEPdjS9_ddNS7_10__identityEEEvT0_T1_T2_T3_T4_T6_)
        /*005c*/ 	.word	0x00000000


	//----- nvinfo : EIATTR_REGCOUNT
	.align		4
.L_62:
        /*0060*/ 	.byte	0x04, 0x2f
        /*0062*/ 	.short	(.L_64 - .L_63)
	.align		4
.L_63:
        /*0064*/ 	.word	index@(_ZN3cub18CUB_300001_SM_10006detail6reduce18DeviceReduceKernelINS2_10policy_hubIdjN4cuda3std3__44plusIdEEE10Policy1000EN6thrust24THRUST_300001_SM_1000_NS6detail15normal_iteratorINSD_10device_ptrIdEEEEjS9_dNS7_10__identityEEEvT0_PT3_T1_NS0_13GridEvenShareISN_EET2_T4_)
        /*0068*/ 	.word	0x00000020


	//----- nvinfo : EIATTR_FRAME_SIZE
	.align		4
.L_64:
        /*006c*/ 	.byte	0x04, 0x11
        /*006e*/ 	.short	(.L_66 - .L_65)
	.align		4
.L_65:
        /*0070*/ 	.word	index@(_ZN3cub18CUB_300001_SM_10006detail6reduce18DeviceReduceKernelINS2_10policy_hubIdjN4cuda3std3__44plusIdEEE10Policy1000EN6thrust24THRUST_300001_SM_1000_NS6detail15normal_iteratorINSD_10device_ptrIdEEEEjS9_dNS7_10__identityEEEvT0_PT3_T1_NS0_13GridEvenShareISN_EET2_T4_)
        /*0074*/ 	.word	0x00000000


	//----- nvinfo : EIATTR_REGCOUNT
	.align		4
.L_66:
        /*0078*/ 	.byte	0x04, 0x2f
        /*007a*/ 	.short	(.L_68 - .L_67)
	.align		4
.L_67:
        /*007c*/ 	.word	index@(_ZN3cub18CUB_300001_SM_10006detail6reduce28DeviceReduceSingleTileKernelINS2_10policy_hubIdjN4cuda3std3__44plusIdEEE10Policy1000EPdSC_iS9_ddNS7_10__identityEEEvT0_T1_T2_T3_T4_T6_)
        /*0080*/ 	.word	0x00000030


	//----- nvinfo : EIATTR_FRAME_SIZE
	.align		4
.L_68:
        /*0084*/ 	.byte	0x04, 0x11
        /*0086*/ 	.short	(.L_70 - .L_69)
	.align		4
.L_69:
        /*0088*/ 	.word	index@(_ZN3cub18CUB_300001_SM_10006detail6reduce28DeviceReduceSingleTileKernelINS2_10policy_hubIdjN4cuda3std3__44plusIdEEE10Policy1000EPdSC_iS9_ddNS7_10__identityEEEvT0_T1_T2_T3_T4_T6_)
        /*008c*/ 	.word	0x00000000


	//----- nvinfo : EIATTR_REGCOUNT
	.align		4
.L_70:
        /*0090*/ 	.byte	0x04, 0x2f
        /*0092*/ 	.short	(.L_72 - .L_71)
	.align		4
.L_71:
        /*0094*/ 	.word	index@(_ZN3cub18CUB_300001_SM_10006detail6reduce28DeviceReduceSingleTileKernelINS2_10policy_hubIdyN4cuda3std3__44plusIdEEE10Policy1000EN6thrust24THRUST_300001_SM_1000_NS6detail15normal_iteratorINSD_10device_ptrIdEEEEPdyS9_ddNS7_10__identityEEEvT0_T1_T2_T3_T4_T6_)
        /*0098*/ 	.word	0x0000002e


	//----- nvinfo : EIATTR_FRAME_SIZE
	.align		4
.L_72:
        /*009c*/ 	.byte	0x04, 0x11
        /*009e*/ 	.short	(.L_74 - .L_73)
	.align		4
.L_73:
        /*00a0*/ 	.word	index@(_ZN3cub18CUB_300001_SM_10006detail6reduce28DeviceReduceSingleTileKernelINS2_10policy_hubIdyN4cuda3std3__44plusIdEEE10Policy1000EN6thrust24THRUST_300001_SM_1000_NS6detail15normal_iteratorINSD_10device_ptrIdEEEEPdyS9_ddNS7_10__identityEEEvT0_T1_T2_T3_T4_T6_)
        /*00a4*/ 	.word	0x00000000


	//----- nvinfo : EIATTR_REGCOUNT
	.align		4
.L_74:
        /*00a8*/ 	.byte	0x04, 0x2f
        /*00aa*/ 	.short	(.L_76 - .L_75)
	.align		4
.L_75:
        /*00ac*/ 	.word	index@(_ZN3cub18CUB_300001_SM_10006detail6reduce18DeviceReduceKernelINS2_10policy_hubIdyN4cuda3std3__44plusIdEEE10Policy1000EN6thrust24THRUST_300001_SM_1000_NS6detail15normal_iteratorINSD_10device_ptrIdEEEEyS9_dNS7_10__identityEEEvT0_PT3_T1_NS0_13GridEvenShareISN_EET2_T4_)
        /*00b0*/ 	.word	0x0000001d


	//----- nvinfo : EIATTR_FRAME_SIZE
	.align		4
.L_76:
        /*00b4*/ 	.byte	0x04, 0x11
        /*00b6*/ 	.short	(.L_78 - .L_77)
	.align		4
.L_77:
        /*00b8*/ 	.word	index@(_ZN3cub18CUB_300001_SM_10006detail6reduce18DeviceReduceKernelINS2_10policy_hubIdyN4cuda3std3__44plusIdEEE10Policy1000EN6thrust24THRUST_300001_SM_1000_NS6detail15normal_iteratorINSD_10device_ptrIdEEEEyS9_dNS7_10__identityEEEvT0_PT3_T1_NS0_13GridEvenShareISN_EET2_T4_)
        /*00bc*/ 	.word	0x00000000


	//----- nvinfo : EIATTR_REGCOUNT
	.align		4
.L_78:
        /*00c0*/ 	.byte	0x04, 0x2f
        /*00c2*/ 	.short	(.L_80 - .L_79)
	.align		4
.L_79:
        /*00c4*/ 	.word	index@(_ZN3cub18CUB_300001_SM_10006detail6reduce28DeviceReduceSingleTileKernelINS2_10policy_hubIdyN4cuda3std3__44plusIdEEE10Policy1000EPdSC_iS9_ddNS7_10__identityEEEvT0_T1_T2_T3_T4_T6_)
        /*00c8*/ 	.word	0x00000030


	//----- nvinfo : EIATTR_FRAME_SIZE
	.align		4
.L_80:
        /*00cc*/ 	.byte	0x04, 0x11
        /*00ce*/ 	.short	(.L_82 - .L_81)
	.align		4
.L_81:
        /*00d0*/ 	.word	index@(_ZN3cub18CUB_300001_SM_10006detail6reduce28DeviceReduceSingleTileKernelINS2_10policy_hubIdyN4cuda3std3__44plusIdEEE10Policy1000EPdSC_iS9_ddNS7_10__identityEEEvT0_T1_T2_T3_T4_T6_)
        /*00d4*/ 	.word	0x00000000


	//----- nvinfo : EIATTR_MIN_STACK_SIZE
	.align		4
.L_82:
        /*00d8*/ 	.byte	0x04, 0x12
        /*00da*/ 	.short	(.L_84 - .L_83)
	.align		4
.L_83:
        /*00dc*/ 	.word	index@(_ZN3cub18CUB_300001_SM_10006detail6reduce28DeviceReduceSingleTileKernelINS2_10policy_hubIdyN4cuda3std3__44plusIdEEE10Policy1000EPdSC_iS9_ddNS7_10__identityEEEvT0_T1_T2_T3_T4_T6_)
        /*00e0*/ 	.word	0x00000000


	//----- nvinfo : EIATTR_MIN_STACK_SIZE
	.align		4
.L_84:
        /*00e4*/ 	.byte	0x04, 0x12
        /*00e6*/ 	.short	(.L_86 - .L_85)
	.align		4
.L_85:
        /*00e8*/ 	.word	index@(_ZN3cub18CUB_300001_SM_10006detail6reduce18DeviceReduceKernelINS2_10policy_hubIdyN4cuda3std3__44plusIdEEE10Policy1000EN6thrust24THRUST_300001_SM_1000_NS6detail15normal_iteratorINSD_10device_ptrIdEEEEyS9_dNS7_10__identityEEEvT0_PT3_T1_NS0_13GridEvenShareISN_EET2_T4_)
        /*00ec*/ 	.word	0x00000000


	//----- nvinfo : EIATTR_MIN_STACK_SIZE
	.align		4
.L_86:
        /*00f0*/ 	.byte	0x04, 0x12
        /*00f2*/ 	.short	(.L_88 - .L_87)
	.align		4
.L_87:
        /*00f4*/ 	.word	index@(_ZN3cub18CUB_300001_SM_10006detail6reduce28DeviceReduceSingleTileKernelINS2_10policy_hubIdyN4cuda3std3__44plusIdEEE10Policy1000EN6thrust24THRUST_300001_SM_1000_NS6detail15normal_iteratorINSD_10device_ptrIdEEEEPdyS9_ddNS7_10__identityEEEvT0_T1_T2_T3_T4_T6_)
        /*00f8*/ 	.word	0x00000000


	//----- nvinfo : EIATTR_MIN_STACK_SIZE
	.align		4
.L_88:
        /*00fc*/ 	.byte	0x04, 0x12
        /*00fe*/ 	.short	(.L_90 - .L_89)
	.align		4
.L_89:
        /*0100*/ 	.word	index@(_ZN3cub18CUB_300001_SM_10006detail6reduce28DeviceReduceSingleTileKernelINS2_10policy_hubIdjN4cuda3std3__44plusIdEEE10Policy1000EPdSC_iS9_ddNS7_10__identityEEEvT0_T1_T2_T3_T4_T6_)
        /*0104*/ 	.word	0x00000000


	//----- nvinfo : EIATTR_MIN_STACK_SIZE
	.align		4
.L_90:
        /*0108*/ 	.byte	0x04, 0x12
        /*010a*/ 	.short	(.L_92 - .L_91)
	.align		4
.L_91:
        /*010c*/ 	.word	index@(_ZN3cub18CUB_300001_SM_10006detail6reduce18DeviceReduceKernelINS2_10policy_hubIdjN4cuda3std3__44plusIdEEE10Policy1000EN6thrust24THRUST_300001_SM_1000_NS6detail15normal_iteratorINSD_10device_ptrIdEEEEjS9_dNS7_10__identityEEEvT0_PT3_T1_NS0_13GridEvenShareISN_EET2_T4_)
        /*0110*/ 	.word	0x00000000


	//----- nvinfo : EIATTR_MIN_STACK_SIZE
	.align		4
.L_92:
        /*0114*/ 	.byte	0x04, 0x12
        /*0116*/ 	.short	(.L_94 - .L_93)
	.align		4
.L_93:
        /*0118*/ 	.word	index@(_ZN3cub18CUB_300001_SM_10006detail6reduce28DeviceReduceSingleTileKernelINS2_10policy_hubIdjN4cuda3std3__44plusIdEEE10Policy1000EN6thrust24THRUST_300001_SM_1000_NS6detail15normal_iteratorINSD_10device_ptrIdEEEEPdjS9_ddNS7_10__identityEEEvT0_T1_T2_T3_T4_T6_)
        /*011c*/ 	.word	0x00000000


	//----- nvinfo : EIATTR_MIN_STACK_SIZE
	.align		4
.L_94:
        /*0120*/ 	.byte	0x04, 0x12
        /*0122*/ 	.short	(.L_96 - .L_95)
	.align		4
.L_95:
        /*0124*/ 	.word	index@(_ZN3cub18CUB_300001_SM_10006detail8for_each13static_kernelINS2_12policy_hub_t12policy_500_tEmN6thrust24THRUST_300001_SM_1000_NS8cuda_cub20__uninitialized_fill7functorINS7_10device_ptrIdEEdEEEEvT0_T1_)
        /*0128*/ 	.word	0x00000000


	//----- nvinfo : EIATTR_MIN_STACK_SIZE
	.align		4
.L_96:
        /*012c*/ 	.byte	0x04, 0x12
        /*012e*/ 	.short	(.L_98 - .L_97)
	.align		4
.L_97:
        /*0130*/ 	.word	index@(_ZN3cub18CUB_300001_SM_10006detail11EmptyKernelIvEEvv)
        /*0134*/ 	.word	0x00000000


	//----- nvinfo : EIATTR_MIN_STACK_SIZE
	.align		4
.L_98:
        /*0138*/ 	.byte	0x04, 0x12
        /*013a*/ 	.short	(.L_100 - .L_99)
	.align		4
.L_99:
        /*013c*/ 	.word	index@(_Z9marginalsPdiPS_S0_iiS_)
        /*0140*/ 	.word	0x00000000
.L_100:


//--------------------- .nv.compat                --------------------------
	.section	.nv.compat,"",@"SHT_CUDA_COMPAT_INFO"
	.align	4
        /*0000*/ 	.byte	0x02, 0x09, 0x00, 0x00, 0x02, 0x02, 0x01, 0x00, 0x02, 0x05, 0x05, 0x00, 0x03, 0x07, 0x01, 0x01
        /*0010*/ 	.byte	0x02, 0x03, 0x00, 0x00, 0x02, 0x06, 0x01, 0x00, 0x04, 0x0b, 0x08, 0x00, 0x01, 0x00, 0x00, 0x00
        /*0020*/ 	.byte	0x00, 0x00, 0x00, 0x00


//--------------------- .nv.info._ZN3cub18CUB_300001_SM_10006detail6reduce28DeviceReduceSingleTileKernelINS2_10policy_hubIdyN4cuda3std3__44plusIdEEE10Policy1000EPdSC_iS9_ddNS7_10__identityEEEvT0_T1_T2_T3_T4_T6_ --------------------------
	.section	.nv.info._ZN3cub18CUB_300001_SM_10006detail6reduce28DeviceReduceSingleTileKernelINS2_10policy_hubIdyN4cuda3std3__44plusIdEEE10Policy1000EPdSC_iS9_ddNS7_10__identityEEEvT0_T1_T2_T3_T4_T6_,"",@"SHT_CUDA_INFO"
	.sectionflags	@""
	.align	4


	//----- nvinfo : EIATTR_CUDA_API_VERSION
	.align		4
        /*0000*/ 	.byte	0x04, 0x37
        /*0002*/ 	.short	(.L_102 - .L_101)
.L_101:
        /*0004*/ 	.word	0x00000082


	//----- nvinfo : EIATTR_KPARAM_INFO
	.align		4
.L_102:
        /*0008*/ 	.byte	0x04, 0x17
        /*000a*/ 	.short	(.L_104 - .L_103)
.L_103:
        /*000c*/ 	.word	0x00000000
        /*0010*/ 	.short	0x0005
        /*0012*/ 	.short	0x0020
        /*0014*/ 	.byte	0x00, 0xf0, 0x05, 0x00


	//----- nvinfo : EIATTR_KPARAM_INFO
	.align		4
.L_104:
        /*0018*/ 	.byte	0x04, 0x17
        /*001a*/ 	.short	(.L_106 - .L_105)
.L_105:
        /*001c*/ 	.word	0x00000000
        /*0020*/ 	.short	0x0004
        /*0022*/ 	.short	0x0018
        /*0024*/ 	.byte	0x00, 0xf0, 0x21, 0x00


	//----- nvinfo : EIATTR_KPARAM_INFO
	.align		4
.L_106:
        /*0028*/ 	.byte	0x04, 0x17
        /*002a*/ 	.short	(.L_108 - .L_107)
.L_107:
        /*002c*/ 	.word	0x00000000
        /*0030*/ 	.short	0x0003
        /*0032*/ 	.short	0x0014
        /*0034*/ 	.byte	0x00, 0xf0, 0x05, 0x00


	//----- nvinfo : EIATTR_KPARAM_INFO
	.align		4
.L_108:
        /*0038*/ 	.byte	0x04, 0x17
        /*003a*/ 	.short	(.L_110 - .L_109)
.L_109:
        /*003c*/ 	.word	0x00000000
        /*0040*/ 	.short	0x0002
        /*0042*/ 	.short	0x0010
        /*0044*/ 	.byte	0x00, 0xf0, 0x11, 0x00


	//----- nvinfo : EIATTR_KPARAM_INFO
	.align		4
.L_110:
        /*0048*/ 	.byte	0x04, 0x17
        /*004a*/ 	.short	(.L_112 - .L_111)
.L_111:
        /*004c*/ 	.word	0x00000000
        /*0050*/ 	.short	0x0001
        /*0052*/ 	.short	0x0008
        /*0054*/ 	.byte	0x00, 0xf5, 0x21, 0x00


	//----- nvinfo : EIATTR_KPARAM_INFO
	.align		4
.L_112:
        /*0058*/ 	.byte	0x04, 0x17
        /*005a*/ 	.short	(.L_114 - .L_113)
.L_113:
        /*005c*/ 	.word	0x00000000
        /*0060*/ 	.short	0x0000
        /*0062*/ 	.short	0x0000
        /*0064*/ 	.byte	0x00, 0xf5, 0x21, 0x00


	//----- nvinfo : EIATTR_SPARSE_MMA_MASK
	.align		4
.L_114:
        /*0068*/ 	.byte	0x03, 0x50
        /*006a*/ 	.short	0x0000


	//----- nvinfo : EIATTR_MAXREG_COUNT
	.align		4
        /*006c*/ 	.byte	0x03, 0x1b
        /*006e*/ 	.short	0x0080


	//----- nvinfo : EIATTR_NUM_BARRIERS
	.align		4
        /*0070*/ 	.byte	0x02, 0x4c
        /*0072*/ 	.byte	0x01
	.zero		1


	//----- nvinfo : EIATTR_MERCURY_ISA_VERSION
	.align		4
        /*0074*/ 	.byte	0x03, 0x5f
        /*0076*/ 	.short	0x0101


	//----- nvinfo : EIATTR_COOP_GROUP_MASK_REGIDS
	.align		4
        /*0078*/ 	.byte	0x04, 0x29
        /*007a*/ 	.short	(.L_116 - .L_115)


	//   ....[0]....
.L_115:
        /*007c*/ 	.word	0xffffffff


	//   ....[1]....
        /*0080*/ 	.word	0xffffffff


	//   ....[2]....
        /*0084*/ 	.word	0xffffffff


	//   ....[3]....
        /*0088*/ 	.word	0xffffffff


	//   ....[4]....
        /*008c*/ 	.word	0xffffffff


	//   ....[5]....
        /*0090*/ 	.word	0xffffffff


	//   ....[6]....
        /*0094*/ 	.word	0xffffffff


	//   ....[7]....
        /*0098*/ 	.word	0xffffffff


	//   ....[8]....
        /*009c*/ 	.word	0xffffffff


	//   ....[9]....
        /*00a0*/ 	.word	0xffffffff


	//   ....[10]....
        /*00a4*/ 	.word	0xffffffff


	//   ....[11]....
        /*00a8*/ 	.word	0xffffffff


	//   ....[12]....
        /*00ac*/ 	.word	0xffffffff


	//   ....[13]....
        /*00b0*/ 	.word	0xffffffff


	//   ....[14]....
        /*00b4*/ 	.word	0xffffffff


	//   ....[15]....
        /*00b8*/ 	.word	0xffffffff


	//   ....[16]....
        /*00bc*/ 	.word	0xffffffff


	//   ....[17]....
        /*00c0*/ 	.word	0xffffffff


	//   ....[18]....
        /*00c4*/ 	.word	0xffffffff


	//   ....[19]....
        /*00c8*/ 	.word	0xffffffff


	//   ....[20]....
        /*00cc*/ 	.word	0xffffffff


	//   ....[21]....
        /*00d0*/ 	.word	0xffffffff


	//   ....[22]....
        /*00d4*/ 	.word	0xffffffff


	//   ....[23]....
        /*00d8*/ 	.word	0xffffffff


	//   ....[24]....
        /*00dc*/ 	.word	0xffffffff


	//   ....[25]....
        /*00e0*/ 	.word	0xffffffff


	//   ....[26]....
        /*00e4*/ 	.word	0xffffffff


	//   ....[27]....
        /*00e8*/ 	.word	0xffffffff


	//   ....[28]....
        /*00ec*/ 	.word	0xffffffff


	//   ....[29]....
        /*00f0*/ 	.word	0xffffffff


	//----- nvinfo : EIATTR_COOP_GROUP_INSTR_OFFSETS
	.align		4
.L_116:
        /*00f4*/ 	.byte	0x04, 0x28
        /*00f6*/ 	.short	(.L_118 - .L_117)


	//   ....[0]....
.L_117:
        /*00f8*/ 	.word	0x00000960


	//   ....[1]....
        /*00fc*/ 	.word	0x00000970


	//   ....[2]....
        /*0100*/ 	.word	0x000009e0


	//   ....[3]....
        /*0104*/ 	.word	0x00000a10


	//   ....[4]....
        /*0108*/ 	.word	0x00000a70


	//   ....[5]....
        /*010c*/ 	.word	0x00000a80


	//   ....[6]....
        /*0110*/ 	.word	0x00000ae0


	//   ....[7]....
        /*0114*/ 	.word	0x00000af0


	//   ....[8]....
        /*0118*/ 	.word	0x00000b40


	//   ....[9]....
        /*011c*/ 	.word	0x00000b60


	//   ....[10]....
        /*0120*/ 	.word	0x00000e10


	//   ....[11]....
        /*0124*/ 	.word	0x00000e20


	//   ....[12]....
        /*0128*/ 	.word	0x00000eb0


	//   ....[13]....
        /*012c*/ 	.word	0x00000ed0


	//   ....[14]....
        /*0130*/ 	.word	0x00000f20


	//   ....[15]....
        /*0134*/ 	.word	0x00000f40


	//   ....[16]....
        /*0138*/ 	.word	0x00000f90


	//   ....[17]....
        /*013c*/ 	.word	0x00000fb0


	//   ....[18]....
        /*0140*/ 	.word	0x00001000


	//   ....[19]....
        /*0144*/ 	.word	0x00001030


	//   ....[20]....
        /*0148*/ 	.word	0x000020b0


	//   ....[21]....
        /*014c*/ 	.word	0x000020c0


	//   ....[22]....
        /*0150*/ 	.word	0x00002130


	//   ....[23]....
        /*0154*/ 	.word	0x00002140


	//   ....[24]....
        /*0158*/ 	.word	0x000021a0


	//   ....[25]....
        /*015c*/ 	.word	0x000021b0


	//   ....[26]....
        /*0160*/ 	.word	0x00002200


	//   ....[27]....
        /*0164*/ 	.word	0x00002220


	//   ....[28]....
        /*0168*/ 	.word	0x00002280


	//   ....[29]....
        /*016c*/ 	.word	0x000022b0


	//----- nvinfo : EIATTR_VRC_CTA_INIT_COUNT
	.align		4
.L_118:
        /*0170*/ 	.byte	0x02, 0x4a
	.zero		1
	.zero		1


	//----- nvinfo : EIATTR_EXIT_INSTR_OFFSETS
	.align		4
        /*0174*/ 	.byte	0x04, 0x1c
        /*0176*/ 	.short	(.L_120 - .L_119)


	//   ....[0]....
.L_119:
        /*0178*/ 	.word	0x00000080


	//   ....[1]....
        /*017c*/ 	.word	0x000000c0


	//   ....[2]....
        /*0180*/ 	.word	0x00002510


	//   ....[3]....
        /*0184*/ 	.word	0x00002560


	//----- nvinfo : EIATTR_MAX_THREADS
	.align		4
.L_120:
        /*0188*/ 	.byte	0x04, 0x05
        /*018a*/ 	.short	(.L_122 - .L_121)
.L_121:
        /*018c*/ 	.word	0x00000200
        /*0190*/ 	.word	0x00000001
        /*0194*/ 	.word	0x00000001


	//----- nvinfo : EIATTR_CRS_STACK_SIZE
	.align		4
.L_122:
        /*0198*/ 	.byte	0x04, 0x1e
        /*019a*/ 	.short	(.L_124 - .L_123)
.L_123:
        /*019c*/ 	.word	0x00000000


	//----- nvinfo : EIATTR_CBANK_PARAM_SIZE
	.align		4
.L_124:
        /*01a0*/ 	.byte	0x03, 0x19
        /*01a2*/ 	.short	0x0021


	//----- nvinfo : EIATTR_PARAM_CBANK
	.align		4
        /*01a4*/ 	.byte	0x04, 0x0a
        /*01a6*/ 	.short	(.L_126 - .L_125)
	.align		4
.L_125:
        /*01a8*/ 	.word	index@(.nv.constant0._ZN3cub18CUB_300001_SM_10006detail6reduce28DeviceReduceSingleTileKernelINS2_10policy_hubIdyN4cuda3std3__44plusIdEEE10Policy1000EPdSC_iS9_ddNS7_10__identityEEEvT0_T1_T2_T3_T4_T6_)
        /*01ac*/ 	.short	0x0380
        /*01ae*/ 	.short	0x0021


	//----- nvinfo : EIATTR_SW_WAR
	.align		4
.L_126:
        /*01b0*/ 	.byte	0x04, 0x36
        /*01b2*/ 	.short	(.L_128 - .L_127)
.L_127:
        /*01b4*/ 	.word	0x00000008
.L_128:


//--------------------- .nv.info._ZN3cub18CUB_300001_SM_10006detail6reduce18DeviceReduceKernelINS2_10policy_hubIdyN4cuda3std3__44plusIdEEE10Policy1000EN6thrust24THRUST_300001_SM_1000_NS6detail15normal_iteratorINSD_10device_ptrIdEEEEyS9_dNS7_10__identityEEEvT0_PT3_T1_NS0_13GridEvenShareISN_EET2_T4_ --------------------------
	.section	.nv.info._ZN3cub18CUB_300001_SM_10006detail6reduce18DeviceReduceKernelINS2_10policy_hubIdyN4cuda3std3__44plusIdEEE10Policy1000EN6thrust24THRUST_300001_SM_1000_NS6detail15normal_iteratorINSD_10device_ptrIdEEEEyS9_dNS7_10__identityEEEvT0_PT3_T1_NS0_13GridEvenShareISN_EET2_T4_,"",@"SHT_CUDA_INFO"
	.sectionflags	@""
	.align	4


	//----- nvinfo : EIATTR_CUDA_API_VERSION
	.align		4
        /*0000*/ 	.byte	0x04, 0x37
        /*0002*/ 	.short	(.L_130 - .L_129)
.L_129:
        /*0004*/ 	.word	0x00000082


	//----- nvinfo : EIATTR_KPARAM_INFO
	.align		4
.L_130:
        /*0008*/ 	.byte	0x04, 0x17
        /*000a*/ 	.short	(.L_132 - .L_131)
.L_131:
        /*000c*/ 	.word	0x00000000
        /*0010*/ 	.short	0x0005
        /*0012*/ 	.short	0x0061
        /*0014*/ 	.byte	0x00, 0xf0, 0x05, 0x00


	//----- nvinfo : EIATTR_KPARAM_INFO
	.align		4
.L_132:
        /*0018*/ 	.byte	0x04, 0x17
        /*001a*/ 	.short	(.L_134 - .L_133)
.L_133:
        /*001c*/ 	.word	0x00000000
        /*0020*/ 	.short	0x0004
        /*0022*/ 	.short	0x0060
        /*0024*/ 	.byte	0x00, 0xf0, 0x05, 0x00


	//----- nvinfo : EIATTR_KPARAM_INFO
	.align		4
.L_134:
        /*0028*/ 	.byte	0x04, 0x17
        /*002a*/ 	.short	(.L_136 - .L_135)
.L_135:
        /*002c*/ 	.word	0x00000000
        /*0030*/ 	.short	0x0003
        /*0032*/ 	.short	0x0018
        /*0034*/ 	.byte	0x00, 0xf0, 0x21, 0x01


	//----- nvinfo : EIATTR_KPARAM_INFO
	.align		4
.L_136:
        /*0038*/ 	.byte	0x04, 0x17
        /*003a*/ 	.short	(.L_138 - .L_137)
.L_137:
        /*003c*/ 	.word	0x00000000
        /*0040*/ 	.short	0x0002
        /*0042*/ 	.short	0x0010
        /*0044*/ 	.byte	0x00, 0xf0, 0x21, 0x00


	//----- nvinfo : EIATTR_KPARAM_INFO
	.align		4
.L_138:
        /*0048*/ 	.byte	0x04, 0x17
        /*004a*/ 	.short	(.L_140 - .L_139)
.L_139:
        /*004c*/ 	.word	0x00000000
        /*0050*/ 	.short	0x0001
        /*0052*/ 	.short	0x0008
        /*0054*/ 	.byte	0x00, 0xf5, 0x21, 0x00


	//----- nvinfo : EIATTR_KPARAM_INFO
	.align		4
.L_140:
        /*0058*/ 	.byte	0x04, 0x17
        /*005a*/ 	.short	(.L_142 - .L_141)
.L_141:
        /*005c*/ 	.word	0x00000000
        /*0060*/ 	.short	0x0000
        /*0062*/ 	.short	0x0000
        /*0064*/ 	.byte	0x00, 0xf0, 0x21, 0x00


	//----- nvinfo : EIATTR_SPARSE_MMA_MASK
	.align		4
.L_142:
        /*0068*/ 	.byte	0x03, 0x50
        /*006a*/ 	.short	0x0000


	//----- nvinfo : EIATTR_MAXREG_COUNT
	.align		4
        /*006c*/ 	.byte	0x03, 0x1b
        /*006e*/ 	.short	0x0080


	//----- nvinfo : EIATTR_NUM_BARRIERS
	.align		4
        /*0070*/ 	.byte	0x02, 0x4c
        /*0072*/ 	.byte	0x01
	.zero		1


	//----- nvinfo : EIATTR_MERCURY_ISA_VERSION
	.align		4
        /*0074*/ 	.byte	0x03, 0x5f
        /*0076*/ 	.short	0x0101


	//----- nvinfo : EIATTR_COOP_GROUP_MASK_REGIDS
	.align		4
        /*0078*/ 	.byte	0x04, 0x29
        /*007a*/ 	.short	(.L_144 - .L_143)


	//   ....[0]....
.L_143:
        /*007c*/ 	.word	0xffffffff


	//   ....[1]....
        /*0080*/ 	.word	0xffffffff


	//   ....[2]....
        /*0084*/ 	.word	0xffffffff


	//   ....[3]....
        /*0088*/ 	.word	0xffffffff


	//   ....[4]....
        /*008c*/ 	.word	0xffffffff


	//   ....[5]....
        /*0090*/ 	.word	0xffffffff


	//   ....[6]....
        /*0094*/ 	.word	0xffffffff


	//   ....[7]....
        /*0098*/ 	.word	0xffffffff


	//   ....[8]....
        /*009c*/ 	.word	0xffffffff


	//   ....[9]....
        /*00a0*/ 	.word	0xffffffff


	//   ....[10]....
        /*00a4*/ 	.word	0xffffffff


	//   ....[11]....
        /*00a8*/ 	.word	0xffffffff


	//   ....[12]....
        /*00ac*/ 	.word	0xffffffff


	//   ....[13]....
        /*00b0*/ 	.word	0xffffffff


	//   ....[14]....
        /*00b4*/ 	.word	0xffffffff


	//   ....[15]....
        /*00b8*/ 	.word	0xffffffff


	//   ....[16]....
        /*00bc*/ 	.word	0xffffffff


	//   ....[17]....
        /*00c0*/ 	.word	0xffffffff


	//   ....[18]....
        /*00c4*/ 	.word	0xffffffff


	//   ....[19]....
        /*00c8*/ 	.word	0xffffffff


	//   ....[20]....
        /*00cc*/ 	.word	0xffffffff


	//   ....[21]....
        /*00d0*/ 	.word	0xffffffff


	//   ....[22]....
        /*00d4*/ 	.word	0xffffffff


	//   ....[23]....
        /*00d8*/ 	.word	0xffffffff


	//   ....[24]....
        /*00dc*/ 	.word	0xffffffff


	//   ....[25]....
        /*00e0*/ 	.word	0xffffffff


	//   ....[26]....
        /*00e4*/ 	.word	0xffffffff


	//   ....[27]....
        /*00e8*/ 	.word	0xffffffff


	//   ....[28]....
        /*00ec*/ 	.word	0xffffffff


	//   ....[29]....
        /*00f0*/ 	.word	0xffffffff


	//----- nvinfo : EIATTR_COOP_GROUP_INSTR_OFFSETS
	.align		4
.L_144:
        /*00f4*/ 	.byte	0x04, 0x28
        /*00f6*/ 	.short	(.L_146 - .L_145)


	//   ....[0]....
.L_145:
        /*00f8*/ 	.word	0x000009a0


	//   ....[1]....
        /*00fc*/ 	.word	0x000009b0


	//   ....[2]....
        /*0100*/ 	.word	0x00000a20


	//   ....[3]....
        /*0104*/ 	.word	0x00000a40


	//   ....[4]....
        /*0108*/ 	.word	0x00000ab0


	//   ....[5]....
        /*010c*/ 	.word	0x00000ac0


	//   ....[6]....
        /*0110*/ 	.word	0x00000b10


	//   ....[7]....
        /*0114*/ 	.word	0x00000b30


	//   ....[8]....
        /*0118*/ 	.word	0x00000ba0


	//   ....[9]....
        /*011c*/ 	.word	0x00000bb0


	//   ....[10]....
        /*0120*/ 	.word	0x00000e50


	//   ....[11]....
        /*0124*/ 	.word	0x00000e60


	//   ....[12]....
        /*0128*/ 	.word	0x00000ee0


	//   ....[13]....
        /*012c*/ 	.word	0x00000f00


	//   ....[14]....
        /*0130*/ 	.word	0x00000f50


	//   ....[15]....
        /*0134*/ 	.word	0x00000f80


	//   ....[16]....
        /*0138*/ 	.word	0x00000fd0


	//   ....[17]....
        /*013c*/ 	.word	0x00000ff0


	//   ....[18]....
        /*0140*/ 	.word	0x00001060


	//   ....[19]....
        /*0144*/ 	.word	0x00001090


	//   ....[20]....
        /*0148*/ 	.word	0x00002360


	//   ....[21]....
        /*014c*/ 	.word	0x00002370


	//   ....[22]....
        /*0150*/ 	.word	0x000023f0


	//   ....[23]....
        /*0154*/ 	.word	0x00002400


	//   ....[24]....
        /*0158*/ 	.word	0x00002460


	//   ....[25]....
        /*015c*/ 	.word	0x00002470


	//   ....[26]....
        /*0160*/ 	.word	0x000024c0


	//   ....[27]....
        /*0164*/ 	.word	0x000024f0


	//   ....[28]....
        /*0168*/ 	.word	0x00002570


	//   ....[29]....
        /*016c*/ 	.word	0x00002580


	//----- nvinfo : EIATTR_VRC_CTA_INIT_COUNT
	.align		4
.L_146:
        /*0170*/ 	.byte	0x02, 0x4a
	.zero		1
	.zero		1


	//----- nvinfo : EIATTR_EXIT_INSTR_OFFSETS
	.align		4
        /*0174*/ 	.byte	0x04, 0x1c
        /*0176*/ 	.short	(.L_148 - .L_147)


	//   ....[0]....
.L_147:
        /*0178*/ 	.word	0x000027b0


	//   ....[1]....
        /*017c*/ 	.word	0x00002810


	//----- nvinfo : EIATTR_MAX_THREADS
	.align		4
.L_148:
        /*0180*/ 	.byte	0x04, 0x05
        /*0182*/ 	.short	(.L_150 - .L_149)
.L_149:
        /*0184*/ 	.word	0x00000200
        /*0188*/ 	.word	0x00000001
        /*018c*/ 	.word	0x00000001


	//----- nvinfo : EIATTR_CRS_STACK_SIZE
	.align		4
.L_150:
        /*0190*/ 	.byte	0x04, 0x1e
        /*0192*/ 	.short	(.L_152 - .L_151)
.L_151:
        /*0194*/ 	.word	0x00000000


	//----- nvinfo : EIATTR_CBANK_PARAM_SIZE
	.align		4
.L_152:
        /*0198*/ 	.byte	0x03, 0x19
        /*019a*/ 	.short	0x0062


	//----- nvinfo : EIATTR_PARAM_CBANK
	.align		4
        /*019c*/ 	.byte	0x04, 0x0a
        /*019e*/ 	.short	(.L_154 - .L_153)
	.align		4
.L_153:
        /*01a0*/ 	.word	index@(.nv.constant0._ZN3cub18CUB_300001_SM_10006detail6reduce18DeviceReduceKernelINS2_10policy_hubIdyN4cuda3std3__44plusIdEEE10Policy1000EN6thrust24THRUST_300001_SM_1000_NS6detail15normal_iteratorINSD_10device_ptrIdEEEEyS9_dNS7_10__identityEEEvT0_PT3_T1_NS0_13GridEvenShareISN_EET2_T4_)
        /*01a4*/ 	.short	0x0380
        /*01a6*/ 	.short	0x0062


	//----- nvinfo : EIATTR_SW_WAR
	.align		4
.L_154:
        /*01a8*/ 	.byte	0x04, 0x36
        /*01aa*/ 	.short	(.L_156 - .L_155)
.L_155:
        /*01ac*/ 	.word	0x00000008
.L_156:


//--------------------- .nv.info._ZN3cub18CUB_300001_SM_10006detail6reduce28DeviceReduceSingleTileKernelINS2_10policy_hubIdyN4cuda3std3__44plusIdEEE10Policy1000EN6thrust24THRUST_300001_SM_1000_NS6detail15normal_iteratorINSD_10device_ptrIdEEEEPdyS9_ddNS7_10__identityEEEvT0_T1_T2_T3_T4_T6_ --------------------------
	.section	.nv.info._ZN3cub18CUB_300001_SM_10006detail6reduce28DeviceReduceSingleTileKernelINS2_10policy_hubIdyN4cuda3std3__44plusIdEEE10Policy1000EN6thrust24THRUST_300001_SM_1000_NS6detail15normal_iteratorINSD_10device_ptrIdEEEEPdyS9_ddNS7_10__identityEEEvT0_T1_T2_T3_T4_T6_,"",@"SHT_CUDA_INFO"
	.sectionflags	@""
	.align	4


	//----- nvinfo : EIATTR_CUDA_API_VERSION
	.align		4
        /*0000*/ 	.byte	0x04, 0x37
        /*0002*/ 	.short	(.L_158 - .L_157)
.L_157:
        /*0004*/ 	.word	0x00000082


	//----- nvinfo : EIATTR_KPARAM_INFO
	.align		4
.L_158:
        /*0008*/ 	.byte	0x04, 0x17
        /*000a*/ 	.short	(.L_160 - .L_159)
.L_159:
        /*000c*/ 	.word	0x00000000
        /*0010*/ 	.short	0x0005
        /*0012*/ 	.short	0x0028
        /*0014*/ 	.byte	0x00, 0xf0, 0x05, 0x00


	//----- nvinfo : EIATTR_KPARAM_INFO
	.align		4
.L_160:
        /*0018*/ 	.byte	0x04, 0x17
        /*001a*/ 	.short	(.L_162 - .L_161)
.L_161:
        /*001c*/ 	.word	0x00000000
        /*0020*/ 	.short	0x0004
        /*0022*/ 	.short	0x0020
        /*0024*/ 	.byte	0x00, 0xf0, 0x21, 0x00


	//----- nvinfo : EIATTR_KPARAM_INFO
	.align		4
.L_162:
        /*0028*/ 	.byte	0x04, 0x17
        /*002a*/ 	.short	(.L_164 - .L_163)
.L_163:
        /*002c*/ 	.word	0x00000000
        /*0030*/ 	.short	0x0003
        /*0032*/ 	.short	0x0018
        /*0034*/ 	.byte	0x00, 0xf0, 0x05, 0x00


	//----- nvinfo : EIATTR_KPARAM_INFO
	.align		4
.L_164:
        /*0038*/ 	.byte	0x04, 0x17
        /*003a*/ 	.short	(.L_166 - .L_165)
.L_165:
        /*003c*/ 	.word	0x00000000
        /*0040*/ 	.short	0x0002
        /*0042*/ 	.short	0x0010
        /*0044*/ 	.byte	0x00, 0xf0, 0x21, 0x00


	//----- nvinfo : EIATTR_KPARAM_INFO
	.align		4
.L_166:
        /*0048*/ 	.byte	0x04, 0x17
        /*004a*/ 	.short	(.L_168 - .L_167)
.L_167:
        /*004c*/ 	.word	0x00000000
        /*0050*/ 	.short	0x0001
        /*0052*/ 	.short	0x0008
        /*0054*/ 	.byte	0x00, 0xf5, 0x21, 0x00


	//----- nvinfo : EIATTR_KPARAM_INFO
	.align		4
.L_168:
        /*0058*/ 	.byte	0x04, 0x17
        /*005a*/ 	.short	(.L_170 - .L_169)
.L_169:
        /*005c*/ 	.word	0x00000000
        /*0060*/ 	.short	0x0000
        /*0062*/ 	.short	0x0000
        /*0064*/ 	.byte	0x00, 0xf0, 0x21, 0x00


	//----- nvinfo : EIATTR_SPARSE_MMA_MASK
	.align		4
.L_170:
        /*0068*/ 	.byte	0x03, 0x50
        /*006a*/ 	.short	0x0000


	//----- nvinfo : EIATTR_MAXREG_COUNT
	.align		4
        /*006c*/ 	.byte	0x03, 0x1b
        /*006e*/ 	.short	0x0080


	//----- nvinfo : EIATTR_NUM_BARRIERS
	.align		4
        /*0070*/ 	.byte	0x02, 0x4c
        /*0072*/ 	.byte	0x01
	.zero		1


	//----- nvinfo : EIATTR_MERCURY_ISA_VERSION
	.align		4
        /*0074*/ 	.byte	0x03, 0x5f
        /*0076*/ 	.short	0x0101


	//----- nvinfo : EIATTR_COOP_GROUP_MASK_REGIDS
	.align		4
        /*0078*/ 	.byte	0x04, 0x29
        /*007a*/ 	.short	(.L_172 - .L_171)


	//   ....[0]....
.L_171:
        /*007c*/ 	.word	0xffffffff


	//   ....[1]....
        /*0080*/ 	.word	0xffffffff


	//   ....[2]....
        /*0084*/ 	.word	0xffffffff


	//   ....[3]....
        /*0088*/ 	.word	0xffffffff


	//   ....[4]....
        /*008c*/ 	.word	0xffffffff


	//   ....[5]....
        /*0090*/ 	.word	0xffffffff


	//   ....[6]....
        /*0094*/ 	.word	0xffffffff


	//   ....[7]....
        /*0098*/ 	.word	0xffffffff


	//   ....[8]....
        /*009c*/ 	.word	0xffffffff


	//   ....[9]....
        /*00a0*/ 	.word	0xffffffff


	//   ....[10]....
        /*00a4*/ 	.word	0xffffffff


	//   ....[11]....
        /*00a8*/ 	.word	0xffffffff


	//   ....[12]....
        /*00ac*/ 	.word	0xffffffff


	//   ....[13]....
        /*00b0*/ 	.word	0xffffffff


	//   ....[14]....
        /*00b4*/ 	.word	0xffffffff


	//   ....[15]....
        /*00b8*/ 	.word	0xffffffff


	//   ....[16]....
        /*00bc*/ 	.word	0xffffffff


	//   ....[17]....
        /*00c0*/ 	.word	0xffffffff


	//   ....[18]....
        /*00c4*/ 	.word	0xffffffff


	//   ....[19]....
        /*00c8*/ 	.word	0xffffffff


	//   ....[20]....
        /*00cc*/ 	.word	0xffffffff


	//   ....[21]....
        /*00d0*/ 	.word	0xffffffff


	//   ....[22]....
        /*00d4*/ 	.word	0xffffffff


	//   ....[23]....
        /*00d8*/ 	.word	0xffffffff


	//   ....[24]....
        /*00dc*/ 	.word	0xffffffff


	//   ....[25]....
        /*00e0*/ 	.word	0xffffffff


	//   ....[26]....
        /*00e4*/ 	.word	0xffffffff


	//   ....[27]....
        /*00e8*/ 	.word	0xffffffff


	//   ....[28]....
        /*00ec*/ 	.word	0xffffffff


	//   ....[29]....
        /*00f0*/ 	.word	0xffffffff


	//----- nvinfo : EIATTR_COOP_GROUP_INSTR_OFFSETS
	.align		4
.L_172:
        /*00f4*/ 	.byte	0x04, 0x28
        /*00f6*/ 	.short	(.L_174 - .L_173)


	//   ....[0]....
.L_173:
        /*00f8*/ 	.word	0x00000910


	//   ....[1]....
        /*00fc*/ 	.word	0x00000920


	//   ....[2]....
        /*0100*/ 	.word	0x00000990


	//   ....[3]....
        /*0104*/ 	.word	0x000009a0


	//   ....[4]....
        /*0108*/ 	.word	0x00000a00


	//   ....[5]....
        /*010c*/ 	.word	0x00000a10


	//   ....[6]....
        /*0110*/ 	.word	0x00000a60


	//   ....[7]....
        /*0114*/ 	.word	0x00000a80


	//   ....[8]....
        /*0118*/ 	.word	0x00000ae0


	//   ....[9]....
        /*011c*/ 	.word	0x00000b10


	//   ....[10]....
        /*0120*/ 	.word	0x00000dc0


	//   ....[11]....
        /*0124*/ 	.word	0x00000dd0


	//   ....[12]....
        /*0128*/ 	.word	0x00000e60


	//   ....[13]....
        /*012c*/ 	.word	0x00000e70


	//   ....[14]....
        /*0130*/ 	.word	0x00000ed0


	//   ....[15]....
        /*0134*/ 	.word	0x00000ee0


	//   ....[16]....
        /*0138*/ 	.word	0x00000f30


	//   ....[17]....
        /*013c*/ 	.word	0x00000f50


	//   ....[18]....
        /*0140*/ 	.word	0x00000fc0


	//   ....[19]....
        /*0144*/ 	.word	0x00000ff0


	//   ....[20]....
        /*0148*/ 	.word	0x00002180


	//   ....[21]....
        /*014c*/ 	.word	0x00002190


	//   ....[22]....
        /*0150*/ 	.word	0x00002200


	//   ....[23]....
        /*0154*/ 	.word	0x00002210


	//   ....[24]....
        /*0158*/ 	.word	0x00002270


	//   ....[25]....
        /*015c*/ 	.word	0x00002280


	//   ....[26]....
        /*0160*/ 	.word	0x000022d0


	//   ....[27]....
        /*0164*/ 	.word	0x000022f0


	//   ....[28]....
        /*0168*/ 	.word	0x00002350


	//   ....[29]....
        /*016c*/ 	.word	0x00002380


	//----- nvinfo : EIATTR_VRC_CTA_INIT_COUNT
	.align		4
.L_174:
        /*0170*/ 	.byte	0x02, 0x4a
	.zero		1
	.zero		1


	//----- nvinfo : EIATTR_EXIT_INSTR_OFFSETS
	.align		4
        /*0174*/ 	.byte	0x04, 0x1c
        /*0176*/ 	.short	(.L_176 - .L_175)


	//   ....[0]....
.L_175:
        /*0178*/ 	.word	0x000000a0


	//   ....[1]....
        /*017c*/ 	.word	0x000000e0


	//   ....[2]....
        /*0180*/ 	.word	0x000025e0


	//   ....[3]....
        /*0184*/ 	.word	0x00002630


	//----- nvinfo : EIATTR_MAX_THREADS
	.align		4
.L_176:
        /*0188*/ 	.byte	0x04, 0x05
        /*018a*/ 	.short	(.L_178 - .L_177)
.L_177:
        /*018c*/ 	.word	0x00000200
        /*0190*/ 	.word	0x00000001
        /*0194*/ 	.word	0x00000001


	//----- nvinfo : EIATTR_CRS_STACK_SIZE
	.align		4
.L_178:
        /*0198*/ 	.byte	0x04, 0x1e
        /*019a*/ 	.short	(.L_180 - .L_179)
.L_179:
        /*019c*/ 	.word	0x00000000


	//----- nvinfo : EIATTR_CBANK_PARAM_SIZE
	.align		4
.L_180:
        /*01a0*/ 	.byte	0x03, 0x19
        /*01a2*/ 	.short	0x0029


	//----- nvinfo : EIATTR_PARAM_CBANK
	.align		4
        /*01a4*/ 	.byte	0x04, 0x0a
        /*01a6*/ 	.short	(.L_182 - .L_181)
	.align		4
.L_181:
        /*01a8*/ 	.word	index@(.nv.constant0._ZN3cub18CUB_300001_SM_10006detail6reduce28DeviceReduceSingleTileKernelINS2_10policy_hubIdyN4cuda3std3__44plusIdEEE10Policy1000EN6thrust24THRUST_300001_SM_1000_NS6detail15normal_iteratorINSD_10device_ptrIdEEEEPdyS9_ddNS7_10__identityEEEvT0_T1_T2_T3_T4_T6_)
        /*01ac*/ 	.short	0x0380
        /*01ae*/ 	.short	0x0029


	//----- nvinfo : EIATTR_SW_WAR
	.align		4
.L_182:
        /*01b0*/ 	.byte	0x04, 0x36
        /*01b2*/ 	.short	(.L_184 - .L_183)
.L_183:
        /*01b4*/ 	.word	0x00000008
.L_184:


//--------------------- .nv.info._ZN3cub18CUB_300001_SM_10006detail6reduce28DeviceReduceSingleTileKernelINS2_10policy_hubIdjN4cuda3std3__44plusIdEEE10Policy1000EPdSC_iS9_ddNS7_10__identityEEEvT0_T1_T2_T3_T4_T6_ --------------------------
	.section	.nv.info._ZN3cub18CUB_300001_SM_10006detail6reduce28DeviceReduceSingleTileKernelINS2_10policy_hubIdjN4cuda3std3__44plusIdEEE10Policy1000EPdSC_iS9_ddNS7_10__identityEEEvT0_T1_T2_T3_T4_T6_,"",@"SHT_CUDA_INFO"
	.sectionflags	@""
	.align	4


	//----- nvinfo : EIATTR_CUDA_API_VERSION
	.align		4
        /*0000*/ 	.byte	0x04, 0x37
        /*0002*/ 	.short	(.L_186 - .L_185)
.L_185:
        /*0004*/ 	.word	0x00000082


	//----- nvinfo : EIATTR_KPARAM_INFO
	.align		4
.L_186:
        /*0008*/ 	.byte	0x04, 0x17
        /*000a*/ 	.short	(.L_188 - .L_187)
.L_187:
        /*000c*/ 	.word	0x00000000
        /*0010*/ 	.short	0x0005
        /*0012*/ 	.short	0x0020
        /*0014*/ 	.byte	0x00, 0xf0, 0x05, 0x00


	//----- nvinfo : EIATTR_KPARAM_INFO
	.align		4
.L_188:
        /*0018*/ 	.byte	0x04, 0x17
        /*001a*/ 	.short	(.L_190 - .L_189)
.L_189:
        /*001c*/ 	.word	0x00000000
        /*0020*/ 	.short	0x0004
        /*0022*/ 	.short	0x0018
        /*0024*/ 	.byte	0x00, 0xf0, 0x21, 0x00


	//----- nvinfo : EIATTR_KPARAM_INFO
	.align		4
.L_190:
        /*0028*/ 	.byte	0x04, 0x17
        /*002a*/ 	.short	(.L_192 - .L_191)
.L_191:
        /*002c*/ 	.word	0x00000000
        /*0030*/ 	.short	0x0003
        /*0032*/ 	.short	0x0014
        /*0034*/ 	.byte	0x00, 0xf0, 0x05, 0x00


	//----- nvinfo : EIATTR_KPARAM_INFO
	.align		4
.L_192:
        /*0038*/ 	.byte	0x04, 0x17
        /*003a*/ 	.short	(.L_194 - .L_193)
.L_193:
        /*003c*/ 	.word	0x00000000
        /*0040*/ 	.short	0x0002
        /*0042*/ 	.short	0x0010
        /*0044*/ 	.byte	0x00, 0xf0, 0x11, 0x00


	//----- nvinfo : EIATTR_KPARAM_INFO
	.align		4
.L_194:
        /*0048*/ 	.byte	0x04, 0x17
        /*004a*/ 	.short	(.L_196 - .L_195)
.L_195:
        /*004c*/ 	.word	0x00000000
        /*0050*/ 	.short	0x0001
        /*0052*/ 	.short	0x0008
        /*0054*/ 	.byte	0x00, 0xf5, 0x21, 0x00


	//----- nvinfo : EIATTR_KPARAM_INFO
	.align		4
.L_196:
        /*0058*/ 	.byte	0x04, 0x17
        /*005a*/ 	.short	(.L_198 - .L_197)
.L_197:
        /*005c*/ 	.word	0x00000000
        /*0060*/ 	.short	0x0000
        /*0062*/ 	.short	0x0000
        /*0064*/ 	.byte	0x00, 0xf5, 0x21, 0x00


	//----- nvinfo : EIATTR_SPARSE_MMA_MASK
	.align		4
.L_198:
        /*0068*/ 	.byte	0x03, 0x50
        /*006a*/ 	.short	0x0000


	//----- nvinfo : EIATTR_MAXREG_COUNT
	.align		4
        /*006c*/ 	.byte	0x03, 0x1b
        /*006e*/ 	.short	0x0060


	//----- nvinfo : EIATTR_NUM_BARRIERS
	.align		4
        /*0070*/ 	.byte	0x02, 0x4c
        /*0072*/ 	.byte	0x01
	.zero		1


	//----- nvinfo : EIATTR_MERCURY_ISA_VERSION
	.align		4
        /*0074*/ 	.byte	0x03, 0x5f
        /*0076*/ 	.short	0x0101


	//----- nvinfo : EIATTR_COOP_GROUP_MASK_REGIDS
	.align		4
        /*0078*/ 	.byte	0x04, 0x29
        /*007a*/ 	.short	(.L_200 - .L_199)


	//   ....[0]....
.L_199:
        /*007c*/ 	.word	0xffffffff


	//   ....[1]....
        /*0080*/ 	.word	0xffffffff


	//   ....[2]....
        /*0084*/ 	.word	0xffffffff


	//   ....[3]....
        /*0088*/ 	.word	0xffffffff


	//   ....[4]....
        /*008c*/ 	.word	0xffffffff


	//   ....[5]....
        /*0090*/ 	.word	0xffffffff


	//   ....[6]....
        /*0094*/ 	.word	0xffffffff


	//   ....[7]....
        /*0098*/ 	.word	0xffffffff


	//   ....[8]....
        /*009c*/ 	.word	0xffffffff


	//   ....[9]....
        /*00a0*/ 	.word	0xffffffff


	//   ....[10]....
        /*00a4*/ 	.word	0xffffffff


	//   ....[11]....
        /*00a8*/ 	.word	0xffffffff


	//   ....[12]....
        /*00ac*/ 	.word	0xffffffff


	//   ....[13]....
        /*00b0*/ 	.word	0xffffffff


	//   ....[14]....
        /*00b4*/ 	.word	0xffffffff


	//   ....[15]....
        /*00b8*/ 	.word	0xffffffff


	//   ....[16]....
        /*00bc*/ 	.word	0xffffffff


	//   ....[17]....
        /*00c0*/ 	.word	0xffffffff


	//   ....[18]....
        /*00c4*/ 	.word	0xffffffff


	//   ....[19]....
        /*00c8*/ 	.word	0xffffffff


	//   ....[20]....
        /*00cc*/ 	.word	0xffffffff


	//   ....[21]....
        /*00d0*/ 	.word	0xffffffff


	//   ....[22]....
        /*00d4*/ 	.word	0xffffffff


	//   ....[23]....
        /*00d8*/ 	.word	0xffffffff


	//   ....[24]....
        /*00dc*/ 	.word	0xffffffff


	//   ....[25]....
        /*00e0*/ 	.word	0xffffffff


	//   ....[26]....
        /*00e4*/ 	.word	0xffffffff


	//   ....[27]....
        /*00e8*/ 	.word	0xffffffff


	//   ....[28]....
        /*00ec*/ 	.word	0xffffffff


	//   ....[29]....
        /*00f0*/ 	.word	0xffffffff


	//----- nvinfo : EIATTR_COOP_GROUP_INSTR_OFFSETS
	.align		4
.L_200:
        /*00f4*/ 	.byte	0x04, 0x28
        /*00f6*/ 	.short	(.L_202 - .L_201)


	//   ....[0]....
.L_201:
        /*00f8*/ 	.word	0x00000980


	//   ....[1]....
        /*00fc*/ 	.word	0x00000990


	//   ....[2]....
        /*0100*/ 	.word	0x00000a00


	//   ....[3]....
        /*0104*/ 	.word	0x00000a30


	//   ....[4]....
        /*0108*/ 	.word	0x00000aa0


	//   ....[5]....
        /*010c*/ 	.word	0x00000ab0


	//   ....[6]....
        /*0110*/ 	.word	0x00000b00


	//   ....[7]....
        /*0114*/ 	.word	0x00000b10


	//   ....[8]....
        /*0118*/ 	.word	0x00000b60


	//   ....[9]....
        /*011c*/ 	.word	0x00000b80


	//   ....[10]....
        /*0120*/ 	.word	0x00000e90


	//   ....[11]....
        /*0124*/ 	.word	0x00000ea0


	//   ....[12]....
        /*0128*/ 	.word	0x00000f30


	//   ....[13]....
        /*012c*/ 	.word	0x00000f50


	//   ....[14]....
        /*0130*/ 	.word	0x00000fa0


	//   ....[15]....
        /*0134*/ 	.word	0x00000fc0


	//   ....[16]....
        /*0138*/ 	.word	0x00001010


	//   ....[17]....
        /*013c*/ 	.word	0x00001040


	//   ....[18]....
        /*0140*/ 	.word	0x000010a0


	//   ....[19]....
        /*0144*/ 	.word	0x000010d0


	//   ....[20]....
        /*0148*/ 	.word	0x000022b0


	//   ....[21]....
        /*014c*/ 	.word	0x000022c0


	//   ....[22]....
        /*0150*/ 	.word	0x00002330


	//   ....[23]....
        /*0154*/ 	.word	0x00002340


	//   ....[24]....
        /*0158*/ 	.word	0x000023a0


	//   ....[25]....
        /*015c*/ 	.word	0x000023d0


	//   ....[26]....
        /*0160*/ 	.word	0x00002450


	//   ....[27]....
        /*0164*/ 	.word	0x00002460


	//   ....[28]....
        /*0168*/ 	.word	0x000024b0


	//   ....[29]....
        /*016c*/ 	.word	0x000024c0


	//----- nvinfo : EIATTR_VRC_CTA_INIT_COUNT
	.align		4
.L_202:
        /*0170*/ 	.byte	0x02, 0x4a
	.zero		1
	.zero		1


	//----- nvinfo : EIATTR_EXIT_INSTR_OFFSETS
	.align		4
        /*0174*/ 	.byte	0x04, 0x1c
        /*0176*/ 	.short	(.L_204 - .L_203)


	//   ....[0]....
.L_203:
        /*0178*/ 	.word	0x00000080


	//   ....[1]....
        /*017c*/ 	.word	0x000000c0


	//   ....[2]....
        /*0180*/ 	.word	0x00002750


	//   ....[3]....
        /*0184*/ 	.word	0x000027a0


	//----- nvinfo : EIATTR_MAX_THREADS
	.align		4
.L_204:
        /*0188*/ 	.byte	0x04, 0x05
        /*018a*/ 	.short	(.L_206 - .L_205)
.L_205:
        /*018c*/ 	.word	0x00000280
        /*0190*/ 	.word	0x00000001
        /*0194*/ 	.word	0x00000001


	//----- nvinfo : EIATTR_CRS_STACK_SIZE
	.align		4
.L_206:
        /*0198*/ 	.byte	0x04, 0x1e
        /*019a*/ 	.short	(.L_208 - .L_207)
.L_207:
        /*019c*/ 	.word	0x00000000


	//----- nvinfo : EIATTR_CBANK_PARAM_SIZE
	.align		4
.L_208:
        /*01a0*/ 	.byte	0x03, 0x19
        /*01a2*/ 	.short	0x0021


	//----- nvinfo : EIATTR_PARAM_CBANK
	.align		4
        /*01a4*/ 	.byte	0x04, 0x0a
        /*01a6*/ 	.short	(.L_210 - .L_209)
	.align		4
.L_209:
        /*01a8*/ 	.word	index@(.nv.constant0._ZN3cub18CUB_300001_SM_10006detail6reduce28DeviceReduceSingleTileKernelINS2_10policy_hubIdjN4cuda3std3__44plusIdEEE10Policy1000EPdSC_iS9_ddNS7_10__identityEEEvT0_T1_T2_T3_T4_T6_)
        /*01ac*/ 	.short	0x0380
        /*01ae*/ 	.short	0x0021


	//----- nvinfo : EIATTR_SW_WAR
	.align		4
.L_210:
        /*01b0*/ 	.byte	0x04, 0x36
        /*01b2*/ 	.short	(.L_212 - .L_211)
.L_211:
        /*01b4*/ 	.word	0x00000008
.L_212:


//--------------------- .nv.info._ZN3cub18CUB_300001_SM_10006detail6reduce18DeviceReduceKernelINS2_10policy_hubIdjN4cuda3std3__44plusIdEEE10Policy1000EN6thrust24THRUST_300001_SM_1000_NS6detail15normal_iteratorINSD_10device_ptrIdEEEEjS9_dNS7_10__identityEEEvT0_PT3_T1_NS0_13GridEvenShareISN_EET2_T4_ --------------------------
	.section	.nv.info._ZN3cub18CUB_300001_SM_10006detail6reduce18DeviceReduceKernelINS2_10policy_hubIdjN4cuda3std3__44plusIdEEE10Policy1000EN6thrust24THRUST_300001_SM_1000_NS6detail15normal_iteratorINSD_10device_ptrIdEEEEjS9_dNS7_10__identityEEEvT0_PT3_T1_NS0_13GridEvenShareISN_EET2_T4_,"",@"SHT_CUDA_INFO"
	.sectionflags	@""
	.align	4


	//----- nvinfo : EIATTR_CUDA_API_VERSION
	.align		4
        /*0000*/ 	.byte	0x04, 0x37
        /*0002*/ 	.short	(.L_214 - .L_213)
.L_213:
        /*0004*/ 	.word	0x00000082


	//----- nvinfo : EIATTR_KPARAM_INFO
	.align		4
.L_214:
        /*0008*/ 	.byte	0x04, 0x17
        /*000a*/ 	.short	(.L_216 - .L_215)
.L_215:
        /*000c*/ 	.word	0x00000000
        /*0010*/ 	.short	0x0005
        /*0012*/ 	.short	0x003d
        /*0014*/ 	.byte	0x00, 0xf0, 0x05, 0x00


	//----- nvinfo : EIATTR_KPARAM_INFO
	.align		4
.L_216:
        /*0018*/ 	.byte	0x04, 0x17
        /*001a*/ 	.short	(.L_218 - .L_217)
.L_217:
        /*001c*/ 	.word	0x00000000
        /*0020*/ 	.short	0x0004
        /*0022*/ 	.short	0x003c
        /*0024*/ 	.byte	0x00, 0xf0, 0x05, 0x00


	//----- nvinfo : EIATTR_KPARAM_INFO
	.align		4
.L_218:
        /*0028*/ 	.byte	0x04, 0x17
        /*002a*/ 	.short	(.L_220 - .L_219)
.L_219:
        /*002c*/ 	.word	0x00000000
        /*0030*/ 	.short	0x0003
        /*0032*/ 	.short	0x0014
        /*0034*/ 	.byte	0x00, 0xf0, 0xa1, 0x00


	//----- nvinfo : EIATTR_KPARAM_INFO
	.align		4
.L_220:
        /*0038*/ 	.byte	0x04, 0x17
        /*003a*/ 	.short	(.L_222 - .L_221)
.L_221:
        /*003c*/ 	.word	0x00000000
        /*0040*/ 	.short	0x0002
        /*0042*/ 	.short	0x0010
        /*0044*/ 	.byte	0x00, 0xf0, 0x11, 0x00


	//----- nvinfo : EIATTR_KPARAM_INFO
	.align		4
.L_222:
        /*0048*/ 	.byte	0x04, 0x17
        /*004a*/ 	.short	(.L_224 - .L_223)
.L_223:
        /*004c*/ 	.word	0x00000000
        /*0050*/ 	.short	0x0001
        /*0052*/ 	.short	0x0008
        /*0054*/ 	.byte	0x00, 0xf5, 0x21, 0x00


	//----- nvinfo : EIATTR_KPARAM_INFO
	.align		4
.L_224:
        /*0058*/ 	.byte	0x04, 0x17
        /*005a*/ 	.short	(.L_226 - .L_225)
.L_225:
        /*005c*/ 	.word	0x00000000
        /*0060*/ 	.short	0x0000
        /*0062*/ 	.short	0x0000
        /*0064*/ 	.byte	0x00, 0xf0, 0x21, 0x00


	//----- nvinfo : EIATTR_SPARSE_MMA_MASK
	.align		4
.L_226:
        /*0068*/ 	.byte	0x03, 0x50
        /*006a*/ 	.short	0x0000


	//----- nvinfo : EIATTR_MAXREG_COUNT
	.align		4
        /*006c*/ 	.byte	0x03, 0x1b
        /*006e*/ 	.short	0x0060


	//----- nvinfo : EIATTR_NUM_BARRIERS
	.align		4
        /*0070*/ 	.byte	0x02, 0x4c
        /*0072*/ 	.byte	0x01
	.zero		1


	//----- nvinfo : EIATTR_MERCURY_ISA_VERSION
	.align		4
        /*0074*/ 	.byte	0x03, 0x5f
        /*0076*/ 	.short	0x0101


	//----- nvinfo : EIATTR_COOP_GROUP_MASK_REGIDS
	.align		4
        /*0078*/ 	.byte	0x04, 0x29
        /*007a*/ 	.short	(.L_228 - .L_227)


	//   ....[0]....
.L_227:
        /*007c*/ 	.word	0xffffffff


	//   ....[1]....
        /*0080*/ 	.word	0xffffffff


	//   ....[2]....
        /*0084*/ 	.word	0xffffffff


	//   ....[3]....
        /*0088*/ 	.word	0xffffffff


	//   ....[4]....
        /*008c*/ 	.word	0xffffffff


	//   ....[5]....
        /*0090*/ 	.word	0xffffffff


	//   ....[6]....
        /*0094*/ 	.word	0xffffffff


	//   ....[7]....
        /*0098*/ 	.word	0xffffffff


	//   ....[8]....
        /*009c*/ 	.word	0xffffffff


	//   ....[9]....
        /*00a0*/ 	.word	0xffffffff


	//   ....[10]....
        /*00a4*/ 	.word	0xffffffff


	//   ....[11]....
        /*00a8*/ 	.word	0xffffffff


	//   ....[12]....
        /*00ac*/ 	.word	0xffffffff


	//   ....[13]....
        /*00b0*/ 	.word	0xffffffff


	//   ....[14]....
        /*00b4*/ 	.word	0xffffffff


	//   ....[15]....
        /*00b8*/ 	.word	0xffffffff


	//   ....[16]....
        /*00bc*/ 	.word	0xffffffff


	//   ....[17]....
        /*00c0*/ 	.word	0xffffffff


	//   ....[18]....
        /*00c4*/ 	.word	0xffffffff


	//   ....[19]....
        /*00c8*/ 	.word	0xffffffff


	//   ....[20]....
        /*00cc*/ 	.word	0xffffffff


	//   ....[21]....
        /*00d0*/ 	.word	0xffffffff


	//   ....[22]....
        /*00d4*/ 	.word	0xffffffff


	//   ....[23]....
        /*00d8*/ 	.word	0xffffffff


	//   ....[24]....
        /*00dc*/ 	.word	0xffffffff


	//   ....[25]....
        /*00e0*/ 	.word	0xffffffff


	//   ....[26]....
        /*00e4*/ 	.word	0xffffffff


	//   ....[27]....
        /*00e8*/ 	.word	0xffffffff


	//   ....[28]....
        /*00ec*/ 	.word	0xffffffff


	//   ....[29]....
        /*00f0*/ 	.word	0xffffffff


	//----- nvinfo : EIATTR_COOP_GROUP_INSTR_OFFSETS
	.align		4
.L_228:
        /*00f4*/ 	.byte	0x04, 0x28
        /*00f6*/ 	.short	(.L_230 - .L_229)


	//   ....[0]....
.L_229:
        /*00f8*/ 	.word	0x00000c10


	//   ....[1]....
        /*00fc*/ 	.word	0x00000c20


	//   ....[2]....
        /*0100*/ 	.word	0x00000c90


	//   ....[3]....
        /*0104*/ 	.word	0x00000cb0


	//   ....[4]....
        /*0108*/ 	.word	0x00000d20


	//   ....[5]....
        /*010c*/ 	.word	0x00000d30


	//   ....[6]....
        /*0110*/ 	.word	0x00000d80


	//   ....[7]....
        /*0114*/ 	.word	0x00000da0


	//   ....[8]....
        /*0118*/ 	.word	0x00000df0


	//   ....[9]....
        /*011c*/ 	.word	0x00000e10


	//   ....[10]....
        /*0120*/ 	.word	0x00001120


	//   ....[11]....
        /*0124*/ 	.word	0x00001130


	//   ....[12]....
        /*0128*/ 	.word	0x000011a0


	//   ....[13]....
        /*012c*/ 	.word	0x000011c0


	//   ....[14]....
        /*0130*/ 	.word	0x00001210


	//   ....[15]....
        /*0134*/ 	.word	0x00001230


	//   ....[16]....
        /*0138*/ 	.word	0x00001290


	//   ....[17]....
        /*013c*/ 	.word	0x000012b0


	//   ....[18]....
        /*0140*/ 	.word	0x00001330


	//   ....[19]....
        /*0144*/ 	.word	0x00001360


	//   ....[20]....
        /*0148*/ 	.word	0x000028d0


	//   ....[21]....
        /*014c*/ 	.word	0x000028e0


	//   ....[22]....
        /*0150*/ 	.word	0x00002960


	//   ....[23]....
        /*0154*/ 	.word	0x00002970


	//   ....[24]....
        /*0158*/ 	.word	0x000029d0


	//   ....[25]....
        /*015c*/ 	.word	0x000029e0


	//   ....[26]....
        /*0160*/ 	.word	0x00002a30


	//   ....[27]....
        /*0164*/ 	.word	0x00002a60


	//   ....[28]....
        /*0168*/ 	.word	0x00002ae0


	//   ....[29]....
        /*016c*/ 	.word	0x00002af0


	//----- nvinfo : EIATTR_VRC_CTA_INIT_COUNT
	.align		4
.L_230:
        /*0170*/ 	.byte	0x02, 0x4a
	.zero		1
	.zero		1


	//----- nvinfo : EIATTR_EXIT_INSTR_OFFSETS
	.align		4
        /*0174*/ 	.byte	0x04, 0x1c
        /*0176*/ 	.short	(.L_232 - .L_231)


	//   ....[0]....
.L_231:
        /*0178*/ 	.word	0x00002d80


	//   ....[1]....
        /*017c*/ 	.word	0x00002de0


	//----- nvinfo : EIATTR_MAX_THREADS
	.align		4
.L_232:
        /*0180*/ 	.byte	0x04, 0x05
        /*0182*/ 	.short	(.L_234 - .L_233)
.L_233:
        /*0184*/ 	.word	0x00000280
        /*0188*/ 	.word	0x00000001
        /*018c*/ 	.word	0x00000001


	//----- nvinfo : EIATTR_CRS_STACK_SIZE
	.align		4
.L_234:
        /*0190*/ 	.byte	0x04, 0x1e
        /*0192*/ 	.short	(.L_236 - .L_235)
.L_235:
        /*0194*/ 	.word	0x00000000


	//----- nvinfo : EIATTR_CBANK_PARAM_SIZE
	.align		4
.L_236:
        /*0198*/ 	.byte	0x03, 0x19
        /*019a*/ 	.short	0x003e


	//----- nvinfo : EIATTR_PARAM_CBANK
	.align		4
        /*019c*/ 	.byte	0x04, 0x0a
        /*019e*/ 	.short	(.L_238 - .L_237)
	.align		4
.L_237:
        /*01a0*/ 	.word	index@(.nv.constant0._ZN3cub18CUB_300001_SM_10006detail6reduce18DeviceReduceKernelINS2_10policy_hubIdjN4cuda3std3__44plusIdEEE10Policy1000EN6thrust24THRUST_300001_SM_1000_NS6detail15normal_iteratorINSD_10device_ptrIdEEEEjS9_dNS7_10__identityEEEvT0_PT3_T1_NS0_13GridEvenShareISN_EET2_T4_)
        /*01a4*/ 	.short	0x0380
        /*01a6*/ 	.short	0x003e


	//----- nvinfo : EIATTR_SW_WAR
	.align		4
.L_238:
        /*01a8*/ 	.byte	0x04, 0x36
        /*01aa*/ 	.short	(.L_240 - .L_239)
.L_239:
        /*01ac*/ 	.word	0x00000008
.L_240:


//--------------------- .nv.info._ZN3cub18CUB_300001_SM_10006detail6reduce28DeviceReduceSingleTileKernelINS2_10policy_hubIdjN4cuda3std3__44plusIdEEE10Policy1000EN6thrust24THRUST_300001_SM_1000_NS6detail15normal_iteratorINSD_10device_ptrIdEEEEPdjS9_ddNS7_10__identityEEEvT0_T1_T2_T3_T4_T6_ --------------------------
	.section	.nv.info._ZN3cub18CUB_300001_SM_10006detail6reduce28DeviceReduceSingleTileKernelINS2_10policy_hubIdjN4cuda3std3__44plusIdEEE10Policy1000EN6thrust24THRUST_300001_SM_1000_NS6detail15normal_iteratorINSD_10device_ptrIdEEEEPdjS9_ddNS7_10__identityEEEvT0_T1_T2_T3_T4_T6_,"",@"SHT_CUDA_INFO"
	.sectionflags	@""
	.align	4


	//----- nvinfo : EIATTR_CUDA_API_VERSION
	.align		4
        /*0000*/ 	.byte	0x04, 0x37
        /*0002*/ 	.short	(.L_242 - .L_241)
.L_241:
        /*0004*/ 	.word	0x00000082


	//----- nvinfo : EIATTR_KPARAM_INFO
	.align		4
.L_242:
        /*0008*/ 	.byte	0x04, 0x17
        /*000a*/ 	.short	(.L_244 - .L_243)
.L_243:
        /*000c*/ 	.word	0x00000000
        /*0010*/ 	.short	0x0005
        /*0012*/ 	.short	0x0020
        /*0014*/ 	.byte	0x00, 0xf0, 0x05, 0x00


	//----- nvinfo : EIATTR_KPARAM_INFO
	.align		4
.L_244:
        /*0018*/ 	.byte	0x04, 0x17
        /*001a*/ 	.short	(.L_246 - .L_245)
.L_245:
        /*001c*/ 	.word	0x00000000
        /*0020*/ 	.short	0x0004
        /*0022*/ 	.short	0x0018
        /*0024*/ 	.byte	0x00, 0xf0, 0x21, 0x00


	//----- nvinfo : EIATTR_KPARAM_INFO
	.align		4
.L_246:
        /*0028*/ 	.byte	0x04, 0x17
        /*002a*/ 	.short	(.L_248 - .L_247)
.L_247:
        /*002c*/ 	.word	0x00000000
        /*0030*/ 	.short	0x0003
        /*0032*/ 	.short	0x0014
        /*0034*/ 	.byte	0x00, 0xf0, 0x05, 0x00


	//----- nvinfo : EIATTR_KPARAM_INFO
	.align		4
.L_248:
        /*0038*/ 	.byte	0x04, 0x17
        /*003a*/ 	.short	(.L_250 - .L_249)
.L_249:
        /*003c*/ 	.word	0x00000000
        /*0040*/ 	.short	0x0002
        /*0042*/ 	.short	0x0010
        /*0044*/ 	.byte	0x00, 0xf0, 0x11, 0x00


	//----- nvinfo : EIATTR_KPARAM_INFO
	.align		4
.L_250:
        /*0048*/ 	.byte	0x04, 0x17
        /*004a*/ 	.short	(.L_252 - .L_251)
.L_251:
        /*004c*/ 	.word	0x00000000
        /*0050*/ 	.short	0x0001
        /*0052*/ 	.short	0x0008
        /*0054*/ 	.byte	0x00, 0xf5, 0x21, 0x00


	//----- nvinfo : EIATTR_KPARAM_INFO
	.align		4
.L_252:
        /*0058*/ 	.byte	0x04, 0x17
        /*005a*/ 	.short	(.L_254 - .L_253)
.L_253:
        /*005c*/ 	.word	0x00000000
        /*0060*/ 	.short	0x0000
        /*0062*/ 	.short	0x0000
        /*0064*/ 	.byte	0x00, 0xf0, 0x21, 0x00


	//----- nvinfo : EIATTR_SPARSE_MMA_MASK
	.align		4
.L_254:
        /*0068*/ 	.byte	0x03, 0x50
        /*006a*/ 	.short	0x0000


	//----- nvinfo : EIATTR_MAXREG_COUNT
	.align		4
        /*006c*/ 	.byte	0x03, 0x1b
        /*006e*/ 	.short	0x0060


	//----- nvinfo : EIATTR_NUM_BARRIERS
	.align		4
        /*0070*/ 	.byte	0x02, 0x4c
        /*0072*/ 	.byte	0x01
	.zero		1


	//----- nvinfo : EIATTR_MERCURY_ISA_VERSION
	.align		4
        /*0074*/ 	.byte	0x03, 0x5f
        /*0076*/ 	.short	0x0101


	//----- nvinfo : EIATTR_COOP_GROUP_MASK_REGIDS
	.align		4
        /*0078*/ 	.byte	0x04, 0x29
        /*007a*/ 	.short	(.L_256 - .L_255)


	//   ....[0]....
.L_255:
        /*007c*/ 	.word	0xffffffff


	//   ....[1]....
        /*0080*/ 	.word	0xffffffff


	//   ....[2]....
        /*0084*/ 	.word	0xffffffff


	//   ....[3]....
        /*0088*/ 	.word	0xffffffff


	//   ....[4]....
        /*008c*/ 	.word	0xffffffff


	//   ....[5]....
        /*0090*/ 	.word	0xffffffff


	//   ....[6]....
        /*0094*/ 	.word	0xffffffff


	//   ....[7]....
        /*0098*/ 	.word	0xffffffff


	//   ....[8]....
        /*009c*/ 	.word	0xffffffff


	//   ....[9]....
        /*00a0*/ 	.word	0xffffffff


	//   ....[10]....
        /*00a4*/ 	.word	0xffffffff


	//   ....[11]....
        /*00a8*/ 	.word	0xffffffff


	//   ....[12]....
        /*00ac*/ 	.word	0xffffffff


	//   ....[13]....
        /*00b0*/ 	.word	0xffffffff


	//   ....[14]....
        /*00b4*/ 	.word	0xffffffff


	//   ....[15]....
        /*00b8*/ 	.word	0xffffffff


	//   ....[16]....
        /*00bc*/ 	.word	0xffffffff


	//   ....[17]....
        /*00c0*/ 	.word	0xffffffff


	//   ....[18]....
        /*00c4*/ 	.word	0xffffffff


	//   ....[19]....
        /*00c8*/ 	.word	0xffffffff


	//   ....[20]....
        /*00cc*/ 	.word	0xffffffff


	//   ....[21]....
        /*00d0*/ 	.word	0xffffffff


	//   ....[22]....
        /*00d4*/ 	.word	0xffffffff


	//   ....[23]....
        /*00d8*/ 	.word	0xffffffff


	//   ....[24]....
        /*00dc*/ 	.word	0xffffffff


	//   ....[25]....
        /*00e0*/ 	.word	0xffffffff


	//   ....[26]....
        /*00e4*/ 	.word	0xffffffff


	//   ....[27]....
        /*00e8*/ 	.word	0xffffffff


	//   ....[28]....
        /*00ec*/ 	.word	0xffffffff


	//   ....[29]....
        /*00f0*/ 	.word	0xffffffff


	//----- nvinfo : EIATTR_COOP_GROUP_INSTR_OFFSETS
	.align		4
.L_256:
        /*00f4*/ 	.byte	0x04, 0x28
        /*00f6*/ 	.short	(.L_258 - .L_257)


	//   ....[0]....
.L_257:
        /*00f8*/ 	.word	0x00000930


	//   ....[1]....
        /*00fc*/ 	.word	0x00000940


	//   ....[2]....
        /*0100*/ 	.word	0x000009b0


	//   ....[3]....
        /*0104*/ 	.word	0x000009e0


	//   ....[4]....
        /*0108*/ 	.word	0x00000a50


	//   ....[5]....
        /*010c*/ 	.word	0x00000a60


	//   ....[6]....
        /*0110*/ 	.word	0x00000ab0


	//   ....[7]....
        /*0114*/ 	.word	0x00000ad0


	//   ....[8]....
        /*0118*/ 	.word	0x00000b30


	//   ....[9]....
        /*011c*/ 	.word	0x00000b40


	//   ....[10]....
        /*0120*/ 	.word	0x00000e40


	//   ....[11]....
        /*0124*/ 	.word	0x00000e50


	//   ....[12]....
        /*0128*/ 	.word	0x00000ed0


	//   ....[13]....
        /*012c*/ 	.word	0x00000ef0


	//   ....[14]....
        /*0130*/ 	.word	0x00000f40


	//   ....[15]....
        /*0134*/ 	.word	0x00000f60


	//   ....[16]....
        /*0138*/ 	.word	0x00000fd0


	//   ....[17]....
        /*013c*/ 	.word	0x00000fe0


	//   ....[18]....
        /*0140*/ 	.word	0x00001030


	//   ....[19]....
        /*0144*/ 	.word	0x00001060


	//   ....[20]....
        /*0148*/ 	.word	0x00002450


	//   ....[21]....
        /*014c*/ 	.word	0x00002460


	//   ....[22]....
        /*0150*/ 	.word	0x000024d0


	//   ....[23]....
        /*0154*/ 	.word	0x000024e0


	//   ....[24]....
        /*0158*/ 	.word	0x00002540


	//   ....[25]....
        /*015c*/ 	.word	0x00002550


	//   ....[26]....
        /*0160*/ 	.word	0x000025a0


	//   ....[27]....
        /*0164*/ 	.word	0x000025d0


	//   ....[28]....
        /*0168*/ 	.word	0x00002650


	//   ....[29]....
        /*016c*/ 	.word	0x00002660


	//----- nvinfo : EIATTR_VRC_CTA_INIT_COUNT
	.align		4
.L_258:
        /*0170*/ 	.byte	0x02, 0x4a
	.zero		1
	.zero		1


	//----- nvinfo : EIATTR_EXIT_INSTR_OFFSETS
	.align		4
        /*0174*/ 	.byte	0x04, 0x1c
        /*0176*/ 	.short	(.L_260 - .L_259)


	//   ....[0]....
.L_259:
        /*0178*/ 	.word	0x00000080


	//   ....[1]....
        /*017c*/ 	.word	0x000000c0


	//   ....[2]....
        /*0180*/ 	.word	0x000028f0


	//   ....[3]....
        /*0184*/ 	.word	0x00002940


	//----- nvinfo : EIATTR_MAX_THREADS
	.align		4
.L_260:
        /*0188*/ 	.byte	0x04, 0x05
        /*018a*/ 	.short	(.L_262 - .L_261)
.L_261:
        /*018c*/ 	.word	0x00000280
        /*0190*/ 	.word	0x00000001
        /*0194*/ 	.word	0x00000001


	//----- nvinfo : EIATTR_CRS_STACK_SIZE
	.align		4
.L_262:
        /*0198*/ 	.byte	0x04, 0x1e
        /*019a*/ 	.short	(.L_264 - .L_263)
.L_263:
        /*019c*/ 	.word	0x00000000


	//----- nvinfo : EIATTR_CBANK_PARAM_SIZE
	.align		4
.L_264:
        /*01a0*/ 	.byte	0x03, 0x19
        /*01a2*/ 	.short	0x0021


	//----- nvinfo : EIATTR_PARAM_CBANK
	.align		4
        /*01a4*/ 	.byte	0x04, 0x0a
        /*01a6*/ 	.short	(.L_266 - .L_265)
	.align		4
.L_265:
        /*01a8*/ 	.word	index@(.nv.constant0._ZN3cub18CUB_300001_SM_10006detail6reduce28DeviceReduceSingleTileKernelINS2_10policy_hubIdjN4cuda3std3__44plusIdEEE10Policy1000EN6thrust24THRUST_300001_SM_1000_NS6detail15normal_iteratorINSD_10device_ptrIdEEEEPdjS9_ddNS7_10__identityEEEvT0_T1_T2_T3_T4_T6_)
        /*01ac*/ 	.short	0x0380
        /*01ae*/ 	.short	0x0021


	//----- nvinfo : EIATTR_SW_WAR
	.align		4
.L_266:
        /*01b0*/ 	.byte	0x04, 0x36
        /*01b2*/ 	.short	(.L_268 - .L_267)
.L_267:
        /*01b4*/ 	.word	0x00000008
.L_268:


//--------------------- .nv.info._ZN3cub18CUB_300001_SM_10006detail8for_each13static_kernelINS2_12policy_hub_t12policy_500_tEmN6thrust24THRUST_300001_SM_1000_NS8cuda_cub20__uninitialized_fill7functorINS7_10device_ptrIdEEdEEEEvT0_T1_ --------------------------
	.section	.nv.info._ZN3cub18CUB_300001_SM_10006detail8for_each13static_kernelINS2_12policy_hub_t12policy_500_tEmN6thrust24THRUST_300001_SM_1000_NS8cuda_cub20__uninitialized_fill7functorINS7_10device_ptrIdEEdEEEEvT0_T1_,"",@"SHT_CUDA_INFO"
	.sectionflags	@""
	.align	4


	//----- nvinfo : EIATTR_CUDA_API_VERSION
	.align		4
        /*0000*/ 	.byte	0x04, 0x37
        /*0002*/ 	.short	(.L_270 - .L_269)
.L_269:
        /*0004*/ 	.word	0x00000082


	//----- nvinfo : EIATTR_KPARAM_INFO
	.align		4
.L_270:
        /*0008*/ 	.byte	0x04, 0x17
        /*000a*/ 	.short	(.L_272 - .L_271)
.L_271:
        /*000c*/ 	.word	0x00000000
        /*0010*/ 	.short	0x0001
        /*0012*/ 	.short	0x0008
        /*0014*/ 	.byte	0x00, 0xf0, 0x41, 0x00


	//----- nvinfo : EIATTR_KPARAM_INFO
	.align		4
.L_272:
        /*0018*/ 	.byte	0x04, 0x17
        /*001a*/ 	.short	(.L_274 - .L_273)
.L_273:
        /*001c*/ 	.word	0x00000000
        /*0020*/ 	.short	0x0000
        /*0022*/ 	.short	0x0000
        /*0024*/ 	.byte	0x00, 0xf0, 0x21, 0x00


	//----- nvinfo : EIATTR_SPARSE_MMA_MASK
	.align		4
.L_274:
        /*0028*/ 	.byte	0x03, 0x50
        /*002a*/ 	.short	0x0000


	//----- nvinfo : EIATTR_MAXREG_COUNT
	.align		4
        /*002c*/ 	.byte	0x03, 0x1b
        /*002e*/ 	.short	0x00ff


	//----- nvinfo : EIATTR_MERCURY_ISA_VERSION
	.align		4
        /*0030*/ 	.byte	0x03, 0x5f
        /*0032*/ 	.short	0x0101


	//----- nvinfo : EIATTR_VRC_CTA_INIT_COUNT
	.align		4
        /*0034*/ 	.byte	0x02, 0x4a
	.zero		1
	.zero		1


	//----- nvinfo : EIATTR_EXIT_INSTR_OFFSETS
	.align		4
        /*0038*/ 	.byte	0x04, 0x1c
        /*003a*/ 	.short	(.L_276 - .L_275)


	//   ....[0]....
.L_275:
        /*003c*/ 	.word	0x00000130


	//   ....[1]....
        /*0040*/ 	.word	0x00000230


	//   ....[2]....
        /*0044*/ 	.word	0x00000260


	//----- nvinfo : EIATTR_MAX_THREADS
	.align		4
.L_276:
        /*0048*/ 	.byte	0x04, 0x05
        /*004a*/ 	.short	(.L_278 - .L_277)
.L_277:
        /*004c*/ 	.word	0x00000100
        /*0050*/ 	.word	0x00000001
        /*0054*/ 	.word	0x00000001


	//----- nvinfo : EIATTR_CBANK_PARAM_SIZE
	.align		4
.L_278:
        /*0058*/ 	.byte	0x03, 0x19
        /*005a*/ 	.short	0x0018


	//----- nvinfo : EIATTR_PARAM_CBANK
	.align		4
        /*005c*/ 	.byte	0x04, 0x0a
        /*005e*/ 	.short	(.L_280 - .L_279)
	.align		4
.L_279:
        /*0060*/ 	.word	index@(.nv.constant0._ZN3cub18CUB_300001_SM_10006detail8for_each13static_kernelINS2_12policy_hub_t12policy_500_tEmN6thrust24THRUST_300001_SM_1000_NS8cuda_cub20__uninitialized_fill7functorINS7_10device_ptrIdEEdEEEEvT0_T1_)
        /*0064*/ 	.short	0x0380
        /*0066*/ 	.short	0x0018


	//----- nvinfo : EIATTR_SW_WAR
	.align		4
.L_280:
        /*0068*/ 	.byte	0x04, 0x36
        /*006a*/ 	.short	(.L_282 - .L_281)
.L_281:
        /*006c*/ 	.word	0x00000008
.L_282:


//--------------------- .nv.info._ZN3cub18CUB_300001_SM_10006detail11EmptyKernelIvEEvv --------------------------
	.section	.nv.info._ZN3cub18CUB_300001_SM_10006detail11EmptyKernelIvEEvv,"",@"SHT_CUDA_INFO"
	.sectionflags	@""
	.align	4


	//----- nvinfo : EIATTR_CUDA_API_VERSION
	.align		4
        /*0000*/ 	.byte	0x04, 0x37
        /*0002*/ 	.short	(.L_284 - .L_283)
.L_283:
        /*0004*/ 	.word	0x00000082


	//----- nvinfo : EIATTR_SPARSE_MMA_MASK
	.align		4
.L_284:
        /*0008*/ 	.byte	0x03, 0x50
        /*000a*/ 	.short	0x0000


	//----- nvinfo : EIATTR_MAXREG_COUNT
	.align		4
        /*000c*/ 	.byte	0x03, 0x1b
        /*000e*/ 	.short	0x00ff


	//----- nvinfo : EIATTR_MERCURY_ISA_VERSION
	.align		4
        /*0010*/ 	.byte	0x03, 0x5f
        /*0012*/ 	.short	0x0101


	//----- nvinfo : EIATTR_VRC_CTA_INIT_COUNT
	.align		4
        /*0014*/ 	.byte	0x02, 0x4a
	.zero		1
	.zero		1


	//----- nvinfo : EIATTR_EXIT_INSTR_OFFSETS
	.align		4
        /*0018*/ 	.byte	0x04, 0x1c
        /*001a*/ 	.short	(.L_286 - .L_285)


	//   ....[0]....
.L_285:
        /*001c*/ 	.word	0x00000010


	//----- nvinfo : EIATTR_SW_WAR
	.align		4
.L_286:
        /*0020*/ 	.byte	0x04, 0x36
        /*0022*/ 	.short	(.L_288 - .L_287)
.L_287:
        /*0024*/ 	.word	0x00000008
.L_288:


//--------------------- .nv.info._Z9marginalsPdiPS_S0_iiS_ --------------------------
	.section	.nv.info._Z9marginalsPdiPS_S0_iiS_,"",@"SHT_CUDA_INFO"
	.sectionflags	@""
	.align	4


	//----- nvinfo : EIATTR_CUDA_API_VERSION
	.align		4
        /*0000*/ 	.byte	0x04, 0x37
        /*0002*/ 	.short	(.L_290 - .L_289)
.L_289:
        /*0004*/ 	.word	0x00000082


	//----- nvinfo : EIATTR_KPARAM_INFO
	.align		4
.L_290:
        /*0008*/ 	.byte	0x04, 0x17
        /*000a*/ 	.short	(.L_292 - .L_291)
.L_291:
        /*000c*/ 	.word	0x00000000
        /*0010*/ 	.short	0x0006
        /*0012*/ 	.short	0x0028
        /*0014*/ 	.byte	0x00, 0xf5, 0x21, 0x00


	//----- nvinfo : EIATTR_KPARAM_INFO
	.align		4
.L_292:
        /*0018*/ 	.byte	0x04, 0x17
        /*001a*/ 	.short	(.L_294 - .L_293)
.L_293:
        /*001c*/ 	.word	0x00000000
        /*0020*/ 	.short	0x0005
        /*0022*/ 	.short	0x0024
        /*0024*/ 	.byte	0x00, 0xf0, 0x11, 0x00


	//----- nvinfo : EIATTR_KPARAM_INFO
	.align		4
.L_294:
        /*0028*/ 	.byte	0x04, 0x17
        /*002a*/ 	.short	(.L_296 - .L_295)
.L_295:
        /*002c*/ 	.word	0x00000000
        /*0030*/ 	.short	0x0004
        /*0032*/ 	.short	0x0020
        /*0034*/ 	.byte	0x00, 0xf0, 0x11, 0x00


	//----- nvinfo : EIATTR_KPARAM_INFO
	.align		4
.L_296:
        /*0038*/ 	.byte	0x04, 0x17
        /*003a*/ 	.short	(.L_298 - .L_297)
.L_297:
        /*003c*/ 	.word	0x00000000
        /*0040*/ 	.short	0x0003
        /*0042*/ 	.short	0x0018
        /*0044*/ 	.byte	0x00, 0xf5, 0x21, 0x00


	//----- nvinfo : EIATTR_KPARAM_INFO
	.align		4
.L_298:
        /*0048*/ 	.byte	0x04, 0x17
        /*004a*/ 	.short	(.L_300 - .L_299)
.L_299:
        /*004c*/ 	.word	0x00000000
        /*0050*/ 	.short	0x0002
        /*0052*/ 	.short	0x0010
        /*0054*/ 	.byte	0x00, 0xf5, 0x21, 0x00


	//----- nvinfo : EIATTR_KPARAM_INFO
	.align		4
.L_300:
        /*0058*/ 	.byte	0x04, 0x17
        /*005a*/ 	.short	(.L_302 - .L_301)
.L_301:
        /*005c*/ 	.word	0x00000000
        /*0060*/ 	.short	0x0001
        /*0062*/ 	.short	0x0008
        /*0064*/ 	.byte	0x00, 0xf0, 0x11, 0x00


	//----- nvinfo : EIATTR_KPARAM_INFO
	.align		4
.L_302:
        /*0068*/ 	.byte	0x04, 0x17
        /*006a*/ 	.short	(.L_304 - .L_303)
.L_303:
        /*006c*/ 	.word	0x00000000
        /*0070*/ 	.short	0x0000
        /*0072*/ 	.short	0x0000
        /*0074*/ 	.byte	0x00, 0xf5, 0x21, 0x00


	//----- nvinfo : EIATTR_SPARSE_MMA_MASK
	.align		4
.L_304:
        /*0078*/ 	.byte	0x03, 0x50
        /*007a*/ 	.short	0x0000


	//----- nvinfo : EIATTR_MAXREG_COUNT
	.align		4
        /*007c*/ 	.byte	0x03, 0x1b
        /*007e*/ 	.short	0x00ff


	//----- nvinfo : EIATTR_MERCURY_ISA_VERSION
	.align		4
        /*0080*/ 	.byte	0x03, 0x5f
        /*0082*/ 	.short	0x0101


	//----- nvinfo : EIATTR_VRC_CTA_INIT_COUNT
	.align		4
        /*0084*/ 	.byte	0x02, 0x4a
	.zero		1
	.zero		1


	//----- nvinfo : EIATTR_EXIT_INSTR_OFFSETS
	.align		4
        /*0088*/ 	.byte	0x04, 0x1c
        /*008a*/ 	.short	(.L_306 - .L_305)


	//   ....[0]....
.L_305:
        /*008c*/ 	.word	0x00000070


	//   ....[1]....
        /*0090*/ 	.word	0x00000100


	//----- nvinfo : EIATTR_CBANK_PARAM_SIZE
	.align		4
.L_306:
        /*0094*/ 	.byte	0x03, 0x19
        /*0096*/ 	.short	0x0030


	//----- nvinfo : EIATTR_PARAM_CBANK
	.align		4
        /*0098*/ 	.byte	0x04, 0x0a
        /*009a*/ 	.short	(.L_308 - .L_307)
	.align		4
.L_307:
        /*009c*/ 	.word	index@(.nv.constant0._Z9marginalsPdiPS_S0_iiS_)
        /*00a0*/ 	.short	0x0380
        /*00a2*/ 	.short	0x0030


	//----- nvinfo : EIATTR_SW_WAR
	.align		4
.L_308:
        /*00a4*/ 	.byte	0x04, 0x36
        /*00a6*/ 	.short	(.L_310 - .L_309)
.L_309:
        /*00a8*/ 	.word	0x00000008
.L_310:


//--------------------- .nv.callgraph             --------------------------
	.section	.nv.callgraph,"",@"SHT_CUDA_CALLGRAPH"
	.align	4
	.sectionentsize	8
	.align		4
        /*0000*/ 	.word	0x00000000
	.align		4
        /*0004*/ 	.word	0xffffffff
	.align		4
        /*0008*/ 	.word	0x00000000
	.align		4
        /*000c*/ 	.word	0xfffffffe
	.align		4
        /*0010*/ 	.word	0x00000000
	.align		4
        /*0014*/ 	.word	0xfffffffd
	.align		4
        /*0018*/ 	.word	0x00000000
	.align		4
        /*001c*/ 	.word	0xfffffffc


//--------------------- .nv.constant3             --------------------------
	.section	.nv.constant3,"a",@progbits
	.align	8
.nv.constant3:
	.type		c_absc,@object
	.size		c_absc,(c_wts - c_absc)
c_absc:
        /*0000*/ 	.byte	0xfe, 0x14, 0xfa, 0xfd, 0x40, 0x7d, 0x0b, 0xc0, 0x3c, 0xfc, 0xf2, 0xd2, 0x08, 0x43, 0x04, 0xc0
        /*0010*/ 	.byte	0x23, 0x93, 0x72, 0x50, 0x60, 0x1b, 0xfc, 0xbf, 0x97, 0x01, 0xca, 0x3c, 0xf5, 0x95, 0xf0, 0xbf
        /*0020*/ 	.byte	0x5a, 0x92, 0x8b, 0x68, 0x18, 0xf2, 0xd5, 0xbf, 0x4d, 0x92, 0x8b, 0x68, 0x18, 0xf2, 0xd5, 0x3f
        /*0030*/ 	.byte	0x8f, 0x01, 0xca, 0x3c, 0xf5, 0x95, 0xf0, 0x3f, 0x26, 0x93, 0x72, 0x50, 0x60, 0x1b, 0xfc, 0x3f
        /*0040*/ 	.byte	0x3b, 0xfc, 0xf2, 0xd2, 0x08, 0x43, 0x04, 0x40, 0x02, 0x15, 0xfa, 0xfd, 0x40, 0x7d, 0x0b, 0x40
	.type		c_wts,@object
	.size		c_wts,(.L_1 - c_wts)
c_wts:
        /*0050*/ 	.byte	0x73, 0xb3, 0x35, 0x2c, 0x87, 0x14, 0xd2, 0x3e, 0x24, 0x48, 0x7a, 0xef, 0x28, 0xd7, 0x48, 0x3f
        /*0060*/ 	.byte	0xae, 0x18, 0xe7, 0x74, 0xfc, 0x91, 0x93, 0x3f, 0x11, 0x7a, 0xb8, 0xac, 0x87, 0x57, 0xc1, 0x3f
        /*0070*/ 	.byte	0xfd, 0x67, 0x56, 0xb9, 0x9e, 0x0e, 0xd6, 0x3f, 0x06, 0x68, 0x56, 0xb9, 0x9e, 0x0e, 0xd6, 0x3f
        /*0080*/ 	.byte	0x19, 0x7a, 0xb8, 0xac, 0x87, 0x57, 0xc1, 0x3f, 0x72, 0x18, 0xe7, 0x74, 0xfc, 0x91, 0x93, 0x3f
        /*0090*/ 	.byte	0x64, 0x47, 0x7a, 0xef, 0x28, 0xd7, 0x48, 0x3f, 0x33, 0xb8, 0x35, 0x2c, 0x87, 0x14, 0xd2, 0x3e
.L_1:


//--------------------- .nv.constant4             --------------------------
	.section	.nv.constant4,"a",@progbits
	.align	8
	.align		8
.nv.constant4:
        /*0000*/ 	.dword	_ZN33_INTERNAL_3f63818d_4_k_cu__Z3rhod4cuda3std3__45__cpo5beginE
	.align		8
        /*0008*/ 	.dword	_ZN33_INTERNAL_3f63818d_4_k_cu__Z3rhod4cuda3std3__45__cpo3endE
	.align		8
        /*0010*/ 	.dword	_ZN33_INTERNAL_3f63818d_4_k_cu__Z3rhod4cuda3std3__45__cpo6cbeginE
	.align		8
        /*0018*/ 	.dword	_ZN33_INTERNAL_3f63818d_4_k_cu__Z3rhod4cuda3std3__45__cpo4cendE
	.align		8
        /*0020*/ 	.dword	_ZN33_INTERNAL_3f63818d_4_k_cu__Z3rhod4cuda3std3__45__cpo6rbeginE
	.align		8
        /*0028*/ 	.dword	_ZN33_INTERNAL_3f63818d_4_k_cu__Z3rhod4cuda3std3__45__cpo4rendE
	.align		8
        /*0030*/ 	.dword	_ZN33_INTERNAL_3f63818d_4_k_cu__Z3rhod4cuda3std3__45__cpo7crbeginE
	.align		8
        /*0038*/ 	.dword	_ZN33_INTERNAL_3f63818d_4_k_cu__Z3rhod4cuda3std3__45__cpo5crendE
	.align		8
        /*0040*/ 	.dword	_ZN33_INTERNAL_3f63818d_4_k_cu__Z3rhod4cuda3std3__435_GLOBAL__N__3f63818d_4_k_cu__Z3rhod6ignoreE
	.align		8
        /*0048*/ 	.dword	_ZN33_INTERNAL_3f63818d_4_k_cu__Z3rhod4cuda3std3__419piecewise_constructE
	.align		8
        /*0050*/ 	.dword	_ZN33_INTERNAL_3f63818d_4_k_cu__Z3rhod4cuda3std3__48in_placeE
	.align		8
        /*0058*/ 	.dword	_ZN33_INTERNAL_3f63818d_4_k_cu__Z3rhod4cuda3std3__420unreachable_sentinelE
	.align		8
        /*0060*/ 	.dword	_ZN33_INTERNAL_3f63818d_4_k_cu__Z3rhod4cuda3std3__47nulloptE
	.align		8
        /*0068*/ 	.dword	_ZN33_INTERNAL_3f63818d_4_k_cu__Z3rhod4cuda3std3__48unexpectE
	.align		8
        /*0070*/ 	.dword	_ZN33_INTERNAL_3f63818d_4_k_cu__Z3rhod4cuda3std6ranges3__45__cpo4swapE
	.align		8
        /*0078*/ 	.dword	_ZN33_INTERNAL_3f63818d_4_k_cu__Z3rhod4cuda3std6ranges3__45__cpo9iter_moveE
	.align		8
        /*0080*/ 	.dword	_ZN33_INTERNAL_3f63818d_4_k_cu__Z3rhod4cuda3std6ranges3__45__cpo5beginE
	.align		8
        /*0088*/ 	.dword	_ZN33_INTERNAL_3f63818d_4_k_cu__Z3rhod4cuda3std6ranges3__45__cpo3endE
	.align		8
        /*0090*/ 	.dword	_ZN33_INTERNAL_3f63818d_4_k_cu__Z3rhod4cuda3std6ranges3__45__cpo6cbeginE
	.align		8
        /*0098*/ 	.dword	_ZN33_INTERNAL_3f63818d_4_k_cu__Z3rhod4cuda3std6ranges3__45__cpo4cendE
	.align		8
        /*00a0*/ 	.dword	_ZN33_INTERNAL_3f63818d_4_k_cu__Z3rhod4cuda3std6ranges3__45__cpo7advanceE
	.align		8
        /*00a8*/ 	.dword	_ZN33_INTERNAL_3f63818d_4_k_cu__Z3rhod4cuda3std6ranges3__45__cpo9iter_swapE
	.align		8
        /*00b0*/ 	.dword	_ZN33_INTERNAL_3f63818d_4_k_cu__Z3rhod4cuda3std6ranges3__45__cpo4nextE
	.align		8
        /*00b8*/ 	.dword	_ZN33_INTERNAL_3f63818d_4_k_cu__Z3rhod4cuda3std6ranges3__45__cpo4prevE
	.align		8
        /*00c0*/ 	.dword	_ZN33_INTERNAL_3f63818d_4_k_cu__Z3rhod4cuda3std6ranges3__45__cpo4dataE
	.align		8
        /*00c8*/ 	.dword	_ZN33_INTERNAL_3f63818d_4_k_cu__Z3rhod4cuda3std6ranges3__45__cpo5cdataE
	.align		8
        /*00d0*/ 	.dword	_ZN33_INTERNAL_3f63818d_4_k_cu__Z3rhod4cuda3std6ranges3__45__cpo4sizeE
	.align		8
        /*00d8*/ 	.dword	_ZN33_INTERNAL_3f63818d_4_k_cu__Z3rhod4cuda3std6ranges3__45__cpo5ssizeE
	.align		8
        /*00e0*/ 	.dword	_ZN33_INTERNAL_3f63818d_4_k_cu__Z3rhod4cuda3std6ranges3__45__cpo8distanceE
	.align		8
        /*00e8*/ 	.dword	_ZN33_INTERNAL_3f63818d_4_k_cu__Z3rhod6thrust24THRUST_300001_SM_1000_NS8cuda_cub3parE
	.align		8
        /*00f0*/ 	.dword	_ZN33_INTERNAL_3f63818d_4_k_cu__Z3rhod6thrust24THRUST_300001_SM_1000_NS8cuda_cub10par_nosyncE
	.align		8
        /*00f8*/ 	.dword	_ZN33_INTERNAL_3f63818d_4_k_cu__Z3rhod6thrust24THRUST_300001_SM_1000_NS6system6detail10sequential3seqE
	.align		8
        /*0100*/ 	.dword	_ZN33_INTERNAL_3f63818d_4_k_cu__Z3rhod6thrust24THRUST_300001_SM_1000_NS6system3cpp3parE
	.align		8
        /*0108*/ 	.dword	_ZN33_INTERNAL_3f63818d_4_k_cu__Z3rhod6thrust24THRUST_300001_SM_1000_NS12placeholders2_1E
	.align		8
        /*0110*/ 	.dword	_ZN33_INTERNAL_3f63818d_4_k_cu__Z3rhod6thrust24THRUST_300001_SM_1000_NS12placeholders2_2E
	.align		8
        /*0118*/ 	.dword	_ZN33_INTERNAL_3f63818d_4_k_cu__Z3rhod6thrust24THRUST_300001_SM_1000_NS12placeholders2_3E
	.align		8
        /*0120*/ 	.dword	_ZN33_INTERNAL_3f63818d_4_k_cu__Z3rhod6thrust24THRUST_300001_SM_1000_NS12placeholders2_4E
	.align		8
        /*0128*/ 	.dword	_ZN33_INTERNAL_3f63818d_4_k_cu__Z3rhod6thrust24THRUST_300001_SM_1000_NS12placeholders2_5E
	.align		8
        /*0130*/ 	.dword	_ZN33_INTERNAL_3f63818d_4_k_cu__Z3rhod6thrust24THRUST_300001_SM_1000_NS12placeholders2_6E
	.align		8
        /*0138*/ 	.dword	_ZN33_INTERNAL_3f63818d_4_k_cu__Z3rhod6thrust24THRUST_300001_SM_1000_NS12placeholders2_7E
	.align		8
        /*0140*/ 	.dword	_ZN33_INTERNAL_3f63818d_4_k_cu__Z3rhod6thrust24THRUST_300001_SM_1000_NS12placeholders2_8E
	.align		8
        /*0148*/ 	.dword	_ZN33_INTERNAL_3f63818d_4_k_cu__Z3rhod6thrust24THRUST_300001_SM_1000_NS12placeholders2_9E
	.align		8
        /*0150*/ 	.dword	_ZN33_INTERNAL_3f63818d_4_k_cu__Z3rhod6thrust24THRUST_300001_SM_1000_NS12placeholders3_10E
	.align		8
        /*0158*/ 	.dword	_ZN33_INTERNAL_3f63818d_4_k_cu__Z3rhod6thrust24THRUST_300001_SM_1000_NS3seqE
	.align		8
        /*0160*/ 	.dword	_ZN33_INTERNAL_3f63818d_4_k_cu__Z3rhod6thrust24THRUST_300001_SM_1000_NS6deviceE


//--------------------- .text._ZN3cub18CUB_300001_SM_10006detail6reduce28DeviceReduceSingleTileKernelINS2_10policy_hubIdyN4cuda3std3__44plusIdEEE10Policy1000EPdSC_iS9_ddNS7_10__identityEEEvT0_T1_T2_T3_T4_T6_ --------------------------
	.section	.text._ZN3cub18CUB_300001_SM_10006detail6reduce28DeviceReduceSingleTileKernelINS2_10policy_hubIdyN4cuda3std3__44plusIdEEE10Policy1000EPdSC_iS9_ddNS7_10__identityEEEvT0_T1_T2_T3_T4_T6_,"ax",@progbits
	.align	128
        .global         _ZN3cub18CUB_300001_SM_10006detail6reduce28DeviceReduceSingleTileKernelINS2_10policy_hubIdyN4cuda3std3__44plusIdEEE10Policy1000EPdSC_iS9_ddNS7_10__identityEEEvT0_T1_T2_T3_T4_T6_
        .type           _ZN3cub18CUB_300001_SM_10006detail6reduce28DeviceReduceSingleTileKernelINS2_10policy_hubIdyN4cuda3std3__44plusIdEEE10Policy1000EPdSC_iS9_ddNS7_10__identityEEEvT0_T1_T2_T3_T4_T6_,@function
        .size           _ZN3cub18CUB_300001_SM_10006detail6reduce28DeviceReduceSingleTileKernelINS2_10policy_hubIdyN4cuda3std3__44plusIdEEE10Policy1000EPdSC_iS9_ddNS7_10__identityEEEvT0_T1_T2_T3_T4_T6_,(.L_x_185 - _ZN3cub18CUB_300001_SM_10006detail6reduce28DeviceReduceSingleTileKernelINS2_10policy_hubIdyN4cuda3std3__44plusIdEEE10Policy1000EPdSC_iS9_ddNS7_10__identityEEEvT0_T1_T2_T3_T4_T6_)
        .other          _ZN3cub18CUB_300001_SM_10006detail6reduce28DeviceReduceSingleTileKernelINS2_10policy_hubIdyN4cuda3std3__44plusIdEEE10Policy1000EPdSC_iS9_ddNS7_10__identityEEEvT0_T1_T2_T3_T4_T6_,@"STO_CUDA_ENTRY STV_DEFAULT"
_ZN3cub18CUB_300001_SM_10006detail6reduce28DeviceReduceSingleTileKernelINS2_10policy_hubIdyN4cuda3std3__44plusIdEEE10Policy1000EPdSC_iS9_ddNS7_10__identityEEEvT0_T1_T2_T3_T4_T6_:
.text._ZN3cub18CUB_300001_SM_10006detail6reduce28DeviceReduceSingleTileKernelINS2_10policy_hubIdyN4cuda3std3__44plusIdEEE10Policy1000EPdSC_iS9_ddNS7_10__identityEEEvT0_T1_T2_T3_T4_T6_:
[----:B------:R-:W-:Y:S01]  /*0000*/  LDC R1, c[0x0][0x37c] ;  /* 0x0000df00ff017b82 */ /* 0x000fe20000000800 */
[----:B------:R-:W0:Y:S01]  /*0010*/  LDCU UR4, c[0x0][0x390] ;  /* 0x00007200ff0477ac */ /* 0x000e220008000800 */
[----:B------:R-:W1:Y:S01]  /*0020*/  LDCU.64 UR6, c[0x0][0x358] ;  /* 0x00006b00ff0677ac */ /* 0x000e620008000a00 */
[----:B0-----:R-:W-:-:S05]  /*0030*/  IMAD.U32 R4, RZ, RZ, UR4 ;  /* 0x00000004ff047e24 */ /* 0x001fca000f8e00ff */
[----:B------:R-:W-:-:S13]  /*0040*/  ISETP.NE.AND P0, PT, R4, RZ, PT ;  /* 0x000000ff0400720c */ /* 0x000fda0003f05270 */
[----:B-1----:R-:W-:Y:S05]  /*0050*/  @P0 BRA `(.L_x_0) ;  /* 0x00000000001c0947 */ /* 0x002fea0003800000 */
[----:B------:R-:W0:Y:S02]  /*0060*/  S2R R0, SR_TID.X ;  /* 0x0000000000007919 */ /* 0x000e240000002100 */
[----:B0-----:R-:W-:-:S13]  /*0070*/  ISETP.NE.AND P0, PT, R0, RZ, PT ;  /* 0x000000ff0000720c */ /* 0x001fda0003f05270 */
[----:B------:R-:W-:Y:S05]  /*0080*/  @P0 EXIT ;  /* 0x000000000000094d */ /* 0x000fea0003800000 */
[----:B------:R-:W0:Y:S08]  /*0090*/  LDC.64 R2, c[0x0][0x388] ;  /* 0x0000e200ff027b82 */ /* 0x000e300000000a00 */
[----:B------:R-:W0:Y:S02]  /*00a0*/  LDC.64 R4, c[0x0][0x398] ;  /* 0x0000e600ff047b82 */ /* 0x000e240000000a00 */
[----:B0-----:R-:W-:Y:S01]  /*00b0*/  STG.E.64 desc[UR6][R2.64], R4 ;  /* 0x0000000402007986 */ /* 0x001fe2000c101b06 */
[----:B------:R-:W-:Y:S05]  /*00c0*/  EXIT ;  /* 0x000000000000794d */ /* 0x000fea0003800000 */
.L_x_0:
[----:B------:R-:W-:Y:S01]  /*00d0*/  ISETP.GT.AND P0, PT, R4, 0xdff, PT ;  /* 0x00000dff0400780c */ /* 0x000fe20003f04270 */
[----:B------:R-:W-:-:S12]  /*00e0*/  BSSY.RECONVERGENT B0, `(.L_x_1) ;  /* 0x0000242000007945 */ /* 0x000fd80003800200 */
[----:B------:R-:W-:Y:S05]  /*00f0*/  @P0 BRA `(.L_x_2) ;  /* 0x0000001400180947 */ /* 0x000fea0003800000 */
[----:B------:R-:W0:Y:S01]  /*0100*/  S2R R5, SR_TID.X ;  /* 0x0000000000057919 */ /* 0x000e220000002100 */
[----:B------:R-:W-:Y:S01]  /*0110*/  BSSY.RECONVERGENT B1, `(.L_x_3) ;  /* 0x0000009000017945 */ /* 0x000fe20003800200 */
[----:B------:R-:W-:Y:S02]  /*0120*/  CS2R R2, SRZ ;  /* 0x0000000000027805 */ /* 0x000fe4000001ff00 */
[----:B0-----:R-:W-:Y:S01]  /*0130*/  ISETP.GE.AND P0, PT, R5, R4, PT ;  /* 0x000000040500720c */ /* 0x001fe20003f06270 */
[----:B------:R-:W-:-:S12]  /*0140*/  IMAD.MOV.U32 R7, RZ, RZ, R5 ;  /* 0x000000ffff077224 */ /* 0x000fd800078e0005 */
[----:B------:R-:W-:Y:S05]  /*0150*/  @P0 BRA `(.L_x_4) ;  /* 0x0000000000100947 */ /* 0x000fea0003800000 */
[----:B------:R-:W0:Y:S02]  /*0160*/  LDC.64 R2, c[0x0][0x380] ;  /* 0x0000e000ff027b82 */ /* 0x000e240000000a00 */
[----:B0-----:R-:W-:-:S06]  /*0170*/  IMAD.WIDE.U32 R2, R5, 0x8, R2 ;  /* 0x0000000805027825 */ /* 0x001fcc00078e0002 */
[----:B------:R-:W5:Y:S01]  /*0180*/  LDG.E.64.CONSTANT R2, desc[UR6][R2.64] ;  /* 0x0000000602027981 */ /* 0x000f62000c1e9b00 */
[----:B------:R-:W-:-:S07]  /*0190*/  VIADD R7, R5, 0x200 ;  /* 0x0000020005077836 */ /* 0x000fce0000000000 */
.L_x_4:
[----:B------:R-:W-:Y:S05]  /*01a0*/  BSYNC.RECONVERGENT B1 ;  /* 0x0000000000017941 */ /* 0x000fea0003800200 */
.L_x_3:
[----:B------:R-:W-:Y:S01]  /*01b0*/  ISETP.GE.AND P0, PT, R7, R4, PT ;  /* 0x000000040700720c */ /* 0x000fe20003f06270 */
[----:B------:R-:W-:-:S12]  /*01c0*/  BSSY.RECONVERGENT B1, `(.L_x_5) ;  /* 0x0000076000017945 */ /* 0x000fd80003800200 */
[----:B------:R-:W-:Y:S05]  /*01d0*/  @P0 BRA `(.L_x_6) ;  /* 0x0000000400d00947 */ /* 0x000fea0003800000 */
[----:B------:R-:W-:Y:S01]  /*01e0*/  LOP3.LUT R9, RZ, R7, RZ, 0x33, !PT ;  /* 0x00000007ff097212 */ /* 0x000fe200078e33ff */
[----:B------:R-:W-:Y:S04]  /*01f0*/  BSSY.RECONVERGENT B2, `(.L_x_7) ;  /* 0x0000017000027945 */ /* 0x000fe80003800200 */
[----:B------:R-:W-:-:S05]  /*0200*/  IMAD.IADD R0, R9, 0x1, R4 ;  /* 0x0000000109007824 */ /* 0x000fca00078e0204 */
[C---:B------:R-:W-:Y:S02]  /*0210*/  LOP3.LUT R6, R0.reuse, 0x600, RZ, 0xc0, !PT ;  /* 0x0000060000067812 */ /* 0x040fe400078ec0ff */
[----:B------:R-:W-:Y:S02]  /*0220*/  ISETP.GE.U32.AND P0, PT, R0, 0x600, PT ;  /* 0x000006000000780c */ /* 0x000fe40003f06070 */
[----:B------:R-:W-:-:S13]  /*0230*/  ISETP.NE.AND P1, PT, R6, 0x600, PT ;  /* 0x000006000600780c */ /* 0x000fda0003f25270 */
[----:B------:R-:W-:Y:S05]  /*0240*/  @!P1 BRA `(.L_x_8) ;  /* 0x0000000000449947 */ /* 0x000fea0003800000 */
[----:B------:R-:W0:Y:S01]  /*0250*/  LDC.64 R8, c[0x0][0x380] ;  /* 0x0000e000ff087b82 */ /* 0x000e220000000a00 */
[----:B------:R-:W-:-:S04]  /*0260*/  LEA.HI R0, R0, 0x1, RZ, 0x17 ;  /* 0x0000000100007811 */ /* 0x000fc800078fb8ff */
[----:B------:R-:W-:-:S05]  /*0270*/  LOP3.LUT R0, R0, 0x3, RZ, 0xc0, !PT ;  /* 0x0000000300007812 */ /* 0x000fca00078ec0ff */
[----:B------:R-:W-:Y:S02]  /*0280*/  IMAD.MOV R0, RZ, RZ, -R0 ;  /* 0x000000ffff007224 */ /* 0x000fe400078e0a00 */
[----:B0-----:R-:W-:-:S04]  /*0290*/  IMAD.WIDE.U32 R8, R7, 0x8, R8 ;  /* 0x0000000807087825 */ /* 0x001fc800078e0008 */
[----:B------:R-:W-:Y:S02]  /*02a0*/  IMAD.MOV.U32 R6, RZ, RZ, R8 ;  /* 0x000000ffff067224 */ /* 0x000fe400078e0008 */
[----:B------:R-:W-:-:S07]  /*02b0*/  IMAD.MOV.U32 R11, RZ, RZ, R9 ;  /* 0x000000ffff0b7224 */ /* 0x000fce00078e0009 */
.L_x_9:
[----:B------:R-:W-:Y:S02]  /*02c0*/  IMAD.MOV.U32 R8, RZ, RZ, R6 ;  /* 0x000000ffff087224 */ /* 0x000fe400078e0006 */
[----:B------:R-:W-:-:S06]  /*02d0*/  IMAD.MOV.U32 R9, RZ, RZ, R11 ;  /* 0x000000ffff097224 */ /* 0x000fcc00078e000b */
[----:B------:R-:W2:Y:S01]  /*02e0*/  LDG.E.64.CONSTANT R8, desc[UR6][R8.64] ;  /* 0x0000000608087981 */ /* 0x000ea2000c1e9b00 */
[----:B------:R-:W-:Y:S01]  /*02f0*/  VIADD R0, R0, 0x1 ;  /* 0x0000000100007836 */ /* 0x000fe20000000000 */
[----:B------:R-:W-:Y:S01]  /*0300*/  IADD3 R6, P2, PT, R6, 0x1000, RZ ;  /* 0x0000100006067810 */ /* 0x000fe20007f5e0ff */
[----:B------:R-:W-:-:S03]  /*0310*/  VIADD R7, R7, 0x200 ;  /* 0x0000020007077836 */ /* 0x000fc60000000000 */
[----:B------:R-:W-:Y:S01]  /*0320*/  ISETP.NE.AND P1, PT, R0, RZ, PT ;  /* 0x000000ff0000720c */ /* 0x000fe20003f25270 */
[----:B------:R-:W-:Y:S01]  /*0330*/  IMAD.X R11, RZ, RZ, R11, P2 ;  /* 0x000000ffff0b7224 */ /* 0x000fe200010e060b */
[----:B--2--5:R-:W-:-:S11]  /*0340*/  DADD R2, R8, R2 ;  /* 0x0000000008027229 */ /* 0x024fd60000000002 */
[----:B------:R-:W-:Y:S05]  /*0350*/  @P1 BRA `(.L_x_9) ;  /* 0xfffffffc00d81947 */ /* 0x000fea000383ffff */
.L_x_8:
[----:B------:R-:W-:Y:S05]  /*0360*/  BSYNC.RECONVERGENT B2 ;  /* 0x0000000000027941 */ /* 0x000fea0003800200 */
.L_x_7:
[----:B------:R-:W-:Y:S05]  /*0370*/  @!P0 BRA `(.L_x_6) ;  /* 0x0000000400688947 */ /* 0x000fea0003800000 */
[----:B------:R-:W-:Y:S01]  /*0380*/  IMAD.IADD R0, R4, 0x1, -R7 ;  /* 0x0000000104007824 */ /* 0x000fe200078e0a07 */
[----:B------:R-:W-:Y:S01]  /*0390*/  BSSY.RECONVERGENT B2, `(.L_x_10) ;  /* 0x0000031000027945 */ /* 0x000fe20003800200 */
[----:B------:R-:W-:-:S03]  /*03a0*/  PLOP3.LUT P0, PT, PT, PT, PT, 0x80, 0x8 ;  /* 0x000000000008781c */ /* 0x000fc60003f0f070 */
[----:B------:R-:W-:-:S13]  /*03b0*/  ISETP.GT.AND P1, PT, R0, 0x1800, PT ;  /* 0x000018000000780c */ /* 0x000fda0003f24270 */
[----:B------:R-:W-:Y:S05]  /*03c0*/  @!P1 BRA `(.L_x_11) ;  /* 0x0000000000b49947 */ /* 0x000fea0003800000 */
[----:B------:R-:W-:Y:S01]  /*03d0*/  PLOP3.LUT P0, PT, PT, PT, PT, 0x8, 0x80 ;  /* 0x000000000080781c */ /* 0x000fe20003f0e170 */
[----:B------:R-:W-:-:S12]  /*03e0*/  VIADD R0, R4, 0xffffe800 ;  /* 0xffffe80004007836 */ /* 0x000fd80000000000 */
.L_x_12:
[----:B------:R-:W0:Y:S02]  /*03f0*/  LDC.64 R32, c[0x0][0x380] ;  /* 0x0000e000ff207b82 */ /* 0x000e240000000a00 */
[----:B0-----:R-:W-:-:S05]  /*0400*/  IMAD.WIDE R14, R7, 0x8, R32 ;  /* 0x00000008070e7825 */ /* 0x001fca00078e0220 */
[----:B------:R-:W2:Y:S04]  /*0410*/  LDG.E.64.CONSTANT R8, desc[UR6][R14.64] ;  /* 0x000000060e087981 */ /* 0x000ea8000c1e9b00 */
[----:B------:R-:W3:Y:S04]  /*0420*/  LDG.E.64.CONSTANT R10, desc[UR6][R14.64+0x1000] ;  /* 0x001000060e0a7981 */ /* 0x000ee8000c1e9b00 */
[----:B------:R-:W4:Y:S01]  /*0430*/  LDG.E.64.CONSTANT R12, desc[UR6][R14.64+0x2000] ;  /* 0x002000060e0c7981 */ /* 0x000f22000c1e9b00 */
[----:B------:R-:W-:-:S03]  /*0440*/  VIADD R41, R7, 0x800 ;  /* 0x0000080007297836 */ /* 0x000fc60000000000 */
[----:B------:R-:W4:Y:S01]  /*0450*/  LDG.E.64.CONSTANT R30, desc[UR6][R14.64+0x3000] ;  /* 0x003000060e1e7981 */ /* 0x000f22000c1e9b00 */
[----:B------:R-:W-:-:S05]  /*0460*/  IMAD.WIDE R40, R41, 0x8, R32 ;  /* 0x0000000829287825 */ /* 0x000fca00078e0220 */
[----:B------:R-:W4:Y:S04]  /*0470*/  LDG.E.64.CONSTANT R28, desc[UR6][R40.64] ;  /* 0x00000006281c7981 */ /* 0x000f28000c1e9b00 */
[----:B------:R-:W4:Y:S04]  /*0480*/  LDG.E.64.CONSTANT R26, desc[UR6][R40.64+0x1000] ;  /* 0x00100006281a7981 */ /* 0x000f28000c1e9b00 */
        /* <DEDUP_REMOVED lines=12> */
[----:B------:R-:W4:Y:S04]  /*0550*/  LDG.E.64.CONSTANT R34, desc[UR6][R44.64+0x2000] ;  /* 0x002000062c227981 */ /* 0x000f28000c1e9b00 */
[----:B------:R-:W4:Y:S01]  /*0560*/  LDG.E.64.CONSTANT R32, desc[UR6][R44.64+0x3000] ;  /* 0x003000062c207981 */ /* 0x000f22000c1e9b00 */
[----:B------:R-:W-:-:S05]  /*0570*/  VIADD R7, R7, 0x2000 ;  /* 0x0000200007077836 */ /* 0x000fca0000000000 */
[----:B------:R-:W-:Y:S01]  /*0580*/  ISETP.GE.AND P1, PT, R7, R0, PT ;  /* 0x000000000700720c */ /* 0x000fe20003f26270 */
[----:B--2--5:R-:W-:-:S08]  /*0590*/  DADD R8, R8, R2 ;  /* 0x0000000008087229 */ /* 0x024fd00000000002 */
[----:B---3--:R-:W-:-:S08]  /*05a0*/  DADD R8, R8, R10 ;  /* 0x0000000008087229 */ /* 0x008fd0000000000a */
[----:B----4-:R-:W-:-:S08]  /*05b0*/  DADD R8, R8, R12 ;  /* 0x0000000008087229 */ /* 0x010fd0000000000c */
[----:B------:R-:W-:-:S08]  /*05c0*/  DADD R8, R8, R30 ;  /* 0x0000000008087229 */ /* 0x000fd0000000001e */
        /* <DEDUP_REMOVED lines=11> */
[----:B------:R-:W-:Y:S01]  /*0680*/  DADD R2, R8, R32 ;  /* 0x0000000008027229 */ /* 0x000fe20000000020 */
[----:B------:R-:W-:Y:S10]  /*0690*/  @!P1 BRA `(.L_x_12) ;  /* 0xfffffffc00549947 */ /* 0x000ff4000383ffff */
.L_x_11:
[----:B------:R-:W-:Y:S05]  /*06a0*/  BSYNC.RECONVERGENT B2 ;  /* 0x0000000000027941 */ /* 0x000fea0003800200 */
.L_x_10:
[----:B------:R-:W-:Y:S01]  /*06b0*/  IMAD.IADD R0, R4, 0x1, -R7 ;  /* 0x0000000104007824 */ /* 0x000fe200078e0a07 */
[----:B------:R-:W-:Y:S04]  /*06c0*/  BSSY.RECONVERGENT B2, `(.L_x_13) ;  /* 0x0000019000027945 */ /* 0x000fe80003800200 */
[----:B------:R-:W-:-:S13]  /*06d0*/  ISETP.GT.AND P1, PT, R0, 0x800, PT ;  /* 0x000008000000780c */ /* 0x000fda0003f24270 */
[----:B------:R-:W-:Y:S05]  /*06e0*/  @!P1 BRA `(.L_x_14) ;  /* 0x0000000000589947 */ /* 0x000fea0003800000 */
        /* <DEDUP_REMOVED lines=12> */
[----:B------:R-:W-:Y:S01]  /*07b0*/  PLOP3.LUT P0, PT, PT, PT, PT, 0x8, 0x80 ;  /* 0x000000000080781c */ /* 0x000fe20003f0e170 */
[----:B------:R-:W-:Y:S01]  /*07c0*/  VIADD R7, R7, 0x1000 ;  /* 0x0000100007077836 */ /* 0x000fe20000000000 */
[----:B--2--5:R-:W-:-:S08]  /*07d0*/  DADD R10, R2, R10 ;  /* 0x00000000020a7229 */ /* 0x024fd0000000000a */
[----:B---3--:R-:W-:-:S08]  /*07e0*/  DADD R10, R10, R12 ;  /* 0x000000000a0a7229 */ /* 0x008fd0000000000c */
[----:B----4-:R-:W-:-:S08]  /*07f0*/  DADD R10, R10, R14 ;  /* 0x000000000a0a7229 */ /* 0x010fd0000000000e */
[----:B------:R-:W-:-:S08]  /*0800*/  DADD R10, R10, R16 ;  /* 0x000000000a0a7229 */ /* 0x000fd00000000010 */
[----:B------:R-:W-:-:S08]  /*0810*/  DADD R10, R10, R20 ;  /* 0x000000000a0a7229 */ /* 0x000fd00000000014 */
[----:B------:R-:W-:-:S08]  /*0820*/  DADD R10, R10, R22 ;  /* 0x000000000a0a7229 */ /* 0x000fd00000000016 */
[----:B------:R-:W-:-:S08]  /*0830*/  DADD R10, R10, R24 ;  /* 0x000000000a0a7229 */ /* 0x000fd00000000018 */
[----:B------:R-:W-:-:S11]  /*0840*/  DADD R2, R10, R26 ;  /* 0x000000000a027229 */ /* 0x000fd6000000001a */
.L_x_14:
[----:B------:R-:W-:Y:S05]  /*0850*/  BSYNC.RECONVERGENT B2 ;  /* 0x0000000000027941 */ /* 0x000fea0003800200 */
.L_x_13:
[----:B------:R-:W-:-:S13]  /*0860*/  ISETP.LT.OR P0, PT, R7, R4, P0 ;  /* 0x000000040700720c */ /* 0x000fda0000701670 */
[----:B------:R-:W-:Y:S05]  /*0870*/  @!P0 BRA `(.L_x_6) ;  /* 0x0000000000288947 */ /* 0x000fea0003800000 */
[----:B------:R-:W0:Y:S02]  /*0880*/  LDC.64 R8, c[0x0][0x380] ;  /* 0x0000e000ff087b82 */ /* 0x000e240000000a00 */
[----:B0-----:R-:W-:-:S05]  /*0890*/  IMAD.WIDE R6, R7, 0x8, R8 ;  /* 0x0000000807067825 */ /* 0x001fca00078e0208 */
[----:B------:R-:W2:Y:S04]  /*08a0*/  LDG.E.64.CONSTANT R8, desc[UR6][R6.64] ;  /* 0x0000000606087981 */ /* 0x000ea8000c1e9b00 */
[----:B------:R-:W3:Y:S04]  /*08b0*/  LDG.E.64.CONSTANT R10, desc[UR6][R6.64+0x1000] ;  /* 0x00100006060a7981 */ /* 0x000ee8000c1e9b00 */
[----:B------:R-:W4:Y:S04]  /*08c0*/  LDG.E.64.CONSTANT R12, desc[UR6][R6.64+0x2000] ;  /* 0x00200006060c7981 */ /* 0x000f28000c1e9b00 */
[----:B------:R-:W4:Y:S01]  /*08d0*/  LDG.E.64.CONSTANT R14, desc[UR6][R6.64+0x3000] ;  /* 0x00300006060e7981 */ /* 0x000f22000c1e9b00 */
[----:B--2--5:R-:W-:-:S08]  /*08e0*/  DADD R8, R2, R8 ;  /* 0x0000000002087229 */ /* 0x024fd00000000008 */
[----:B---3--:R-:W-:-:S08]  /*08f0*/  DADD R8, R8, R10 ;  /* 0x0000000008087229 */ /* 0x008fd0000000000a */
[----:B----4-:R-:W-:-:S08]  /*0900*/  DADD R8, R8, R12 ;  /* 0x0000000008087229 */ /* 0x010fd0000000000c */
[----:B------:R-:W-:-:S11]  /*0910*/  DADD R2, R8, R14 ;  /* 0x0000000008027229 */ /* 0x000fd6000000000e */
.L_x_6:
[----:B------:R-:W-:Y:S05]  /*0920*/  BSYNC.RECONVERGENT B1 ;  /* 0x0000000000017941 */ /* 0x000fea0003800200 */
.L_x_5:
[----:B------:R-:W-:-:S13]  /*0930*/  ISETP.GE.AND P0, PT, R4, 0x200, PT ;  /* 0x000002000400780c */ /* 0x000fda0003f06270 */
[----:B------:R-:W-:Y:S05]  /*0940*/  @!P0 BRA `(.L_x_15) ;  /* 0x0000000400148947 */ /* 0x000fea0003800000 */
[----:B------:R-:W0:Y:S01]  /*0950*/  S2R R12, SR_LANEID ;  /* 0x00000000000c7919 */ /* 0x000e220000000000 */
[----:B-----5:R-:W-:Y:S04]  /*0960*/  SHFL.DOWN PT, R6, R2, 0x1, 0x1f ;  /* 0x08201f0002067f89 */ /* 0x020fe800000e0000 */
[----:B------:R-:W1:Y:S02]  /*0970*/  SHFL.DOWN PT, R7, R3, 0x1, 0x1f ;  /* 0x08201f0003077f89 */ /* 0x000e6400000e0000 */
[----:B-1----:R-:W-:Y:S01]  /*0980*/  DADD R6, R6, R2 ;  /* 0x0000000006067229 */ /* 0x002fe20000000002 */
[C---:B0-----:R-:W-:Y:S02]  /*0990*/  ISETP.GT.AND P0, PT, R12.reuse, 0x1e, PT ;  /* 0x0000001e0c00780c */ /* 0x041fe40003f04270 */
[----:B------:R-:W-:-:S07]  /*09a0*/  ISETP.NE.AND P1, PT, R12, RZ, PT ;  /* 0x000000ff0c00720c */ /* 0x000fce0003f25270 */
[----:B------:R-:W-:Y:S02]  /*09b0*/  FSEL R8, R2, R6, P0 ;  /* 0x0000000602087208 */ /* 0x000fe40000000000 */
[----:B------:R-:W-:Y:S02]  /*09c0*/  FSEL R9, R3, R7, P0 ;  /* 0x0000000703097208 */ /* 0x000fe40000000000 */
[----:B------:R-:W-:Y:S01]  /*09d0*/  ISETP.GT.AND P0, PT, R12, 0x1d, PT ;  /* 0x0000001d0c00780c */ /* 0x000fe20003f04270 */
[----:B------:R-:W-:Y:S01]  /*09e0*/  SHFL.DOWN PT, R6, R8, 0x2, 0x1f ;  /* 0x08401f0008067f89 */ /* 0x000fe200000e0000 */
[----:B------:R-:W-:Y:S02]  /*09f0*/  @!P1 MOV R4, 0x400 ;  /* 0x0000040000049802 */ /* 0x000fe40000000f00 */
[----:B------:R-:W-:Y:S01]  /*0a00*/  @!P1 SHF.R.U32.HI R0, RZ, 0x2, R5 ;  /* 0x00000002ff009819 */ /* 0x000fe20000011605 */
[----:B------:R-:W0:Y:S03]  /*0a10*/  SHFL.DOWN PT, R7, R9, 0x2, 0x1f ;  /* 0x08401f0009077f89 */ /* 0x000e2600000e0000 */
[----:B------:R-:W-:Y:S01]  /*0a20*/  @!P1 LOP3.LUT R0, R0, 0xf8, RZ, 0xc0, !PT ;  /* 0x000000f800009812 */ /* 0x000fe200078ec0ff */
[----:B0-----:R-:W-:-:S10]  /*0a30*/  DADD R6, R6, R8 ;  /* 0x0000000006067229 */ /* 0x001fd40000000008 */
[----:B------:R-:W-:Y:S02]  /*0a40*/  FSEL R6, R8, R6, P0 ;  /* 0x0000000608067208 */ /* 0x000fe40000000000 */
[----:B------:R-:W-:Y:S02]  /*0a50*/  FSEL R7, R9, R7, P0 ;  /* 0x0000000709077208 */ /* 0x000fe40000000000 */
[----:B------:R-:W-:Y:S01]  /*0a60*/  ISETP.GT.AND P0, PT, R12, 0x1b, PT ;  /* 0x0000001b0c00780c */ /* 0x000fe20003f04270 */
[----:B------:R-:W-:Y:S04]  /*0a70*/  SHFL.DOWN PT, R2, R6, 0x4, 0x1f ;  /* 0x08801f0006027f89 */ /* 0x000fe800000e0000 */
[----:B------:R-:W0:Y:S01]  /*0a80*/  SHFL.DOWN PT, R3, R7, 0x4, 0x1f ;  /* 0x08801f0007037f89 */ /* 0x000e2200000e0000 */
[----:B------:R-:W1:Y:S01]  /*0a90*/  @!P1 S2R R9, SR_CgaCtaId ;  /* 0x0000000000099919 */ /* 0x000e620000008800 */
[----:B0-----:R-:W-:-:S10]  /*0aa0*/  DADD R2, R2, R6 ;  /* 0x0000000002027229 */ /* 0x001fd40000000006 */
[----:B------:R-:W-:Y:S02]  /*0ab0*/  FSEL R10, R6, R2, P0 ;  /* 0x00000002060a7208 */ /* 0x000fe40000000000 */
[----:B------:R-:W-:Y:S02]  /*0ac0*/  FSEL R11, R7, R3, P0 ;  /* 0x00000003070b7208 */ /* 0x000fe40000000000 */
[----:B------:R-:W-:Y:S01]  /*0ad0*/  ISETP.GT.AND P0, PT, R12, 0x17, PT ;  /* 0x000000170c00780c */ /* 0x000fe20003f04270 */
[----:B------:R-:W-:Y:S04]  /*0ae0*/  SHFL.DOWN PT, R2, R10, 0x8, 0x1f ;  /* 0x09001f000a027f89 */ /* 0x000fe800000e0000 */
[----:B------:R-:W0:Y:S02]  /*0af0*/  SHFL.DOWN PT, R3, R11, 0x8, 0x1f ;  /* 0x09001f000b037f89 */ /* 0x000e2400000e0000 */
[----:B0-----:R-:W-:-:S10]  /*0b00*/  DADD R2, R2, R10 ;  /* 0x0000000002027229 */ /* 0x001fd4000000000a */
[----:B------:R-:W-:Y:S02]  /*0b10*/  FSEL R6, R10, R2, P0 ;  /* 0x000000020a067208 */ /* 0x000fe40000000000 */
[----:B------:R-:W-:Y:S02]  /*0b20*/  FSEL R7, R11, R3, P0 ;  /* 0x000000030b077208 */ /* 0x000fe40000000000 */
[----:B-1----:R-:W-:Y:S01]  /*0b30*/  @!P1 LEA R11, R9, R4, 0x18 ;  /* 0x00000004090b9211 */ /* 0x002fe200078ec0ff */
[----:B------:R-:W-:Y:S01]  /*0b40*/  SHFL.DOWN PT, R2, R6, 0x10, 0x1f ;  /* 0x0a001f0006027f89 */ /* 0x000fe200000e0000 */
[----:B------:R-:W-:-:S03]  /*0b50*/  ISETP.NE.AND P0, PT, R5, RZ, PT ;  /* 0x000000ff0500720c */ /* 0x000fc60003f05270 */
[----:B------:R-:W0:Y:S01]  /*0b60*/  SHFL.DOWN PT, R3, R7, 0x10, 0x1f ;  /* 0x0a001f0007037f89 */ /* 0x000e2200000e0000 */
[----:B------:R-:W-:Y:S01]  /*0b70*/  @!P1 IMAD.IADD R11, R0, 0x1, R11 ;  /* 0x00000001000b9824 */ /* 0x000fe200078e020b */
[----:B0-----:R-:W-:-:S07]  /*0b80*/  DADD R8, R2, R6 ;  /* 0x0000000002087229 */ /* 0x001fce0000000006 */
[----:B------:R1:W-:Y:S01]  /*0b90*/  @!P1 STS.64 [R11+0x10], R8 ;  /* 0x000010080b009388 */ /* 0x0003e20000000a00 */
[----:B------:R-:W-:Y:S01]  /*0ba0*/  BAR.SYNC.DEFER_BLOCKING 0x0 ;  /* 0x0000000000007b1d */ /* 0x000fe20000010000 */
[----:B------:R-:W-:-:S04]  /*0bb0*/  ISETP.GT.AND P1, PT, R12, 0xf, PT ;  /* 0x0000000f0c00780c */ /* 0x000fc80003f24270 */
[----:B------:R-:W-:Y:S02]  /*0bc0*/  FSEL R2, R6, R8, P1 ;  /* 0x0000000806027208 */ /* 0x000fe40000800000 */
[----:B------:R-:W-:Y:S01]  /*0bd0*/  FSEL R3, R7, R9, P1 ;  /* 0x0000000907037208 */ /* 0x000fe20000800000 */
[----:B------:R-:W-:Y:S06]  /*0be0*/  @P0 BRA `(.L_x_16) ;  /* 0x0000001800440947 */ /* 0x000fec0003800000 */
[----:B------:R-:W0:Y:S01]  /*0bf0*/  S2UR UR5, SR_CgaCtaId ;  /* 0x00000000000579c3 */ /* 0x000e220000008800 */
[----:B------:R-:W-:Y:S02]  /*0c00*/  UMOV UR4, 0x400 ;  /* 0x0000040000047882 */ /* 0x000fe40000000000 */
[----:B0-----:R-:W-:-:S09]  /*0c10*/  ULEA UR4, UR5, UR4, 0x18 ;  /* 0x0000000405047291 */ /* 0x001fd2000f8ec0ff */
[----:B------:R-:W0:Y:S04]  /*0c20*/  LDS.64 R4, [UR4+0x18] ;  /* 0x00001804ff047984 */ /* 0x000e280008000a00 */
[----:B-1----:R-:W1:Y:S04]  /*0c30*/  LDS.128 R8, [UR4+0x20] ;  /* 0x00002004ff087984 */ /* 0x002e680008000c00 */
[----:B------:R-:W2:Y:S01]  /*0c40*/  LDS.128 R12, [UR4+0x30] ;  /* 0x00003004ff0c7984 */ /* 0x000ea20008000c00 */
[----:B0-----:R-:W-:-:S03]  /*0c50*/  DADD R2, R2, R4 ;  /* 0x0000000002027229 */ /* 0x001fc60000000004 */
[----:B------:R-:W0:Y:S05]  /*0c60*/  LDS.128 R4, [UR4+0x40] ;  /* 0x00004004ff047984 */ /* 0x000e2a0008000c00 */
[----:B-1----:R-:W-:-:S08]  /*0c70*/  DADD R2, R2, R8 ;  /* 0x0000000002027229 */ /* 0x002fd00000000008 */
[----:B------:R-:W-:Y:S01]  /*0c80*/  DADD R2, R2, R10 ;  /* 0x0000000002027229 */ /* 0x000fe2000000000a */
[----:B------:R-:W1:Y:S07]  /*0c90*/  LDS.128 R8, [UR4+0x50] ;  /* 0x00005004ff087984 */ /* 0x000e6e0008000c00 */
[----:B--2---:R-:W-:-:S08]  /*0ca0*/  DADD R2, R2, R12 ;  /* 0x0000000002027229 */ /* 0x004fd0000000000c */
[----:B------:R-:W-:Y:S01]  /*0cb0*/  DADD R2, R2, R14 ;  /* 0x0000000002027229 */ /* 0x000fe2000000000e */
[----:B------:R-:W2:Y:S07]  /*0cc0*/  LDS.128 R12, [UR4+0x60] ;  /* 0x00006004ff0c7984 */ /* 0x000eae0008000c00 */
[----:B0-----:R-:W-:-:S08]  /*0cd0*/  DADD R2, R2, R4 ;  /* 0x0000000002027229 */ /* 0x001fd00000000004 */
[----:B------:R-:W-:Y:S01]  /*0ce0*/  DADD R2, R2, R6 ;  /* 0x0000000002027229 */ /* 0x000fe20000000006 */
[----:B------:R-:W0:Y:S07]  /*0cf0*/  LDS.128 R4, [UR4+0x70] ;  /* 0x00007004ff047984 */ /* 0x000e2e0008000c00 */
[----:B-1----:R-:W-:-:S08]  /*0d00*/  DADD R2, R2, R8 ;  /* 0x0000000002027229 */ /* 0x002fd00000000008 */
[----:B------:R-:W-:Y:S01]  /*0d10*/  DADD R2, R2, R10 ;  /* 0x0000000002027229 */ /* 0x000fe2000000000a */
[----:B------:R-:W1:Y:S07]  /*0d20*/  LDS.128 R8, [UR4+0x80] ;  /* 0x00008004ff087984 */ /* 0x000e6e0008000c00 */
[----:B--2---:R-:W-:-:S08]  /*0d30*/  DADD R2, R2, R12 ;  /* 0x0000000002027229 */ /* 0x004fd0000000000c */
[----:B------:R-:W-:-:S08]  /*0d40*/  DADD R2, R2, R14 ;  /* 0x0000000002027229 */ /* 0x000fd0000000000e */
[----:B0-----:R-:W-:-:S08]  /*0d50*/  DADD R2, R2, R4 ;  /* 0x0000000002027229 */ /* 0x001fd00000000004 */
[----:B------:R-:W-:-:S08]  /*0d60*/  DADD R2, R2, R6 ;  /* 0x0000000002027229 */ /* 0x000fd00000000006 */
[----:B-1----:R-:W-:-:S08]  /*0d70*/  DADD R2, R2, R8 ;  /* 0x0000000002027229 */ /* 0x002fd00000000008 */
[----:B------:R-:W-:Y:S01]  /*0d80*/  DADD R2, R2, R10 ;  /* 0x0000000002027229 */ /* 0x000fe2000000000a */
[----:B------:R-:W-:Y:S10]  /*0d90*/  BRA `(.L_x_16) ;  /* 0x0000001400d87947 */ /* 0x000ff40003800000 */
.L_x_15:
[----:B------:R-:W-:Y:S01]  /*0da0*/  LOP3.LUT R0, R5, 0x3e0, RZ, 0xc0, !PT ;  /* 0x000003e005007812 */ /* 0x000fe200078ec0ff */
[----:B------:R-:W0:Y:S03]  /*0db0*/  S2R R10, SR_LANEID ;  /* 0x00000000000a7919 */ /* 0x000e260000000000 */
[----:B------:R-:W-:Y:S01]  /*0dc0*/  LOP3.LUT R9, RZ, R0, RZ, 0x33, !PT ;  /* 0x00000000ff097212 */ /* 0x000fe200078e33ff */
[----:B------:R-:W-:-:S04]  /*0dd0*/  VIADD R7, R0, 0x20 ;  /* 0x0000002000077836 */ /* 0x000fc80000000000 */
[----:B------:R-:W-:Y:S01]  /*0de0*/  IMAD.IADD R9, R9, 0x1, R4 ;  /* 0x0000000109097824 */ /* 0x000fe200078e0204 */
[----:B------:R-:W-:-:S04]  /*0df0*/  ISETP.GT.AND P0, PT, R7, R4, PT ;  /* 0x000000040700720c */ /* 0x000fc80003f04270 */
[----:B------:R-:W-:-:S05]  /*0e00*/  SEL R11, R9, 0x1f, P0 ;  /* 0x0000001f090b7807 */ /* 0x000fca0000000000 */
[----:B-----5:R-:W-:Y:S04]  /*0e10*/  SHFL.DOWN PT, R6, R2, 0x1, R11 ;  /* 0x0820000002067989 */ /* 0x020fe800000e000b */
[----:B------:R-:W1:Y:S01]  /*0e20*/  SHFL.DOWN PT, R7, R3, 0x1, R11 ;  /* 0x0820000003077989 */ /* 0x000e6200000e000b */
[C---:B0-----:R-:W-:Y:S01]  /*0e30*/  ISETP.GE.AND P0, PT, R10.reuse, R11, PT ;  /* 0x0000000b0a00720c */ /* 0x041fe20003f06270 */
[C---:B------:R-:W-:Y:S01]  /*0e40*/  VIADD R0, R10.reuse, 0x2 ;  /* 0x000000020a007836 */ /* 0x040fe20000000000 */
[----:B------:R-:W-:Y:S01]  /*0e50*/  ISETP.NE.AND P1, PT, R10, RZ, PT ;  /* 0x000000ff0a00720c */ /* 0x000fe20003f25270 */
[----:B-1----:R-:W-:-:S12]  /*0e60*/  DADD R6, R6, R2 ;  /* 0x0000000006067229 */ /* 0x002fd80000000002 */
[----:B------:R-:W0:Y:S01]  /*0e70*/  @!P1 S2R R12, SR_CgaCtaId ;  /* 0x00000000000c9919 */ /* 0x000e220000008800 */
[----:B------:R-:W-:Y:S02]  /*0e80*/  FSEL R8, R6, R2, !P0 ;  /* 0x0000000206087208 */ /* 0x000fe40004000000 */
[----:B------:R-:W-:Y:S02]  /*0e90*/  FSEL R9, R7, R3, !P0 ;  /* 0x0000000307097208 */ /* 0x000fe40004000000 */
[----:B------:R-:W-:Y:S01]  /*0ea0*/  ISETP.GT.AND P0, PT, R0, R11, PT ;  /* 0x0000000b0000720c */ /* 0x000fe20003f04270 */
[----:B------:R-:W-:Y:S01]  /*0eb0*/  SHFL.DOWN PT, R6, R8, 0x2, R11 ;  /* 0x0840000008067989 */ /* 0x000fe200000e000b */
[----:B------:R-:W-:-:S03]  /*0ec0*/  VIADD R0, R10, 0x4 ;  /* 0x000000040a007836 */ /* 0x000fc60000000000 */
[----:B------:R-:W1:Y:S02]  /*0ed0*/  SHFL.DOWN PT, R7, R9, 0x2, R11 ;  /* 0x0840000009077989 */ /* 0x000e6400000e000b */
[----:B-1----:R-:W-:-:S10]  /*0ee0*/  DADD R6, R6, R8 ;  /* 0x0000000006067229 */ /* 0x002fd40000000008 */
[----:B------:R-:W-:Y:S02]  /*0ef0*/  FSEL R6, R8, R6, P0 ;  /* 0x0000000608067208 */ /* 0x000fe40000000000 */
[----:B------:R-:W-:Y:S02]  /*0f00*/  FSEL R7, R9, R7, P0 ;  /* 0x0000000709077208 */ /* 0x000fe40000000000 */
        /* <DEDUP_REMOVED lines=16> */
[----:B------:R-:W-:Y:S02]  /*1010*/  @!P1 MOV R9, 0x400 ;  /* 0x0000040000099802 */ /* 0x000fe40000000f00 */
[----:B------:R-:W-:Y:S01]  /*1020*/  @!P1 SHF.R.U32.HI R8, RZ, 0x2, R5 ;  /* 0x00000002ff089819 */ /* 0x000fe20000011605 */
[----:B------:R-:W1:Y:S01]  /*1030*/  SHFL.DOWN PT, R3, R7, 0x10, R11 ;  /* 0x0a00000007037989 */ /* 0x000e6200000e000b */
[----:B0-----:R-:W-:-:S02]  /*1040*/  @!P1 LEA R9, R12, R9, 0x18 ;  /* 0x000000090c099211 */ /* 0x001fc400078ec0ff */
[----:B------:R-:W-:-:S05]  /*1050*/  @!P1 LOP3.LUT R8, R8, 0xf8, RZ, 0xc0, !PT ;  /* 0x000000f808089812 */ /* 0x000fca00078ec0ff */
[----:B------:R-:W-:Y:S01]  /*1060*/  @!P1 IMAD.IADD R9, R8, 0x1, R9 ;  /* 0x0000000108099824 */ /* 0x000fe200078e0209 */
[----:B-1----:R-:W-:-:S10]  /*1070*/  DADD R2, R2, R6 ;  /* 0x0000000002027229 */ /* 0x002fd40000000006 */
[----:B------:R-:W-:Y:S02]  /*1080*/  FSEL R2, R6, R2, P0 ;  /* 0x0000000206027208 */ /* 0x000fe40000000000 */
[----:B------:R-:W-:Y:S02]  /*1090*/  FSEL R3, R7, R3, P0 ;  /* 0x0000000307037208 */ /* 0x000fe40000000000 */
[----:B------:R-:W-:-:S03]  /*10a0*/  ISETP.NE.AND P0, PT, R5, RZ, PT ;  /* 0x000000ff0500720c */ /* 0x000fc60003f05270 */
[----:B------:R0:W-:Y:S01]  /*10b0*/  @!P1 STS.64 [R9+0x10], R2 ;  /* 0x0000100209009388 */ /* 0x0001e20000000a00 */
[----:B------:R-:W-:Y:S09]  /*10c0*/  BAR.SYNC.DEFER_BLOCKING 0x0 ;  /* 0x0000000000007b1d */ /* 0x000ff20000010000 */
[----:B------:R-:W-:Y:S05]  /*10d0*/  @P0 BRA `(.L_x_16) ;  /* 0x0000001400080947 */ /* 0x000fea0003800000 */
[----:B------:R-:W1:Y:S01]  /*10e0*/  S2UR UR5, SR_CgaCtaId ;  /* 0x00000000000579c3 */ /* 0x000e620000008800 */
[----:B------:R-:W-:Y:S01]  /*10f0*/  UMOV UR4, 0x400 ;  /* 0x0000040000047882 */ /* 0x000fe20000000000 */
[----:B------:R-:W-:Y:S01]  /*1100*/  ISETP.GT.AND P1, PT, R4, 0x20, PT ;  /* 0x000000200400780c */ /* 0x000fe20003f24270 */
[----:B-1----:R-:W-:-:S09]  /*1110*/  ULEA UR4, UR5, UR4, 0x18 ;  /* 0x0000000405047291 */ /* 0x002fd2000f8ec0ff */
[----:B------:R-:W1:Y:S04]  /*1120*/  LDS.64 R6, [UR4+0x18] ;  /* 0x00001804ff067984 */ /* 0x000e680008000a00 */
[----:B------:R-:W2:Y:S04]  /*1130*/  LDS.128 R12, [UR4+0x20] ;  /* 0x00002004ff0c7984 */ /* 0x000ea80008000c00 */
[----:B0-----:R-:W0:Y:S01]  /*1140*/  LDS.128 R8, [UR4+0x30] ;  /* 0x00003004ff087984 */ /* 0x001e220008000c00 */
[----:B-1----:R-:W-:-:S10]  /*1150*/  DADD R6, R2, R6 ;  /* 0x0000000002067229 */ /* 0x002fd40000000006 */
[----:B------:R-:W-:Y:S02]  /*1160*/  FSEL R2, R6, R2, P1 ;  /* 0x0000000206027208 */ /* 0x000fe40000800000 */
[----:B------:R-:W-:Y:S02]  /*1170*/  FSEL R3, R7, R3, P1 ;  /* 0x0000000307037208 */ /* 0x000fe40000800000 */
[----:B------:R-:W-:-:S04]  /*1180*/  ISETP.GT.AND P1, PT, R4, 0x40, PT ;  /* 0x000000400400780c */ /* 0x000fc80003f24270 */
[----:B--2---:R-:W-:-:S10]  /*1190*/  DADD R12, R12, R2 ;  /* 0x000000000c0c7229 */ /* 0x004fd40000000002 */
[----:B------:R-:W-:Y:S02]  /*11a0*/  FSEL R2, R12, R2, P1 ;  /* 0x000000020c027208 */ /* 0x000fe40000800000 */
[----:B------:R-:W-:Y:S02]  /*11b0*/  FSEL R3, R13, R3, P1 ;  /* 0x000000030d037208 */ /* 0x000fe40000800000 */
[----:B------:R-:W-:-:S04]  /*11c0*/  ISETP.GT.AND P1, PT, R4, 0x60, PT ;  /* 0x000000600400780c */ /* 0x000fc80003f24270 */
[----:B------:R-:W-:-:S10]  /*11d0*/  DADD R14, R2, R14 ;  /* 0x00000000020e7229 */ /* 0x000fd4000000000e */
[----:B------:R-:W-:Y:S02]  /*11e0*/  FSEL R2, R14, R2, P1 ;  /* 0x000000020e027208 */ /* 0x000fe40000800000 */
[----:B------:R-:W-:Y:S02]  /*11f0*/  FSEL R3, R15, R3, P1 ;  /* 0x000000030f037208 */ /* 0x000fe40000800000 */
[----:B------:R-:W1:Y:S01]  /*1200*/  LDS.128 R12, [UR4+0x40] ;  /* 0x00004004ff0c7984 */ /* 0x000e620008000c00 */
[----:B------:R-:W-:-:S03]  /*1210*/  ISETP.GT.AND P1, PT, R4, 0x80, PT ;  /* 0x000000800400780c */ /* 0x000fc60003f24270 */
[----:B0-----:R-:W-:-:S10]  /*1220*/  DADD R8, R8, R2 ;  /* 0x0000000008087229 */ /* 0x001fd40000000002 */
[----:B------:R-:W-:Y:S02]  /*1230*/  FSEL R2, R8, R2, P1 ;  /* 0x0000000208027208 */ /* 0x000fe40000800000 */
[----:B------:R-:W-:Y:S02]  /*1240*/  FSEL R3, R9, R3, P1 ;  /* 0x0000000309037208 */ /* 0x000fe40000800000 */
[----:B------:R-:W-:-:S04]  /*1250*/  ISETP.GT.AND P1, PT, R4, 0xa0, PT ;  /* 0x000000a00400780c */ /* 0x000fc80003f24270 */
[----:B------:R-:W-:-:S10]  /*1260*/  DADD R10, R2, R10 ;  /* 0x00000000020a7229 */ /* 0x000fd4000000000a */
[----:B------:R-:W-:Y:S02]  /*1270*/  FSEL R2, R10, R2, P1 ;  /* 0x000000020a027208 */ /* 0x000fe40000800000 */
[----:B------:R-:W-:Y:S02]  /*1280*/  FSEL R3, R11, R3, P1 ;  /* 0x000000030b037208 */ /* 0x000fe40000800000 */
[----:B------:R-:W0:Y:S01]  /*1290*/  LDS.128 R8, [UR4+0x50] ;  /* 0x00005004ff087984 */ /* 0x000e220008000c00 */
[----:B------:R-:W-:-:S03]  /*12a0*/  ISETP.GT.AND P1, PT, R4, 0xc0, PT ;  /* 0x000000c00400780c */ /* 0x000fc60003f24270 */
[----:B-1----:R-:W-:-:S10]  /*12b0*/  DADD R12, R12, R2 ;  /* 0x000000000c0c7229 */ /* 0x002fd40000000002 */
        /* <DEDUP_REMOVED lines=33> */
[----:B------:R-:W-:-:S04]  /*14d0*/  ISETP.GT.AND P1, PT, R4, 0x1c0, PT ;  /* 0x000001c00400780c */ /* 0x000fc80003f24270 */
[----:B-1----:R-:W-:-:S10]  /*14e0*/  DADD R12, R12, R2 ;  /* 0x000000000c0c7229 */ /* 0x002fd40000000002 */
[----:B------:R-:W-:Y:S02]  /*14f0*/  FSEL R2, R12, R2, P1 ;  /* 0x000000020c027208 */ /* 0x000fe40000800000 */
[----:B------:R-:W-:Y:S02]  /*1500*/  FSEL R3, R13, R3, P1 ;  /* 0x000000030d037208 */ /* 0x000fe40000800000 */
[----:B------:R-:W-:-:S04]  /*1510*/  ISETP.GT.AND P1, PT, R4, 0x1e0, PT ;  /* 0x000001e00400780c */ /* 0x000fc80003f24270 */
[----:B------:R-:W-:-:S10]  /*1520*/  DADD R14, R2, R14 ;  /* 0x00000000020e7229 */ /* 0x000fd4000000000e */
[----:B------:R-:W-:Y:S02]  /*1530*/  FSEL R2, R14, R2, P1 ;  /* 0x000000020e027208 */ /* 0x000fe40000800000 */
[----:B------:R-:W-:Y:S01]  /*1540*/  FSEL R3, R15, R3, P1 ;  /* 0x000000030f037208 */ /* 0x000fe20000800000 */
[----:B------:R-:W-:Y:S06]  /*1550*/  BRA `(.L_x_16) ;  /* 0x0000000c00e87947 */ /* 0x000fec0003800000 */
.L_x_2:
[----:B------:R-:W0:Y:S01]  /*1560*/  S2R R41, SR_TID.X ;  /* 0x0000000000297919 */ /* 0x000e220000002100 */
[----:B------:R-:W1:Y:S02]  /*1570*/  LDCU.64 UR4, c[0x0][0x380] ;  /* 0x00007000ff0477ac */ /* 0x000e640008000a00 */
[----:B-1----:R-:W-:Y:S02]  /*1580*/  IMAD.U32 R2, RZ, RZ, UR4 ;  /* 0x00000004ff027e24 */ /* 0x002fe4000f8e00ff */
[----:B------:R-:W-:Y:S02]  /*1590*/  IMAD.U32 R3, RZ, RZ, UR5 ;  /* 0x00000005ff037e24 */ /* 0x000fe4000f8e00ff */
[----:B0-----:R-:W-:-:S05]  /*15a0*/  IMAD.WIDE.U32 R18, R41, 0x8, R2 ;  /* 0x0000000829127825 */ /* 0x001fca00078e0002 */
[----:B------:R-:W2:Y:S04]  /*15b0*/  LDG.E.64.CONSTANT R20, desc[UR6][R18.64] ;  /* 0x0000000612147981 */ /* 0x000ea8000c1e9b00 */
[----:B------:R-:W2:Y:S04]  /*15c0*/  LDG.E.64.CONSTANT R6, desc[UR6][R18.64+0x1000] ;  /* 0x0010000612067981 */ /* 0x000ea8000c1e9b00 */
[----:B------:R-:W3:Y:S04]  /*15d0*/  LDG.E.64.CONSTANT R8, desc[UR6][R18.64+0x2000] ;  /* 0x0020000612087981 */ /* 0x000ee8000c1e9b00 */
[----:B------:R-:W4:Y:S04]  /*15e0*/  LDG.E.64.CONSTANT R10, desc[UR6][R18.64+0x3000] ;  /* 0x00300006120a7981 */ /* 0x000f28000c1e9b00 */
[----:B------:R-:W5:Y:S04]  /*15f0*/  LDG.E.64.CONSTANT R12, desc[UR6][R18.64+0x4000] ;  /* 0x00400006120c7981 */ /* 0x000f68000c1e9b00 */
[----:B------:R-:W5:Y:S04]  /*1600*/  LDG.E.64.CONSTANT R14, desc[UR6][R18.64+0x5000] ;  /* 0x00500006120e7981 */ /* 0x000f68000c1e9b00 */
[----:B------:R-:W5:Y:S01]  /*1610*/  LDG.E.64.CONSTANT R16, desc[UR6][R18.64+0x6000] ;  /* 0x0060000612107981 */ /* 0x000f62000c1e9b00 */
[----:B------:R-:W-:Y:S01]  /*1620*/  ISETP.GE.U32.AND P0, PT, R4, 0x1c00, PT ;  /* 0x00001c000400780c */ /* 0x000fe20003f06070 */
[----:B------:R-:W-:Y:S01]  /*1630*/  UMOV UR4, 0xe00 ;  /* 0x00000e0000047882 */ /* 0x000fe20000000000 */
[----:B--2---:R-:W-:-:S08]  /*1640*/  DADD R6, R20, R6 ;  /* 0x0000000014067229 */ /* 0x004fd00000000006 */
[----:B---3--:R-:W-:-:S08]  /*1650*/  DADD R6, R8, R6 ;  /* 0x0000000008067229 */ /* 0x008fd00000000006 */
[----:B----4-:R-:W-:-:S08]  /*1660*/  DADD R6, R10, R6 ;  /* 0x000000000a067229 */ /* 0x010fd00000000006 */
[----:B-----5:R-:W-:-:S08]  /*1670*/  DADD R6, R12, R6 ;  /* 0x000000000c067229 */ /* 0x020fd00000000006 */
[----:B------:R-:W-:-:S08]  /*1680*/  DADD R6, R14, R6 ;  /* 0x000000000e067229 */ /* 0x000fd00000000006 */
[----:B------:R-:W-:Y:S01]  /*1690*/  DADD R6, R16, R6 ;  /* 0x0000000010067229 */ /* 0x000fe20000000006 */
[----:B------:R-:W-:Y:S10]  /*16a0*/  @!P0 BRA `(.L_x_17) ;  /* 0x00000000006c8947 */ /* 0x000ff40003800000 */
[----:B------:R-:W0:Y:S01]  /*16b0*/  LDC R22, c[0x0][0x390] ;  /* 0x0000e400ff167b82 */ /* 0x000e220000000800 */
[----:B------:R-:W-:Y:S01]  /*16c0*/  VIADD R23, R4, 0xfffff200 ;  /* 0xfffff20004177836 */ /* 0x000fe20000000000 */
[----:B------:R-:W-:-:S06]  /*16d0*/  UMOV UR4, 0xe00 ;  /* 0x00000e0000047882 */ /* 0x000fcc0000000000 */
[----:B------:R-:W1:Y:S02]  /*16e0*/  LDC.64 R2, c[0x0][0x380] ;  /* 0x0000e000ff027b82 */ /* 0x000e640000000a00 */
.L_x_19:
[----:B------:R-:W-:-:S04]  /*16f0*/  VIADD R9, R41, UR4 ;  /* 0x0000000429097c36 */ /* 0x000fc80008000000 */
[----:B-1----:R-:W-:-:S05]  /*1700*/  IMAD.WIDE.U32 R8, R9, 0x8, R2 ;  /* 0x0000000809087825 */ /* 0x002fca00078e0002 */
[----:B------:R-:W2:Y:S04]  /*1710*/  LDG.E.64.CONSTANT R4, desc[UR6][R8.64] ;  /* 0x0000000608047981 */ /* 0x000ea8000c1e9b00 */
[----:B------:R-:W3:Y:S04]  /*1720*/  LDG.E.64.CONSTANT R10, desc[UR6][R8.64+0x1000] ;  /* 0x00100006080a7981 */ /* 0x000ee8000c1e9b00 */
[----:B------:R-:W4:Y:S04]  /*1730*/  LDG.E.64.CONSTANT R12, desc[UR6][R8.64+0x2000] ;  /* 0x00200006080c7981 */ /* 0x000f28000c1e9b00 */
[----:B------:R-:W5:Y:S04]  /*1740*/  LDG.E.64.CONSTANT R14, desc[UR6][R8.64+0x3000] ;  /* 0x00300006080e7981 */ /* 0x000f68000c1e9b00 */
[----:B------:R-:W5:Y:S04]  /*1750*/  LDG.E.64.CONSTANT R16, desc[UR6][R8.64+0x4000] ;  /* 0x0040000608107981 */ /* 0x000f68000c1e9b00 */
[----:B------:R-:W5:Y:S04]  /*1760*/  LDG.E.64.CONSTANT R18, desc[UR6][R8.64+0x5000] ;  /* 0x0050000608127981 */ /* 0x000f68000c1e9b00 */
[----:B------:R-:W5:Y:S01]  /*1770*/  LDG.E.64.CONSTANT R20, desc[UR6][R8.64+0x6000] ;  /* 0x0060000608147981 */ /* 0x000f62000c1e9b00 */
[----:B--2---:R-:W-:-:S08]  /*1780*/  DADD R4, R4, R6 ;  /* 0x0000000004047229 */ /* 0x004fd00000000006 */
[----:B---3--:R-:W-:-:S08]  /*1790*/  DADD R4, R10, R4 ;  /* 0x000000000a047229 */ /* 0x008fd00000000004 */
[----:B----4-:R-:W-:-:S08]  /*17a0*/  DADD R4, R12, R4 ;  /* 0x000000000c047229 */ /* 0x010fd00000000004 */
[----:B-----5:R-:W-:-:S08]  /*17b0*/  DADD R4, R14, R4 ;  /* 0x000000000e047229 */ /* 0x020fd00000000004 */
[----:B------:R-:W-:Y:S01]  /*17c0*/  DADD R16, R16, R4 ;  /* 0x0000000010107229 */ /* 0x000fe20000000004 */
[----:B0-----:R-:W-:-:S04]  /*17d0*/  IMAD.MOV.U32 R4, RZ, RZ, R22 ;  /* 0x000000ffff047224 */ /* 0x001fc800078e0016 */
[----:B------:R-:W-:-:S03]  /*17e0*/  VIADD R0, R4, -UR4 ;  /* 0x8000000404007c36 */ /* 0x000fc60008000000 */
[----:B------:R-:W-:Y:S02]  /*17f0*/  DADD R16, R18, R16 ;  /* 0x0000000012107229 */ /* 0x000fe40000000010 */
[----:B------:R-:W-:-:S06]  /*1800*/  ISETP.GE.AND P0, PT, R0, 0xe00, PT ;  /* 0x00000e000000780c */ /* 0x000fcc0003f06270 */
[----:B------:R-:W-:-:S07]  /*1810*/  DADD R6, R20, R16 ;  /* 0x0000000014067229 */ /* 0x000fce0000000010 */
[----:B------:R-:W-:Y:S05]  /*1820*/  @!P0 BRA `(.L_x_18) ;  /* 0x00000008001c8947 */ /* 0x000fea0003800000 */
[----:B------:R-:W-:-:S06]  /*1830*/  UIADD3 UR4, UPT, UPT, UR4, 0xe00, URZ ;  /* 0x00000e0004047890 */ /* 0x000fcc000fffe0ff */
[----:B------:R-:W-:-:S13]  /*1840*/  ISETP.LT.AND P0, PT, R23, UR4, PT ;  /* 0x0000000417007c0c */ /* 0x000fda000bf01270 */
[----:B------:R-:W-:Y:S05]  /*1850*/  @!P0 BRA `(.L_x_19) ;  /* 0xfffffffc00a48947 */ /* 0x000fea000383ffff */
.L_x_17:
[----:B------:R-:W-:-:S13]  /*1860*/  ISETP.LE.AND P0, PT, R4, UR4, PT ;  /* 0x0000000404007c0c */ /* 0x000fda000bf03270 */
[----:B------:R-:W-:Y:S05]  /*1870*/  @P0 BRA `(.L_x_18) ;  /* 0x0000000800080947 */ /* 0x000fea0003800000 */
[----:B------:R-:W-:Y:S01]  /*1880*/  VIADD R0, R4, -UR4 ;  /* 0x8000000404007c36 */ /* 0x000fe20008000000 */
[----:B------:R-:W-:Y:S04]  /*1890*/  BSSY.RECONVERGENT B1, `(.L_x_18) ;  /* 0x0000080000017945 */ /* 0x000fe80003800200 */
[----:B------:R-:W-:-:S13]  /*18a0*/  ISETP.GE.AND P0, PT, R41, R0, PT ;  /* 0x000000002900720c */ /* 0x000fda0003f06270 */
[----:B------:R-:W-:Y:S05]  /*18b0*/  @P0 BRA `(.L_x_20) ;  /* 0x0000000400f40947 */ /* 0x000fea0003800000 */
[----:B------:R-:W-:Y:S01]  /*18c0*/  LOP3.LUT R5, RZ, R41, RZ, 0x33, !PT ;  /* 0x00000029ff057212 */ /* 0x000fe200078e33ff */
[----:B------:R-:W-:Y:S01]  /*18d0*/  BSSY.RECONVERGENT B2, `(.L_x_21) ;  /* 0x0000014000027945 */ /* 0x000fe20003800200 */
[----:B------:R-:W-:Y:S02]  /*18e0*/  IMAD.MOV.U32 R45, RZ, RZ, R41 ;  /* 0x000000ffff2d7224 */ /* 0x000fe400078e0029 */
[----:B------:R-:W-:-:S04]  /*18f0*/  IADD3 R4, PT, PT, R4, -UR4, R5 ;  /* 0x8000000404047c10 */ /* 0x000fc8000fffe005 */
[C---:B------:R-:W-:Y:S02]  /*1900*/  LOP3.LUT R5, R4.reuse, 0x600, RZ, 0xc0, !PT ;  /* 0x0000060004057812 */ /* 0x040fe400078ec0ff */
[----:B------:R-:W-:Y:S02]  /*1910*/  ISETP.GE.U32.AND P1, PT, R4, 0x600, PT ;  /* 0x000006000400780c */ /* 0x000fe40003f26070 */
[----:B------:R-:W-:-:S13]  /*1920*/  ISETP.NE.AND P0, PT, R5, 0x600, PT ;  /* 0x000006000500780c */ /* 0x000fda0003f05270 */
[----:B------:R-:W-:Y:S05]  /*1930*/  @!P0 BRA `(.L_x_22) ;  /* 0x0000000000348947 */ /* 0x000fea0003800000 */
[----:B------:R-:W-:Y:S01]  /*1940*/  LEA.HI R4, R4, 0x1, RZ, 0x17 ;  /* 0x0000000104047811 */ /* 0x000fe200078fb8ff */
[----:B------:R-:W-:Y:S02]  /*1950*/  VIADD R9, R41, UR4 ;  /* 0x0000000429097c36 */ /* 0x000fe40008000000 */
[----:B------:R-:W-:Y:S01]  /*1960*/  IMAD.MOV.U32 R45, RZ, RZ, R41 ;  /* 0x000000ffff2d7224 */ /* 0x000fe200078e0029 */
[----:B------:R-:W-:-:S05]  /*1970*/  LOP3.LUT R4, R4, 0x3, RZ, 0xc0, !PT ;  /* 0x0000000304047812 */ /* 0x000fca00078ec0ff */
[----:B------:R-:W-:-:S07]  /*1980*/  IMAD.MOV R8, RZ, RZ, -R4 ;  /* 0x000000ffff087224 */ /* 0x000fce00078e0a04 */
.L_x_23:
[----:B------:R-:W-:-:S06]  /*1990*/  IMAD.WIDE.U32 R4, R9, 0x8, R2 ;  /* 0x0000000809047825 */ /* 0x000fcc00078e0002 */
[----:B------:R-:W2:Y:S01]  /*19a0*/  LDG.E.64.CONSTANT R4, desc[UR6][R4.64] ;  /* 0x0000000604047981 */ /* 0x000ea2000c1e9b00 */
[----:B------:R-:W-:Y:S02]  /*19b0*/  VIADD R8, R8, 0x1 ;  /* 0x0000000108087836 */ /* 0x000fe40000000000 */
[----:B------:R-:W-:Y:S02]  /*19c0*/  VIADD R45, R45, 0x200 ;  /* 0x000002002d2d7836 */ /* 0x000fe40000000000 */
[----:B------:R-:W-:Y:S01]  /*19d0*/  VIADD R9, R9, 0x200 ;  /* 0x0000020009097836 */ /* 0x000fe20000000000 */
[----:B------:R-:W-:Y:S01]  /*19e0*/  ISETP.NE.AND P0, PT, R8, RZ, PT ;  /* 0x000000ff0800720c */ /* 0x000fe20003f05270 */
[----:B--2---:R-:W-:-:S12]  /*19f0*/  DADD R6, R4, R6 ;  /* 0x0000000004067229 */ /* 0x004fd80000000006 */
[----:B------:R-:W-:Y:S05]  /*1a00*/  @P0 BRA `(.L_x_23) ;  /* 0xfffffffc00e00947 */ /* 0x000fea000383ffff */
.L_x_22:
[----:B------:R-:W-:Y:S05]  /*1a10*/  BSYNC.RECONVERGENT B2 ;  /* 0x0000000000027941 */ /* 0x000fea0003800200 */
.L_x_21:
[----:B------:R-:W-:Y:S05]  /*1a20*/  @!P1 BRA `(.L_x_20) ;  /* 0x0000000400989947 */ /* 0x000fea0003800000 */
[----:B------:R-:W0:Y:S01]  /*1a30*/  LDCU.64 UR8, c[0x0][0x380] ;  /* 0x00007000ff0877ac */ /* 0x000e220008000a00 */
[----:B------:R-:W-:Y:S01]  /*1a40*/  IMAD.IADD R9, R0, 0x1, -R45 ;  /* 0x0000000100097824 */ /* 0x000fe200078e0a2d */
[C---:B------:R-:W-:Y:S01]  /*1a50*/  IADD3 R5, P0, PT, R45.reuse, UR4, RZ ;  /* 0x000000042d057c10 */ /* 0x040fe2000ff1e0ff */
[----:B------:R-:W-:Y:S01]  /*1a60*/  BSSY.RECONVERGENT B2, `(.L_x_24) ;  /* 0x0000039000027945 */ /* 0x000fe20003800200 */
[----:B------:R-:W-:Y:S02]  /*1a70*/  VIADD R43, R45, UR4 ;  /* 0x000000042d2b7c36 */ /* 0x000fe40008000000 */
[----:B------:R-:W-:Y:S01]  /*1a80*/  ISETP.GT.AND P1, PT, R9, 0x1800, PT ;  /* 0x000018000900780c */ /* 0x000fe20003f24270 */
[----:B------:R-:W-:Y:S01]  /*1a90*/  IMAD.X R8, RZ, RZ, RZ, P0 ;  /* 0x000000ffff087224 */ /* 0x000fe200000e06ff */
[----:B0-----:R-:W-:-:S04]  /*1aa0*/  LEA R4, P0, R5, UR8, 0x3 ;  /* 0x0000000805047c11 */ /* 0x001fc8000f8018ff */
[----:B------:R-:W-:Y:S02]  /*1ab0*/  LEA.HI.X R5, R5, UR9, R8, 0x3, P0 ;  /* 0x0000000905057c11 */ /* 0x000fe400080f1c08 */
[----:B------:R-:W-:-:S05]  /*1ac0*/  IADD3 R4, P0, PT, R4, 0x2000, RZ ;  /* 0x0000200004047810 */ /* 0x000fca0007f1e0ff */
[----:B------:R-:W-:Y:S01]  /*1ad0*/  IMAD.X R5, RZ, RZ, R5, P0 ;  /* 0x000000ffff057224 */ /* 0x000fe200000e0605 */
[----:B------:R-:W-:Y:S01]  /*1ae0*/  PLOP3.LUT P0, PT, PT, PT, PT, 0x80, 0x8 ;  /* 0x000000000008781c */ /* 0x000fe20003f0f070 */
[----:B------:R-:W-:-:S12]  /*1af0*/  @!P1 BRA `(.L_x_25) ;  /* 0x0000000000bc9947 */ /* 0x000fd80003800000 */
[----:B------:R-:W-:Y:S01]  /*1b00*/  PLOP3.LUT P0, PT, PT, PT, PT, 0x8, 0x80 ;  /* 0x000000000080781c */ /* 0x000fe20003f0e170 */
[----:B------:R-:W-:-:S12]  /*1b10*/  VIADD R40, R0, 0xffffe800 ;  /* 0xffffe80000287836 */ /* 0x000fd80000000000 */
.L_x_26:
[C---:B------:R-:W-:Y:S01]  /*1b20*/  IMAD.WIDE.U32 R38, R43.reuse, 0x8, R2 ;  /* 0x000000082b267825 */ /* 0x040fe200078e0002 */
[----:B------:R-:W2:Y:S04]  /*1b30*/  LDG.E.64.CONSTANT R8, desc[UR6][R4.64+-0x1000] ;  /* 0xfff0000604087981 */ /* 0x000ea8000c1e9b00 */
[----:B------:R-:W3:Y:S04]  /*1b40*/  LDG.E.64.CONSTANT R10, desc[UR6][R4.64] ;  /* 0x00000006040a7981 */ /* 0x000ee8000c1e9b00 */
[----:B------:R-:W4:Y:S01]  /*1b50*/  LDG.E.64.CONSTANT R38, desc[UR6][R38.64] ;  /* 0x0000000626267981 */ /* 0x000f22000c1e9b00 */
[----:B------:R-:W-:-:S03]  /*1b60*/  VIADD R15, R43, 0x800 ;  /* 0x000008002b0f7836 */ /* 0x000fc60000000000 */
[----:B------:R-:W5:Y:S01]  /*1b70*/  LDG.E.64.CONSTANT R12, desc[UR6][R4.64+0x1000] ;  /* 0x00100006040c7981 */ /* 0x000f62000c1e9b00 */
[----:B------:R-:W-:-:S03]  /*1b80*/  IMAD.WIDE.U32 R14, R15, 0x8, R2 ;  /* 0x000000080f0e7825 */ /* 0x000fc600078e0002 */
[----:B------:R-:W5:Y:S04]  /*1b90*/  LDG.E.64.CONSTANT R16, desc[UR6][R4.64+0x3000] ;  /* 0x0030000604107981 */ /* 0x000f68000c1e9b00 */
[----:B------:R-:W5:Y:S04]  /*1ba0*/  LDG.E.64.CONSTANT R14, desc[UR6][R14.64] ;  /* 0x000000060e0e7981 */ /* 0x000f68000c1e9b00 */
[----:B------:R-:W5:Y:S01]  /*1bb0*/  LDG.E.64.CONSTANT R18, desc[UR6][R4.64+0x4000] ;  /* 0x0040000604127981 */ /* 0x000f62000c1e9b00 */
        /* <DEDUP_REMOVED lines=11> */
[----:B------:R-:W5:Y:S04]  /*1c70*/  LDG.E.64.CONSTANT R34, desc[UR6][R4.64+0xc000] ;  /* 0x00c0000604227981 */ /* 0x000f68000c1e9b00 */
[----:B------:R0:W5:Y:S01]  /*1c80*/  LDG.E.64.CONSTANT R36, desc[UR6][R4.64+0xd000] ;  /* 0x00d0000604247981 */ /* 0x000162000c1e9b00 */
[----:B------:R-:W-:-:S05]  /*1c90*/  VIADD R45, R45, 0x2000 ;  /* 0x000020002d2d7836 */ /* 0x000fca0000000000 */
[----:B------:R-:W-:Y:S02]  /*1ca0*/  ISETP.GE.AND P1, PT, R45, R40, PT ;  /* 0x000000282d00720c */ /* 0x000fe40003f26270 */
[----:B0-----:R-:W-:Y:S01]  /*1cb0*/  IADD3 R4, P2, PT, R4, 0x10000, RZ ;  /* 0x0001000004047810 */ /* 0x001fe20007f5e0ff */
[----:B------:R-:W-:-:S04]  /*1cc0*/  VIADD R43, R43, 0x2000 ;  /* 0x000020002b2b7836 */ /* 0x000fc80000000000 */
[----:B------:R-:W-:Y:S01]  /*1cd0*/  IMAD.X R5, RZ, RZ, R5, P2 ;  /* 0x000000ffff057224 */ /* 0x000fe200010e0605 */
[----:B----4-:R-:W-:-:S08]  /*1ce0*/  DADD R38, R38, R6 ;  /* 0x0000000026267229 */ /* 0x010fd00000000006 */
[----:B--2---:R-:W-:-:S08]  /*1cf0*/  DADD R8, R38, R8 ;  /* 0x0000000026087229 */ /* 0x004fd00000000008 */
[----:B---3--:R-:W-:-:S08]  /*1d00*/  DADD R8, R8, R10 ;  /* 0x0000000008087229 */ /* 0x008fd0000000000a */
[----:B-----5:R-:W-:-:S08]  /*1d10*/  DADD R8, R8, R12 ;  /* 0x0000000008087229 */ /* 0x020fd0000000000c */
        /* <DEDUP_REMOVED lines=13> */
.L_x_25:
[----:B------:R-:W-:Y:S05]  /*1df0*/  BSYNC.RECONVERGENT B2 ;  /* 0x0000000000027941 */ /* 0x000fea0003800200 */
.L_x_24:
[----:B------:R-:W-:Y:S01]  /*1e00*/  IMAD.IADD R8, R0, 0x1, -R45 ;  /* 0x0000000100087824 */ /* 0x000fe200078e0a2d */
[----:B------:R-:W-:Y:S04]  /*1e10*/  BSSY.RECONVERGENT B2, `(.L_x_27) ;  /* 0x000001c000027945 */ /* 0x000fe80003800200 */
[----:B------:R-:W-:-:S13]  /*1e20*/  ISETP.GT.AND P1, PT, R8, 0x800, PT ;  /* 0x000008000800780c */ /* 0x000fda0003f24270 */
[----:B------:R-:W-:Y:S05]  /*1e30*/  @!P1 BRA `(.L_x_28) ;  /* 0x0000000000649947 */ /* 0x000fea0003800000 */
        /* <DEDUP_REMOVED lines=9> */
[----:B------:R-:W5:Y:S04]  /*1ed0*/  LDG.E.64.CONSTANT R22, desc[UR6][R4.64+0x4000] ;  /* 0x0040000604167981 */ /* 0x000f68000c1e9b00 */
[----:B------:R0:W5:Y:S01]  /*1ee0*/  LDG.E.64.CONSTANT R8, desc[UR6][R4.64+0x5000] ;  /* 0x0050000604087981 */ /* 0x000162000c1e9b00 */
[----:B------:R-:W-:Y:S01]  /*1ef0*/  PLOP3.LUT P0, PT, PT, PT, PT, 0x8, 0x80 ;  /* 0x000000000080781c */ /* 0x000fe20003f0e170 */
[----:B------:R-:W-:-:S02]  /*1f00*/  VIADD R45, R45, 0x1000 ;  /* 0x000010002d2d7836 */ /* 0x000fc40000000000 */
[----:B------:R-:W-:Y:S01]  /*1f10*/  VIADD R43, R43, 0x1000 ;  /* 0x000010002b2b7836 */ /* 0x000fe20000000000 */
[----:B----4-:R-:W-:-:S08]  /*1f20*/  DADD R6, R6, R10 ;  /* 0x0000000006067229 */ /* 0x010fd0000000000a */
[----:B--2---:R-:W-:-:S08]  /*1f30*/  DADD R6, R6, R12 ;  /* 0x0000000006067229 */ /* 0x004fd0000000000c */
[----:B---3--:R-:W-:-:S08]  /*1f40*/  DADD R6, R6, R14 ;  /* 0x0000000006067229 */ /* 0x008fd0000000000e */
[----:B-----5:R-:W-:-:S08]  /*1f50*/  DADD R6, R6, R16 ;  /* 0x0000000006067229 */ /* 0x020fd00000000010 */
[----:B------:R-:W-:-:S08]  /*1f60*/  DADD R6, R6, R18 ;  /* 0x0000000006067229 */ /* 0x000fd00000000012 */
[----:B------:R-:W-:Y:S01]  /*1f70*/  DADD R6, R6, R20 ;  /* 0x0000000006067229 */ /* 0x000fe20000000014 */
[----:B------:R-:W-:-:S07]  /*1f80*/  IADD3 R10, P1, PT, R4, 0x8000, RZ ;  /* 0x00008000040a7810 */ /* 0x000fce0007f3e0ff */
[----:B------:R-:W-:Y:S01]  /*1f90*/  DADD R6, R6, R22 ;  /* 0x0000000006067229 */ /* 0x000fe20000000016 */
[----:B0-----:R-:W-:Y:S02]  /*1fa0*/  IMAD.X R5, RZ, RZ, R5, P1 ;  /* 0x000000ffff057224 */ /* 0x001fe400008e0605 */
[----:B------:R-:W-:-:S05]  /*1fb0*/  IMAD.MOV.U32 R4, RZ, RZ, R10 ;  /* 0x000000ffff047224 */ /* 0x000fca00078e000a */
[----:B------:R-:W-:-:S11]  /*1fc0*/  DADD R6, R6, R8 ;  /* 0x0000000006067229 */ /* 0x000fd60000000008 */
.L_x_28:
[----:B------:R-:W-:Y:S05]  /*1fd0*/  BSYNC.RECONVERGENT B2 ;  /* 0x0000000000027941 */ /* 0x000fea0003800200 */
.L_x_27:
[----:B------:R-:W-:-:S13]  /*1fe0*/  ISETP.LT.OR P0, PT, R45, R0, P0 ;  /* 0x000000002d00720c */ /* 0x000fda0000701670 */
[----:B------:R-:W-:Y:S05]  /*1ff0*/  @!P0 BRA `(.L_x_20) ;  /* 0x0000000000248947 */ /* 0x000fea0003800000 */
[----:B------:R-:W-:Y:S01]  /*2000*/  IMAD.WIDE.U32 R2, R43, 0x8, R2 ;  /* 0x000000082b027825 */ /* 0x000fe200078e0002 */
[----:B------:R-:W2:Y:S04]  /*2010*/  LDG.E.64.CONSTANT R8, desc[UR6][R4.64+-0x1000] ;  /* 0xfff0000604087981 */ /* 0x000ea8000c1e9b00 */
[----:B------:R-:W3:Y:S04]  /*2020*/  LDG.E.64.CONSTANT R10, desc[UR6][R4.64] ;  /* 0x00000006040a7981 */ /* 0x000ee8000c1e9b00 */
[----:B------:R-:W4:Y:S04]  /*2030*/  LDG.E.64.CONSTANT R2, desc[UR6][R2.64] ;  /* 0x0000000602027981 */ /* 0x000f28000c1e9b00 */
[----:B------:R-:W5:Y:S01]  /*2040*/  LDG.E.64.CONSTANT R12, desc[UR6][R4.64+0x1000] ;  /* 0x00100006040c7981 */ /* 0x000f62000c1e9b00 */
[----:B----4-:R-:W-:-:S08]  /*2050*/  DADD R6, R6, R2 ;  /* 0x0000000006067229 */ /* 0x010fd00000000002 */
[----:B--2---:R-:W-:-:S08]  /*2060*/  DADD R6, R6, R8 ;  /* 0x0000000006067229 */ /* 0x004fd00000000008 */
[----:B---3--:R-:W-:-:S08]  /*2070*/  DADD R6, R6, R10 ;  /* 0x0000000006067229 */ /* 0x008fd0000000000a */
[----:B-----5:R-:W-:-:S11]  /*2080*/  DADD R6, R6, R12 ;  /* 0x0000000006067229 */ /* 0x020fd6000000000c */
.L_x_20:
[----:B------:R-:W-:Y:S05]  /*2090*/  BSYNC.RECONVERGENT B1 ;  /* 0x0000000000017941 */ /* 0x000fea0003800200 */
.L_x_18:
[----:B------:R-:W0:Y:S01]  /*20a0*/  S2R R0, SR_LANEID ;  /* 0x0000000000007919 */ /* 0x000e220000000000 */
[----:B------:R-:W-:Y:S04]  /*20b0*/  SHFL.DOWN PT, R2, R6, 0x1, 0x1f ;  /* 0x08201f0006027f89 */ /* 0x000fe800000e0000 */
[----:B------:R-:W1:Y:S02]  /*20c0*/  SHFL.DOWN PT, R3, R7, 0x1, 0x1f ;  /* 0x08201f0007037f89 */ /* 0x000e6400000e0000 */
[----:B-1----:R-:W-:Y:S01]  /*20d0*/  DADD R2, R2, R6 ;  /* 0x0000000002027229 */ /* 0x002fe20000000006 */
[C---:B0-----:R-:W-:Y:S02]  /*20e0*/  ISETP.GT.AND P0, PT, R0.reuse, 0x1e, PT ;  /* 0x0000001e0000780c */ /* 0x041fe40003f04270 */
[----:B------:R-:W-:-:S07]  /*20f0*/  ISETP.NE.AND P1, PT, R0, RZ, PT ;  /* 0x000000ff0000720c */ /* 0x000fce0003f25270 */
        /* <DEDUP_REMOVED lines=15> */
[----:B------:R-:W-:Y:S01]  /*21f0*/  ISETP.GT.AND P0, PT, R0, 0x17, PT ;  /* 0x000000170000780c */ /* 0x000fe20003f04270 */
[----:B------:R-:W-:Y:S01]  /*2200*/  SHFL.DOWN PT, R2, R6, 0x8, 0x1f ;  /* 0x09001f0006027f89 */ /* 0x000fe200000e0000 */
[----:B------:R-:W-:-:S03]  /*2210*/  @!P1 MOV R8, 0x400 ;  /* 0x0000040000089802 */ /* 0x000fc60000000f00 */
[----:B------:R-:W0:Y:S01]  /*2220*/  SHFL.DOWN PT, R3, R7, 0x8, 0x1f ;  /* 0x09001f0007037f89 */ /* 0x000e2200000e0000 */
[----:B-1----:R-:W-:Y:S01]  /*2230*/  @!P1 LEA R11, R11, R8, 0x18 ;  /* 0x000000080b0b9211 */ /* 0x002fe200078ec0ff */
[----:B0-----:R-:W-:-:S10]  /*2240*/  DADD R2, R2, R6 ;  /* 0x0000000002027229 */ /* 0x001fd40000000006 */
[----:B------:R-:W-:Y:S02]  /*2250*/  FSEL R4, R6, R2, P0 ;  /* 0x0000000206047208 */ /* 0x000fe40000000000 */
[----:B------:R-:W-:Y:S02]  /*2260*/  FSEL R5, R7, R3, P0 ;  /* 0x0000000307057208 */ /* 0x000fe40000000000 */
[----:B------:R-:W-:Y:S01]  /*2270*/  @!P1 SHF.R.U32.HI R6, RZ, 0x2, R41 ;  /* 0x00000002ff069819 */ /* 0x000fe20000011629 */
[----:B------:R-:W-:Y:S01]  /*2280*/  SHFL.DOWN PT, R2, R4, 0x10, 0x1f ;  /* 0x0a001f0004027f89 */ /* 0x000fe200000e0000 */
[----:B------:R-:W-:Y:S02]  /*2290*/  ISETP.NE.AND P0, PT, R41, RZ, PT ;  /* 0x000000ff2900720c */ /* 0x000fe40003f05270 */
[----:B------:R-:W-:Y:S01]  /*22a0*/  @!P1 LOP3.LUT R6, R6, 0xf8, RZ, 0xc0, !PT ;  /* 0x000000f806069812 */ /* 0x000fe200078ec0ff */
[----:B------:R-:W0:Y:S04]  /*22b0*/  SHFL.DOWN PT, R3, R5, 0x10, 0x1f ;  /* 0x0a001f0005037f89 */ /* 0x000e2800000e0000 */
[----:B------:R-:W-:Y:S01]  /*22c0*/  @!P1 IMAD.IADD R11, R6, 0x1, R11 ;  /* 0x00000001060b9824 */ /* 0x000fe200078e020b */
[----:B0-----:R-:W-:-:S07]  /*22d0*/  DADD R2, R2, R4 ;  /* 0x0000000002027229 */ /* 0x001fce0000000004 */
[----:B------:R0:W-:Y:S01]  /*22e0*/  @!P1 STS.64 [R11+0x10], R2 ;  /* 0x000010020b009388 */ /* 0x0001e20000000a00 */
[----:B------:R-:W-:Y:S01]  /*22f0*/  BAR.SYNC.DEFER_BLOCKING 0x0 ;  /* 0x0000000000007b1d */ /* 0x000fe20000010000 */
[----:B------:R-:W-:-:S04]  /*2300*/  ISETP.GT.AND P1, PT, R0, 0xf, PT ;  /* 0x0000000f0000780c */ /* 0x000fc80003f24270 */
[----:B------:R-:W-:Y:S02]  /*2310*/  FSEL R0, R4, R2, P1 ;  /* 0x0000000204007208 */ /* 0x000fe40000800000 */
[----:B------:R-:W-:-:S03]  /*2320*/  FSEL R5, R5, R3, P1 ;  /* 0x0000000305057208 */ /* 0x000fc60000800000 */
[----:B0-----:R-:W-:Y:S02]  /*2330*/  IMAD.MOV.U32 R2, RZ, RZ, R0 ;  /* 0x000000ffff027224 */ /* 0x001fe400078e0000 */
[----:B------:R-:W-:Y:S01]  /*2340*/  IMAD.MOV.U32 R3, RZ, RZ, R5 ;  /* 0x000000ffff037224 */ /* 0x000fe200078e0005 */
[----:B------:R-:W-:Y:S06]  /*2350*/  @P0 BRA `(.L_x_16) ;  /* 0x0000000000680947 */ /* 0x000fec0003800000 */
[----:B------:R-:W0:Y:S01]  /*2360*/  S2UR UR5, SR_CgaCtaId ;  /* 0x00000000000579c3 */ /* 0x000e220000008800 */
[----:B------:R-:W-:Y:S02]  /*2370*/  UMOV UR4, 0x400 ;  /* 0x0000040000047882 */ /* 0x000fe40000000000 */
[----:B0-----:R-:W-:-:S09]  /*2380*/  ULEA UR4, UR5, UR4, 0x18 ;  /* 0x0000000405047291 */ /* 0x001fd2000f8ec0ff */
[----:B------:R-:W0:Y:S04]  /*2390*/  LDS.64 R4, [UR4+0x18] ;  /* 0x00001804ff047984 */ /* 0x000e280008000a00 */
[----:B------:R-:W1:Y:S04]  /*23a0*/  LDS.128 R8, [UR4+0x20] ;  /* 0x00002004ff087984 */ /* 0x000e680008000c00 */
        /* <DEDUP_REMOVED lines=20> */
[----:B------:R-:W-:-:S11]  /*24f0*/  DADD R2, R2, R10 ;  /* 0x0000000002027229 */ /* 0x000fd6000000000a */
.L_x_16:
[----:B------:R-:W-:Y:S05]  /*2500*/  BSYNC.RECONVERGENT B0 ;  /* 0x0000000000007941 */ /* 0x000fea0003800200 */
.L_x_1:
[----:B------:R-:W-:Y:S05]  /*2510*/  @P0 EXIT ;  /* 0x000000000000094d */ /* 0x000fea0003800000 */
[----:B------:R-:W0:Y:S01]  /*2520*/  LDCU.64 UR4, c[0x0][0x398] ;  /* 0x00007300ff0477ac */ /* 0x000e220008000a00 */
[----:B------:R-:W2:Y:S01]  /*2530*/  LDC.64 R4, c[0x0][0x388] ;  /* 0x0000e200ff047b82 */ /* 0x000ea20000000a00 */
[----:B0-----:R-:W-:-:S07]  /*2540*/  DADD R2, R2, UR4 ;  /* 0x0000000402027e29 */ /* 0x001fce0008000000 */
[----:B--2---:R-:W-:Y:S01]  /*2550*/  STG.E.64 desc[UR6][R4.64], R2 ;  /* 0x0000000204007986 */ /* 0x004fe2000c101b06 */
[----:B------:R-:W-:Y:S05]  /*2560*/  EXIT ;  /* 0x000000000000794d */ /* 0x000fea0003800000 */
.L_x_29:
[----:B------:R-:W-:-:S00]  /*2570*/  BRA `(.L_x_29) ;  /* 0xfffffffc00fc7947 */ /* 0x000fc0000383ffff */
[----:B------:R-:W-:-:S00]  /*2580*/  NOP ;  /* 0x0000000000007918 */ /* 0x000fc00000000000 */
[----:B------:R-:W-:-:S00]  /*2590*/  NOP ;  /* 0x0000000000007918 */ /* 0x000fc00000000000 */
[----:B------:R-:W-:-:S00]  /*25a0*/  NOP ;  /* 0x0000000000007918 */ /* 0x000fc00000000000 */
[----:B------:R-:W-:-:S00]  /*25b0*/  NOP ;  /* 0x0000000000007918 */ /* 0x000fc00000000000 */
[----:B------:R-:W-:-:S00]  /*25c0*/  NOP ;  /* 0x0000000000007918 */ /* 0x000fc00000000000 */
[----:B------:R-:W-:-:S00]  /*25d0*/  NOP ;  /* 0x0000000000007918 */ /* 0x000fc00000000000 */
[----:B------:R-:W-:-:S00]  /*25e0*/  NOP ;  /* 0x0000000000007918 */ /* 0x000fc00000000000 */
[----:B------:R-:W-:-:S00]  /*25f0*/  NOP ;  /* 0x0000000000007918 */ /* 0x000fc00000000000 */
.L_x_185:


//--------------------- .text._ZN3cub18CUB_300001_SM_10006detail6reduce18DeviceReduceKernelINS2_10policy_hubIdyN4cuda3std3__44plusIdEEE10Policy1000EN6thrust24THRUST_300001_SM_1000_NS6detail15normal_iteratorINSD_10device_ptrIdEEEEyS9_dNS7_10__identityEEEvT0_PT3_T1_NS0_13GridEvenShareISN_EET2_T4_ --------------------------
	.section	.text._ZN3cub18CUB_300001_SM_10006detail6reduce18DeviceReduceKernelINS2_10policy_hubIdyN4cuda3std3__44plusIdEEE10Policy1000EN6thrust24THRUST_300001_SM_1000_NS6detail15normal_iteratorINSD_10device_ptrIdEEEEyS9_dNS7_10__identityEEEvT0_PT3_T1_NS0_13GridEvenShareISN_EET2_T4_,"ax",@progbits
	.align	128
        .global         _ZN3cub18CUB_300001_SM_10006detail6reduce18DeviceReduceKernelINS2_10policy_hubIdyN4cuda3std3__44plusIdEEE10Policy1000EN6thrust24THRUST_300001_SM_1000_NS6detail15normal_iteratorINSD_10device_ptrIdEEEEyS9_dNS7_10__identityEEEvT0_PT3_T1_NS0_13GridEvenShareISN_EET2_T4_
        .type           _ZN3cub18CUB_300001_SM_10006detail6reduce18DeviceReduceKernelINS2_10policy_hubIdyN4cuda3std3__44plusIdEEE10Policy1000EN6thrust24THRUST_300001_SM_1000_NS6detail15normal_iteratorINSD_10device_ptrIdEEEEyS9_dNS7_10__identityEEEvT0_PT3_T1_NS0_13GridEvenShareISN_EET2_T4_,@function
        .size           _ZN3cub18CUB_300001_SM_10006detail6reduce18DeviceReduceKernelINS2_10policy_hubIdyN4cuda3std3__44plusIdEEE10Policy1000EN6thrust24THRUST_300001_SM_1000_NS6detail15normal_iteratorINSD_10device_ptrIdEEEEyS9_dNS7_10__identityEEEvT0_PT3_T1_NS0_13GridEvenShareISN_EET2_T4_,(.L_x_186 - _ZN3cub18CUB_300001_SM_10006detail6reduce18DeviceReduceKernelINS2_10policy_hubIdyN4cuda3std3__44plusIdEEE10Policy1000EN6thrust24THRUST_300001_SM_1000_NS6detail15normal_iteratorINSD_10device_ptrIdEEEEyS9_dNS7_10__identityEEEvT0_PT3_T1_NS0_13GridEvenShareISN_EET2_T4_)
        .other          _ZN3cub18CUB_300001_SM_10006detail6reduce18DeviceReduceKernelINS2_10policy_hubIdyN4cuda3std3__44plusIdEEE10Policy1000EN6thrust24THRUST_300001_SM_1000_NS6detail15normal_iteratorINSD_10device_ptrIdEEEEyS9_dNS7_10__identityEEEvT0_PT3_T1_NS0_13GridEvenShareISN_EET2_T4_,@"STO_CUDA_ENTRY STV_DEFAULT"
_ZN3cub18CUB_300001_SM_10006detail6reduce18DeviceReduceKernelINS2_10policy_hubIdyN4cuda3std3__44plusIdEEE10Policy1000EN6thrust24THRUST_300001_SM_1000_NS6detail15normal_iteratorINSD_10device_ptrIdEEEEyS9_dNS7_10__identityEEEvT0_PT3_T1_NS0_13GridEvenShareISN_EET2_T4_:
.text._ZN3cub18CUB_300001_SM_10006detail6reduce18DeviceReduceKernelINS2_10policy_hubIdyN4cuda3std3__44plusIdEEE10Policy1000EN6thrust24THRUST_300001_SM_1000_NS6detail15normal_iteratorINSD_10device_ptrIdEEEEyS9_dNS7_10__identityEEEvT0_PT3_T1_NS0_13GridEvenShareISN_EET2_T4_:
[----:B------:R-:W-:Y:S08]  /*0000*/  LDC R1, c[0x0][0x37c] ;  /* 0x0000df00ff017b82 */ /* 0x000ff00000000800 */
[----:B------:R-:W0:Y:S01]  /*0010*/  S2UR UR18, SR_CTAID.X ;  /* 0x00000000001279c3 */ /* 0x000e220000002500 */
[----:B------:R-:W1:Y:S01]  /*0020*/  LDCU.64 UR4, c[0x0][0x3b8] ;  /* 0x00007700ff0477ac */ /* 0x000e620008000a00 */
[----:B------:R-:W-:Y:S01]  /*0030*/  BSSY.RECONVERGENT B0, `(.L_x_30) ;  /* 0x0000277000007945 */ /* 0x000fe20003800200 */
[----:B------:R-:W2:Y:S01]  /*0040*/  LDCU UR11, c[0x0][0x3c0] ;  /* 0x00007800ff0b77ac */ /* 0x000ea20008000800 */
[----:B------:R-:W3:Y:S01]  /*0050*/  LDCU.64 UR16, c[0x0][0x358] ;  /* 0x00006b00ff1077ac */ /* 0x000ee20008000a00 */
[----:B-1----:R-:W-:-:S02]  /*0060*/  IMAD.U32 R12, RZ, RZ, UR4 ;  /* 0x00000004ff0c7e24 */ /* 0x002fc4000f8e00ff */
[----:B------:R-:W-:Y:S01]  /*0070*/  IMAD.U32 R3, RZ, RZ, UR5 ;  /* 0x00000005ff037e24 */ /* 0x000fe2000f8e00ff */
[----:B--2---:R-:W-:Y:S02]  /*0080*/  UIMAD UR5, UR11, 0xe00, URZ ;  /* 0x00000e000b0578a4 */ /* 0x004fe4000f8e02ff */
[----:B0-----:R-:W-:Y:S02]  /*0090*/  UIMAD UR9, UR18, 0xe00, URZ ;  /* 0x00000e00120978a4 */ /* 0x001fe4000f8e02ff */
[----:B------:R-:W-:-:S04]  /*00a0*/  USHF.R.S32.HI UR4, URZ, 0x1f, UR5 ;  /* 0x0000001fff047899 */ /* 0x000fc80008011405 */
[----:B------:R-:W-:-:S04]  /*00b0*/  IADD3 R13, P1, PT, R12, -UR9, RZ ;  /* 0x800000090c0d7c10 */ /* 0x000fc8000ff3e0ff */
[----:B------:R-:W-:Y:S02]  /*00c0*/  ISETP.GT.U32.AND P0, PT, R13, 0xdff, PT ;  /* 0x00000dff0d00780c */ /* 0x000fe40003f04070 */
[----:B------:R-:W-:-:S04]  /*00d0*/  IADD3.X R2, PT, PT, R3, -0x1, RZ, P1, !PT ;  /* 0xffffffff03027810 */ /* 0x000fc80000ffe4ff */
[----:B------:R-:W-:-:S13]  /*00e0*/  ISETP.GT.U32.AND.EX P0, PT, R2, RZ, PT, P0 ;  /* 0x000000ff0200720c */ /* 0x000fda0003f04100 */
[----:B---3--:R-:W-:Y:S05]  /*00f0*/  @P0 BRA `(.L_x_31) ;  /* 0x0000001400280947 */ /* 0x008fea0003800000 */
[----:B------:R-:W0:Y:S01]  /*0100*/  S2R R0, SR_TID.X ;  /* 0x0000000000007919 */ /* 0x000e220000002100 */
[----:B------:R-:W-:Y:S01]  /*0110*/  VIADD R3, R12, -UR9 ;  /* 0x800000090c037c36 */ /* 0x000fe20008000000 */
[----:B------:R-:W-:Y:S01]  /*0120*/  BSSY.RECONVERGENT B1, `(.L_x_32) ;  /* 0x000000a000017945 */ /* 0x000fe20003800200 */
[----:B------:R-:W-:-:S03]  /*0130*/  CS2R R8, SRZ ;  /* 0x0000000000087805 */ /* 0x000fc6000001ff00 */
[----:B0-----:R-:W-:Y:S01]  /*0140*/  ISETP.GE.AND P0, PT, R0, R3, PT ;  /* 0x000000030000720c */ /* 0x001fe20003f06270 */
[----:B------:R-:W-:-:S12]  /*0150*/  IMAD.MOV.U32 R2, RZ, RZ, R0 ;  /* 0x000000ffff027224 */ /* 0x000fd800078e0000 */
[----:B------:R-:W-:Y:S05]  /*0160*/  @P0 BRA `(.L_x_33) ;  /* 0x0000000000140947 */ /* 0x000fea0003800000 */
[----:B------:R-:W0:Y:S01]  /*0170*/  LDC.64 R8, c[0x0][0x380] ;  /* 0x0000e000ff087b82 */ /* 0x000e220000000a00 */
[----:B------:R-:W-:-:S04]  /*0180*/  VIADD R5, R0, UR9 ;  /* 0x0000000900057c36 */ /* 0x000fc80008000000 */
[----:B0-----:R-:W-:-:S06]  /*0190*/  IMAD.WIDE.U32 R8, R5, 0x8, R8 ;  /* 0x0000000805087825 */ /* 0x001fcc00078e0008 */
[----:B------:R-:W5:Y:S01]  /*01a0*/  LDG.E.64 R8, desc[UR16][R8.64] ;  /* 0x0000001008087981 */ /* 0x000f62000c1e1b00 */
[----:B------:R-:W-:-:S07]  /*01b0*/  VIADD R2, R0, 0x200 ;  /* 0x0000020000027836 */ /* 0x000fce0000000000 */
.L_x_33:
[----:B------:R-:W-:Y:S05]  /*01c0*/  BSYNC.RECONVERGENT B1 ;  /* 0x0000000000017941 */ /* 0x000fea0003800200 */
.L_x_32:
[----:B------:R-:W-:Y:S01]  /*01d0*/  ISETP.GE.AND P0, PT, R2, R3, PT ;  /* 0x000000030200720c */ /* 0x000fe20003f06270 */
[----:B------:R-:W-:-:S12]  /*01e0*/  BSSY.RECONVERGENT B1, `(.L_x_34) ;  /* 0x0000078000017945 */ /* 0x000fd80003800200 */
[----:B------:R-:W-:Y:S05]  /*01f0*/  @P0 BRA `(.L_x_35) ;  /* 0x0000000400d80947 */ /* 0x000fea0003800000 */
[----:B------:R-:W-:Y:S01]  /*0200*/  LOP3.LUT R5, RZ, R2, RZ, 0x33, !PT ;  /* 0x00000002ff057212 */ /* 0x000fe200078e33ff */
[----:B------:R-:W-:Y:S03]  /*0210*/  BSSY.RECONVERGENT B2, `(.L_x_36) ;  /* 0x0000036000027945 */ /* 0x000fe60003800200 */
[----:B------:R-:W-:-:S04]  /*0220*/  IADD3 R12, PT, PT, R12, -UR9, R5 ;  /* 0x800000090c0c7c10 */ /* 0x000fc8000fffe005 */
[C---:B------:R-:W-:Y:S02]  /*0230*/  ISETP.GE.U32.AND P1, PT, R12.reuse, 0x1e00, PT ;  /* 0x00001e000c00780c */ /* 0x040fe40003f26070 */
[----:B------:R-:W-:-:S04]  /*0240*/  LEA.HI R4, R12, 0x1, RZ, 0x17 ;  /* 0x000000010c047811 */ /* 0x000fc800078fb8ff */
[----:B------:R-:W-:-:S04]  /*0250*/  LOP3.LUT R5, R4, 0xf, RZ, 0xc0, !PT ;  /* 0x0000000f04057812 */ /* 0x000fc800078ec0ff */
[----:B------:R-:W-:-:S03]  /*0260*/  ISETP.NE.AND P0, PT, R5, RZ, PT ;  /* 0x000000ff0500720c */ /* 0x000fc60003f05270 */
[----:B------:R-:W-:Y:S10]  /*0270*/  @!P1 BRA `(.L_x_37) ;  /* 0x0000000000bc9947 */ /* 0x000ff40003800000 */
[----:B------:R-:W0:Y:S01]  /*0280*/  LDCU.64 UR4, c[0x0][0x380] ;  /* 0x00007000ff0477ac */ /* 0x000e220008000a00 */
[----:B------:R-:W-:Y:S01]  /*0290*/  IMAD.WIDE.U32 R6, R2, 0x8, RZ ;  /* 0x0000000802067825 */ /* 0x000fe200078e00ff */
[----:B------:R-:W-:-:S03]  /*02a0*/  LOP3.LUT R26, R4, 0xfffff0, RZ, 0xc0, !PT ;  /* 0x00fffff0041a7812 */ /* 0x000fc600078ec0ff */
[----:B------:R-:W-:Y:S02]  /*02b0*/  IMAD.U32 R11, RZ, RZ, UR18 ;  /* 0x00000012ff0b7e24 */ /* 0x000fe4000f8e00ff */
[----:B------:R-:W-:Y:S02]  /*02c0*/  IMAD.MOV R26, RZ, RZ, -R26 ;  /* 0x000000ffff1a7224 */ /* 0x000fe400078e0a1a */
[----:B------:R-:W-:-:S03]  /*02d0*/  IMAD.WIDE.U32 R6, R11, 0x7000, R6 ;  /* 0x000070000b067825 */ /* 0x000fc600078e0006 */
[----:B0-----:R-:W-:-:S04]  /*02e0*/  IADD3 R6, P1, PT, R6, UR4, RZ ;  /* 0x0000000406067c10 */ /* 0x001fc8000ff3e0ff */
[----:B------:R-:W-:-:S04]  /*02f0*/  IADD3 R6, P2, PT, R6, 0x8000, RZ ;  /* 0x0000800006067810 */ /* 0x000fc80007f5e0ff */
[----:B------:R-:W-:-:S09]  /*0300*/  IADD3.X R7, PT, PT, RZ, UR5, R7, P2, P1 ;  /* 0x00000005ff077c10 */ /* 0x000fd200097e2407 */
.L_x_38:
[----:B------:R-:W2:Y:S04]  /*0310*/  LDG.E.64 R10, desc[UR16][R6.64+-0x8000] ;  /* 0xff800010060a7981 */ /* 0x000ea8000c1e1b00 */
[----:B------:R-:W3:Y:S04]  /*0320*/  LDG.E.64 R12, desc[UR16][R6.64+-0x7000] ;  /* 0xff900010060c7981 */ /* 0x000ee8000c1e1b00 */
[----:B------:R-:W4:Y:S04]  /*0330*/  LDG.E.64 R14, desc[UR16][R6.64+-0x6000] ;  /* 0xffa00010060e7981 */ /* 0x000f28000c1e1b00 */
[----:B------:R-:W4:Y:S04]  /*0340*/  LDG.E.64 R16, desc[UR16][R6.64+-0x5000] ;  /* 0xffb0001006107981 */ /* 0x000f28000c1e1b00 */
[----:B------:R-:W4:Y:S04]  /*0350*/  LDG.E.64 R18, desc[UR16][R6.64+-0x4000] ;  /* 0xffc0001006127981 */ /* 0x000f28000c1e1b00 */
[----:B------:R-:W4:Y:S04]  /*0360*/  LDG.E.64 R20, desc[UR16][R6.64+-0x3000] ;  /* 0xffd0001006147981 */ /* 0x000f28000c1e1b00 */
[----:B------:R-:W4:Y:S04]  /*0370*/  LDG.E.64 R24, desc[UR16][R6.64+-0x2000] ;  /* 0xffe0001006187981 */ /* 0x000f28000c1e1b00 */
[----:B------:R-:W4:Y:S01]  /*0380*/  LDG.E.64 R22, desc[UR16][R6.64+-0x1000] ;  /* 0xfff0001006167981 */ /* 0x000f22000c1e1b00 */
[----:B--2--5:R-:W-:-:S03]  /*0390*/  DADD R10, R10, R8 ;  /* 0x000000000a0a7229 */ /* 0x024fc60000000008 */
[----:B------:R-:W2:Y:S05]  /*03a0*/  LDG.E.64 R8, desc[UR16][R6.64] ;  /* 0x0000001006087981 */ /* 0x000eaa000c1e1b00 */
[----:B---3--:R-:W-:Y:S02]  /*03b0*/  DADD R12, R10, R12 ;  /* 0x000000000a0c7229 */ /* 0x008fe4000000000c */
[----:B------:R-:W3:Y:S06]  /*03c0*/  LDG.E.64 R10, desc[UR16][R6.64+0x1000] ;  /* 0x00100010060a7981 */ /* 0x000eec000c1e1b00 */
[----:B----4-:R-:W-:-:S02]  /*03d0*/  DADD R14, R12, R14 ;  /* 0x000000000c0e7229 */ /* 0x010fc4000000000e */
[----:B------:R-:W4:Y:S06]  /*03e0*/  LDG.E.64 R12, desc[UR16][R6.64+0x2000] ;  /* 0x00200010060c7981 */ /* 0x000f2c000c1e1b00 */
[----:B------:R-:W-:Y:S02]  /*03f0*/  DADD R16, R14, R16 ;  /* 0x000000000e107229 */ /* 0x000fe40000000010 */
[----:B------:R-:W4:Y:S06]  /*0400*/  LDG.E.64 R14, desc[UR16][R6.64+0x3000] ;  /* 0x00300010060e7981 */ /* 0x000f2c000c1e1b00 */
[----:B------:R-:W-:-:S02]  /*0410*/  DADD R18, R16, R18 ;  /* 0x0000000010127229 */ /* 0x000fc40000000012 */
[----:B------:R-:W4:Y:S06]  /*0420*/  LDG.E.64 R16, desc[UR16][R6.64+0x4000] ;  /* 0x0040001006107981 */ /* 0x000f2c000c1e1b00 */
[----:B------:R-:W-:Y:S02]  /*0430*/  DADD R20, R18, R20 ;  /* 0x0000000012147229 */ /* 0x000fe40000000014 */
[----:B------:R-:W4:Y:S06]  /*0440*/  LDG.E.64 R18, desc[UR16][R6.64+0x5000] ;  /* 0x0050001006127981 */ /* 0x000f2c000c1e1b00 */
[----:B------:R-:W-:-:S02]  /*0450*/  DADD R24, R20, R24 ;  /* 0x0000000014187229 */ /* 0x000fc40000000018 */
[----:B------:R-:W4:Y:S06]  /*0460*/  LDG.E.64 R20, desc[UR16][R6.64+0x6000] ;  /* 0x0060001006147981 */ /* 0x000f2c000c1e1b00 */
[----:B------:R-:W-:Y:S02]  /*0470*/  DADD R22, R24, R22 ;  /* 0x0000000018167229 */ /* 0x000fe40000000016 */
[----:B------:R0:W4:Y:S01]  /*0480*/  LDG.E.64 R24, desc[UR16][R6.64+0x7000] ;  /* 0x0070001006187981 */ /* 0x000122000c1e1b00 */
[----:B------:R-:W-:Y:S02]  /*0490*/  VIADD R26, R26, 0x10 ;  /* 0x000000101a1a7836 */ /* 0x000fe40000000000 */
[----:B------:R-:W-:-:S03]  /*04a0*/  VIADD R2, R2, 0x2000 ;  /* 0x0000200002027836 */ /* 0x000fc60000000000 */
[----:B------:R-:W-:Y:S02]  /*04b0*/  ISETP.NE.AND P1, PT, R26, RZ, PT ;  /* 0x000000ff1a00720c */ /* 0x000fe40003f25270 */
[----:B0-----:R-:W-:-:S05]  /*04c0*/  IADD3 R6, P2, PT, R6, 0x10000, RZ ;  /* 0x0001000006067810 */ /* 0x001fca0007f5e0ff */
[----:B------:R-:W-:Y:S01]  /*04d0*/  IMAD.X R7, RZ, RZ, R7, P2 ;  /* 0x000000ffff077224 */ /* 0x000fe200010e0607 */
[----:B--2---:R-:W-:-:S08]  /*04e0*/  DADD R8, R22, R8 ;  /* 0x0000000016087229 */ /* 0x004fd00000000008 */
[----:B---3--:R-:W-:-:S08]  /*04f0*/  DADD R8, R8, R10 ;  /* 0x0000000008087229 */ /* 0x008fd0000000000a */
[----:B----4-:R-:W-:-:S08]  /*0500*/  DADD R8, R8, R12 ;  /* 0x0000000008087229 */ /* 0x010fd0000000000c */
[----:B------:R-:W-:-:S08]  /*0510*/  DADD R8, R8, R14 ;  /* 0x0000000008087229 */ /* 0x000fd0000000000e */
[----:B------:R-:W-:-:S08]  /*0520*/  DADD R8, R8, R16 ;  /* 0x0000000008087229 */ /* 0x000fd00000000010 */
[----:B------:R-:W-:-:S08]  /*0530*/  DADD R8, R8, R18 ;  /* 0x0000000008087229 */ /* 0x000fd00000000012 */
[----:B------:R-:W-:-:S08]  /*0540*/  DADD R8, R8, R20 ;  /* 0x0000000008087229 */ /* 0x000fd00000000014 */
[----:B------:R-:W-:Y:S01]  /*0550*/  DADD R8, R8, R24 ;  /* 0x0000000008087229 */ /* 0x000fe20000000018 */
[----:B------:R-:W-:Y:S10]  /*0560*/  @P1 BRA `(.L_x_38) ;  /* 0xfffffffc00681947 */ /* 0x000ff4000383ffff */
.L_x_37:
[----:B------:R-:W-:Y:S05]  /*0570*/  BSYNC.RECONVERGENT B2 ;  /* 0x0000000000027941 */ /* 0x000fea0003800200 */
.L_x_36:
[----:B------:R-:W-:Y:S05]  /*0580*/  @!P0 BRA `(.L_x_35) ;  /* 0x0000000000f48947 */ /* 0x000fea0003800000 */
[----:B------:R-:W-:Y:S01]  /*0590*/  ISETP.GE.U32.AND P1, PT, R5, 0x8, PT ;  /* 0x000000080500780c */ /* 0x000fe20003f26070 */
[----:B------:R-:W-:Y:S01]  /*05a0*/  BSSY.RECONVERGENT B2, `(.L_x_39) ;  /* 0x000001a000027945 */ /* 0x000fe20003800200 */
[----:B------:R-:W-:-:S04]  /*05b0*/  LOP3.LUT R26, R4, 0x7, RZ, 0xc0, !PT ;  /* 0x00000007041a7812 */ /* 0x000fc800078ec0ff */
[----:B------:R-:W-:-:S07]  /*05c0*/  ISETP.NE.AND P0, PT, R26, RZ, PT ;  /* 0x000000ff1a00720c */ /* 0x000fce0003f05270 */
[----:B------:R-:W-:Y:S06]  /*05d0*/  @!P1 BRA `(.L_x_40) ;  /* 0x0000000000589947 */ /* 0x000fec0003800000 */
[----:B------:R-:W0:Y:S01]  /*05e0*/  LDCU.64 UR4, c[0x0][0x380] ;  /* 0x00007000ff0477ac */ /* 0x000e220008000a00 */
[----:B------:R-:W-:-:S04]  /*05f0*/  IADD3 R5, P1, PT, R2, UR9, RZ ;  /* 0x0000000902057c10 */ /* 0x000fc8000ff3e0ff */
[----:B------:R-:W-:Y:S02]  /*0600*/  LEA.HI.X.SX32 R6, R2, RZ, 0x1, P1 ;  /* 0x000000ff02067211 */ /* 0x000fe400008f0eff */
[----:B0-----:R-:W-:-:S04]  /*0610*/  LEA R24, P1, R5, UR4, 0x3 ;  /* 0x0000000405187c11 */ /* 0x001fc8000f8218ff */
[----:B------:R-:W-:-:S05]  /*0620*/  LEA.HI.X R25, R5, UR5, R6, 0x3, P1 ;  /* 0x0000000505197c11 */ /* 0x000fca00088f1c06 */
        /* <DEDUP_REMOVED lines=17> */
.L_x_40:
[----:B------:R-:W-:Y:S05]  /*0740*/  BSYNC.RECONVERGENT B2 ;  /* 0x0000000000027941 */ /* 0x000fea0003800200 */
.L_x_39:
        /* <DEDUP_REMOVED lines=14> */
[----:B------:R-:W4:Y:S01]  /*0830*/  LDG.E.64 R14, desc[UR16][R4.64+0x3000] ;  /* 0x00300010040e7981 */ /* 0x000f22000c1e1b00 */
[----:B------:R-:W-:Y:S01]  /*0840*/  VIADD R2, R2, 0x800 ;  /* 0x0000080002027836 */ /* 0x000fe20000000000 */
[----:B--2--5:R-:W-:-:S08]  /*0850*/  DADD R6, R8, R6 ;  /* 0x0000000008067229 */ /* 0x024fd00000000006 */
[----:B---3--:R-:W-:-:S08]  /*0860*/  DADD R6, R6, R10 ;  /* 0x0000000006067229 */ /* 0x008fd0000000000a */
[----:B----4-:R-:W-:-:S08]  /*0870*/  DADD R6, R6, R12 ;  /* 0x0000000006067229 */ /* 0x010fd0000000000c */
[----:B------:R-:W-:-:S11]  /*0880*/  DADD R8, R6, R14 ;  /* 0x0000000006087229 */ /* 0x000fd6000000000e */
.L_x_42:
[----:B------:R-:W-:Y:S05]  /*0890*/  BSYNC.RECONVERGENT B2 ;  /* 0x0000000000027941 */ /* 0x000fea0003800200 */
.L_x_41:
[----:B------:R-:W-:Y:S05]  /*08a0*/  @!P0 BRA `(.L_x_35) ;  /* 0x00000000002c8947 */ /* 0x000fea0003800000 */
[----:B------:R-:W0:Y:S01]  /*08b0*/  LDC.64 R4, c[0x0][0x380] ;  /* 0x0000e000ff047b82 */ /* 0x000e220000000a00 */
[----:B------:R-:W-:Y:S02]  /*08c0*/  IMAD.U32 R7, RZ, RZ, UR18 ;  /* 0x00000012ff077e24 */ /* 0x000fe4000f8e00ff */
[----:B------:R-:W-:Y:S02]  /*08d0*/  IMAD.MOV R10, RZ, RZ, -R16 ;  /* 0x000000ffff0a7224 */ /* 0x000fe400078e0a10 */
[----:B0-----:R-:W-:-:S07]  /*08e0*/  IMAD.WIDE.U32 R4, R7, 0x7000, R4 ;  /* 0x0000700007047825 */ /* 0x001fce00078e0004 */
.L_x_43:
[----:B------:R-:W-:-:S06]  /*08f0*/  IMAD.WIDE R6, R2, 0x8, R4 ;  /* 0x0000000802067825 */ /* 0x000fcc00078e0204 */
[----:B------:R-:W2:Y:S01]  /*0900*/  LDG.E.64 R6, desc[UR16][R6.64] ;  /* 0x0000001006067981 */ /* 0x000ea2000c1e1b00 */
[----:B------:R-:W-:Y:S02]  /*0910*/  VIADD R10, R10, 0x1 ;  /* 0x000000010a0a7836 */ /* 0x000fe40000000000 */
[----:B------:R-:W-:-:S03]  /*0920*/  VIADD R2, R2, 0x200 ;  /* 0x0000020002027836 */ /* 0x000fc60000000000 */
[----:B------:R-:W-:Y:S01]  /*0930*/  ISETP.NE.AND P0, PT, R10, RZ, PT ;  /* 0x000000ff0a00720c */ /* 0x000fe20003f05270 */
[----:B--2--5:R-:W-:-:S12]  /*0940*/  DADD R8, R6, R8 ;  /* 0x0000000006087229 */ /* 0x024fd80000000008 */
[----:B------:R-:W-:Y:S05]  /*0950*/  @P0 BRA `(.L_x_43) ;  /* 0xfffffffc00e40947 */ /* 0x000fea000383ffff */
.L_x_35:
[----:B------:R-:W-:Y:S05]  /*0960*/  BSYNC.RECONVERGENT B1 ;  /* 0x0000000000017941 */ /* 0x000fea0003800200 */
.L_x_34:
        /* <DEDUP_REMOVED lines=12> */
[----:B------:R-:W-:-:S03]  /*0a30*/  @!P1 SHF.R.U32.HI R3, RZ, 0x2, R0 ;  /* 0x00000002ff039819 */ /* 0x000fc60000011600 */
[----:B------:R-:W0:Y:S01]  /*0a40*/  SHFL.DOWN PT, R5, R7, 0x2, 0x1f ;  /* 0x08401f0007057f89 */ /* 0x000e2200000e0000 */
[----:B------:R-:W-:Y:S01]  /*0a50*/  @!P1 LOP3.LUT R3, R3, 0xf8, RZ, 0xc0, !PT ;  /* 0x000000f803039812 */ /* 0x000fe200078ec0ff */
        /* <DEDUP_REMOVED lines=14> */
[----:B-1----:R-:W-:-:S05]  /*0b40*/  @!P1 LEA R10, R13, R10, 0x18 ;  /* 0x0000000a0d0a9211 */ /* 0x002fca00078ec0ff */
[----:B------:R-:W-:Y:S01]  /*0b50*/  @!P1 IMAD.IADD R3, R3, 0x1, R10 ;  /* 0x0000000103039824 */ /* 0x000fe200078e020a */
[----:B0-----:R-:W-:-:S10]  /*0b60*/  DADD R4, R4, R8 ;  /* 0x0000000004047229 */ /* 0x001fd40000000008 */
[----:B------:R-:W-:Y:S02]  /*0b70*/  FSEL R6, R8, R4, P0 ;  /* 0x0000000408067208 */ /* 0x000fe40000000000 */
[----:B------:R-:W-:Y:S02]  /*0b80*/  FSEL R7, R9, R5, P0 ;  /* 0x0000000509077208 */ /* 0x000fe40000000000 */
[----:B------:R-:W-:Y:S01]  /*0b90*/  ISETP.NE.AND P0, PT, R0, RZ, PT ;  /* 0x000000ff0000720c */ /* 0x000fe20003f05270 */
[----:B------:R-:W-:Y:S04]  /*0ba0*/  SHFL.DOWN PT, R4, R6, 0x10, 0x1f ;  /* 0x0a001f0006047f89 */ /* 0x000fe800000e0000 */
[----:B------:R-:W0:Y:S02]  /*0bb0*/  SHFL.DOWN PT, R5, R7, 0x10, 0x1f ;  /* 0x0a001f0007057f89 */ /* 0x000e2400000e0000 */
        /* <DEDUP_REMOVED lines=10> */
[----:B--2---:R-:W0:Y:S04]  /*0c60*/  LDS.64 R2, [UR4+0x18] ;  /* 0x00001804ff027984 */ /* 0x004e280008000a00 */
        /* <DEDUP_REMOVED lines=23> */
.L_x_44:
[----:B------:R-:W-:-:S05]  /*0de0*/  LOP3.LUT R2, R0, 0x3e0, RZ, 0xc0, !PT ;  /* 0x000003e000027812 */ /* 0x000fca00078ec0ff */
[----:B------:R-:W-:Y:S01]  /*0df0*/  VIADD R4, R2, 0x20 ;  /* 0x0000002002047836 */ /* 0x000fe20000000000 */
[----:B------:R-:W-:-:S04]  /*0e00*/  LOP3.LUT R2, RZ, R2, RZ, 0x33, !PT ;  /* 0x00000002ff027212 */ /* 0x000fc800078e33ff */
[----:B------:R-:W-:Y:S01]  /*0e10*/  ISETP.GT.AND P0, PT, R4, R3, PT ;  /* 0x000000030400720c */ /* 0x000fe20003f04270 */
[----:B------:R-:W-:-:S05]  /*0e20*/  IMAD.IADD R2, R3, 0x1, R2 ;  /* 0x0000000103027824 */ /* 0x000fca00078e0202 */
[----:B------:R-:W-:Y:S02]  /*0e30*/  SEL R5, R2, 0x1f, P0 ;  /* 0x0000001f02057807 */ /* 0x000fe40000000000 */
[----:B------:R-:W0:Y:S03]  /*0e40*/  S2R R2, SR_LANEID ;  /* 0x0000000000027919 */ /* 0x000e260000000000 */
[----:B-----5:R-:W-:Y:S04]  /*0e50*/  SHFL.DOWN PT, R6, R8, 0x1, R5 ;  /* 0x0820000008067989 */ /* 0x020fe800000e0005 */
[----:B------:R-:W1:Y:S02]  /*0e60*/  SHFL.DOWN PT, R7, R9, 0x1, R5 ;  /* 0x0820000009077989 */ /* 0x000e6400000e0005 */
[----:B-1----:R-:W-:Y:S01]  /*0e70*/  DADD R6, R6, R8 ;  /* 0x0000000006067229 */ /* 0x002fe20000000008 */
[C---:B0-----:R-:W-:Y:S01]  /*0e80*/  ISETP.GE.AND P0, PT, R2.reuse, R5, PT ;  /* 0x000000050200720c */ /* 0x041fe20003f06270 */
[C---:B------:R-:W-:Y:S01]  /*0e90*/  VIADD R4, R2.reuse, 0x2 ;  /* 0x0000000202047836 */ /* 0x040fe20000000000 */
[----:B------:R-:W-:-:S07]  /*0ea0*/  ISETP.NE.AND P1, PT, R2, RZ, PT ;  /* 0x000000ff0200720c */ /* 0x000fce0003f25270 */
[----:B------:R-:W-:Y:S02]  /*0eb0*/  FSEL R10, R6, R8, !P0 ;  /* 0x00000008060a7208 */ /* 0x000fe40004000000 */
[----:B------:R-:W-:Y:S02]  /*0ec0*/  FSEL R11, R7, R9, !P0 ;  /* 0x00000009070b7208 */ /* 0x000fe40004000000 */
[----:B------:R-:W-:Y:S01]  /*0ed0*/  ISETP.GT.AND P0, PT, R4, R5, PT ;  /* 0x000000050400720c */ /* 0x000fe20003f04270 */
[----:B------:R-:W-:Y:S01]  /*0ee0*/  SHFL.DOWN PT, R6, R10, 0x2, R5 ;  /* 0x084000000a067989 */ /* 0x000fe200000e0005 */
[----:B------:R-:W-:-:S03]  /*0ef0*/  VIADD R4, R2, 0x4 ;  /* 0x0000000402047836 */ /* 0x000fc60000000000 */
[----:B------:R-:W0:Y:S02]  /*0f00*/  SHFL.DOWN PT, R7, R11, 0x2, R5 ;  /* 0x084000000b077989 */ /* 0x000e2400000e0005 */
[----:B0-----:R-:W-:-:S10]  /*0f10*/  DADD R6, R6, R10 ;  /* 0x0000000006067229 */ /* 0x001fd4000000000a */
[----:B------:R-:W-:Y:S02]  /*0f20*/  FSEL R12, R10, R6, P0 ;  /* 0x000000060a0c7208 */ /* 0x000fe40000000000 */
[----:B------:R-:W-:Y:S02]  /*0f30*/  FSEL R13, R11, R7, P0 ;  /* 0x000000070b0d7208 */ /* 0x000fe40000000000 */
[----:B------:R-:W-:Y:S01]  /*0f40*/  ISETP.GT.AND P0, PT, R4, R5, PT ;  /* 0x000000050400720c */ /* 0x000fe20003f04270 */
[----:B------:R-:W-:Y:S01]  /*0f50*/  SHFL.DOWN PT, R6, R12, 0x4, R5 ;  /* 0x088000000c067989 */ /* 0x000fe200000e0005 */
[C---:B------:R-:W-:Y:S02]  /*0f60*/  VIADD R4, R2.reuse, 0x8 ;  /* 0x0000000802047836 */ /* 0x040fe40000000000 */
[----:B------:R-:W-:Y:S01]  /*0f70*/  VIADD R2, R2, 0x10 ;  /* 0x0000001002027836 */ /* 0x000fe20000000000 */
[----:B------:R-:W0:Y:S02]  /*0f80*/  SHFL.DOWN PT, R7, R13, 0x4, R5 ;  /* 0x088000000d077989 */ /* 0x000e2400000e0005 */
[----:B0-----:R-:W-:-:S10]  /*0f90*/  DADD R6, R6, R12 ;  /* 0x0000000006067229 */ /* 0x001fd4000000000c */
[----:B------:R-:W-:Y:S02]  /*0fa0*/  FSEL R8, R12, R6, P0 ;  /* 0x000000060c087208 */ /* 0x000fe40000000000 */
[----:B------:R-:W-:Y:S02]  /*0fb0*/  FSEL R9, R13, R7, P0 ;  /* 0x000000070d097208 */ /* 0x000fe40000000000 */
[----:B------:R-:W-:Y:S01]  /*0fc0*/  ISETP.GT.AND P0, PT, R4, R5, PT ;  /* 0x000000050400720c */ /* 0x000fe20003f04270 */
[----:B------:R-:W-:Y:S01]  /*0fd0*/  SHFL.DOWN PT, R6, R8, 0x8, R5 ;  /* 0x0900000008067989 */ /* 0x000fe200000e0005 */
[----:B------:R-:W-:-:S03]  /*0fe0*/  @!P1 SHF.R.U32.HI R4, RZ, 0x2, R0 ;  /* 0x00000002ff049819 */ /* 0x000fc60000011600 */
[----:B------:R-:W0:Y:S01]  /*0ff0*/  SHFL.DOWN PT, R7, R9, 0x8, R5 ;  /* 0x0900000009077989 */ /* 0x000e2200000e0005 */
[----:B------:R-:W-:Y:S01]  /*1000*/  @!P1 LOP3.LUT R4, R4, 0xf8, RZ, 0xc0, !PT ;  /* 0x000000f804049812 */ /* 0x000fe200078ec0ff */
[----:B------:R-:W1:Y:S01]  /*1010*/  @!P1 S2R R13, SR_CgaCtaId ;  /* 0x00000000000d9919 */ /* 0x000e620000008800 */
[----:B0-----:R-:W-:-:S10]  /*1020*/  DADD R6, R6, R8 ;  /* 0x0000000006067229 */ /* 0x001fd40000000008 */
[----:B------:R-:W-:Y:S02]  /*1030*/  FSEL R10, R8, R6, P0 ;  /* 0x00000006080a7208 */ /* 0x000fe40000000000 */
[----:B------:R-:W-:Y:S02]  /*1040*/  FSEL R11, R9, R7, P0 ;  /* 0x00000007090b7208 */ /* 0x000fe40000000000 */
[----:B------:R-:W-:Y:S01]  /*1050*/  @!P1 MOV R8, 0x400 ;  /* 0x0000040000089802 */ /* 0x000fe20000000f00 */
[----:B------:R-:W-:Y:S01]  /*1060*/  SHFL.DOWN PT, R6, R10, 0x10, R5 ;  /* 0x0a0000000a067989 */ /* 0x000fe200000e0005 */
[----:B------:R-:W-:Y:S02]  /*1070*/  ISETP.GT.AND P0, PT, R2, R5, PT ;  /* 0x000000050200720c */ /* 0x000fe40003f04270 */
[----:B-1----:R-:W-:Y:S01]  /*1080*/  @!P1 LEA R13, R13, R8, 0x18 ;  /* 0x000000080d0d9211 */ /* 0x002fe200078ec0ff */
[----:B------:R-:W0:Y:S04]  /*1090*/  SHFL.DOWN PT, R7, R11, 0x10, R5 ;  /* 0x0a0000000b077989 */ /* 0x000e2800000e0005 */
[----:B------:R-:W-:Y:S01]  /*10a0*/  @!P1 IMAD.IADD R13, R4, 0x1, R13 ;  /* 0x00000001040d9824 */ /* 0x000fe200078e020d */
[----:B0-----:R-:W-:-:S10]  /*10b0*/  DADD R6, R6, R10 ;  /* 0x0000000006067229 */ /* 0x001fd4000000000a */
[----:B------:R-:W-:Y:S02]  /*10c0*/  FSEL R8, R10, R6, P0 ;  /* 0x000000060a087208 */ /* 0x000fe40000000000 */
[----:B------:R-:W-:Y:S02]  /*10d0*/  FSEL R9, R11, R7, P0 ;  /* 0x000000070b097208 */ /* 0x000fe40000000000 */
[----:B------:R-:W-:-:S03]  /*10e0*/  ISETP.NE.AND P0, PT, R0, RZ, PT ;  /* 0x000000ff0000720c */ /* 0x000fc60003f05270 */
[----:B------:R1:W-:Y:S01]  /*10f0*/  @!P1 STS.64 [R13+0x10], R8 ;  /* 0x000010080d009388 */ /* 0x0003e20000000a00 */
[----:B------:R-:W-:Y:S09]  /*1100*/  BAR.SYNC.DEFER_BLOCKING 0x0 ;  /* 0x0000000000007b1d */ /* 0x000ff20000010000 */
[----:B------:R-:W-:Y:S05]  /*1110*/  @P0 BRA `(.L_x_45) ;  /* 0x0000001400a00947 */ /* 0x000fea0003800000 */
[----:B------:R-:W0:Y:S01]  /*1120*/  S2UR UR5, SR_CgaCtaId ;  /* 0x00000000000579c3 */ /* 0x000e220000008800 */
[----:B------:R-:W-:Y:S01]  /*1130*/  UMOV UR4, 0x400 ;  /* 0x0000040000047882 */ /* 0x000fe20000000000 */
[----:B------:R-:W-:Y:S01]  /*1140*/  ISETP.GT.AND P1, PT, R3, 0x20, PT ;  /* 0x000000200300780c */ /* 0x000fe20003f24270 */
[----:B0-----:R-:W-:-:S09]  /*1150*/  ULEA UR4, UR5, UR4, 0x18 ;  /* 0x0000000405047291 */ /* 0x001fd2000f8ec0ff */
[----:B------:R-:W0:Y:S04]  /*1160*/  LDS.64 R10, [UR4+0x18] ;  /* 0x00001804ff0a7984 */ /* 0x000e280008000a00 */
[----:B------:R-:W2:Y:S01]  /*1170*/  LDS.128 R4, [UR4+0x20] ;  /* 0x00002004ff047984 */ /* 0x000ea20008000c00 */
[----:B0-----:R-:W-:-:S10]  /*1180*/  DADD R10, R8, R10 ;  /* 0x00000000080a7229 */ /* 0x001fd4000000000a */
[----:B------:R-:W-:Y:S02]  /*1190*/  FSEL R12, R10, R8, P1 ;  /* 0x000000080a0c7208 */ /* 0x000fe40000800000 */
[----:B-1----:R-:W-:Y:S02]  /*11a0*/  FSEL R13, R11, R9, P1 ;  /* 0x000000090b0d7208 */ /* 0x002fe40000800000 */
[----:B------:R-:W0:Y:S01]  /*11b0*/  LDS.128 R8, [UR4+0x30] ;  /* 0x00003004ff087984 */ /* 0x000e220008000c00 */
[----:B------:R-:W-:-:S03]  /*11c0*/  ISETP.GT.AND P1, PT, R3, 0x40, PT ;  /* 0x000000400300780c */ /* 0x000fc60003f24270 */
        /* <DEDUP_REMOVED lines=61> */
.L_x_31:
[----:B------:R-:W0:Y:S01]  /*15a0*/  S2R R0, SR_TID.X ;  /* 0x0000000000007919 */ /* 0x000e220000002100 */
[----:B------:R-:W1:Y:S01]  /*15b0*/  LDC.64 R4, c[0x0][0x380] ;  /* 0x0000e000ff047b82 */ /* 0x000e620000000a00 */
[----:B0-----:R-:W-:-:S04]  /*15c0*/  VIADD R21, R0, UR9 ;  /* 0x0000000900157c36 */ /* 0x001fc80008000000 */
[----:B-1----:R-:W-:-:S05]  /*15d0*/  IMAD.WIDE.U32 R20, R21, 0x8, R4 ;  /* 0x0000000815147825 */ /* 0x002fca00078e0004 */
[----:B------:R-:W2:Y:S04]  /*15e0*/  LDG.E.64 R14, desc[UR16][R20.64] ;  /* 0x00000010140e7981 */ /* 0x000ea8000c1e1b00 */
[----:B------:R-:W2:Y:S04]  /*15f0*/  LDG.E.64 R16, desc[UR16][R20.64+0x1000] ;  /* 0x0010001014107981 */ /* 0x000ea8000c1e1b00 */
[----:B------:R-:W3:Y:S04]  /*1600*/  LDG.E.64 R18, desc[UR16][R20.64+0x2000] ;  /* 0x0020001014127981 */ /* 0x000ee8000c1e1b00 */
[----:B------:R-:W4:Y:S04]  /*1610*/  LDG.E.64 R10, desc[UR16][R20.64+0x3000] ;  /* 0x00300010140a7981 */ /* 0x000f28000c1e1b00 */
[----:B------:R-:W5:Y:S04]  /*1620*/  LDG.E.64 R6, desc[UR16][R20.64+0x4000] ;  /* 0x0040001014067981 */ /* 0x000f68000c1e1b00 */
[----:B------:R-:W5:Y:S04]  /*1630*/  LDG.E.64 R4, desc[UR16][R20.64+0x5000] ;  /* 0x0050001014047981 */ /* 0x000f68000c1e1b00 */
[----:B------:R-:W5:Y:S01]  /*1640*/  LDG.E.64 R8, desc[UR16][R20.64+0x6000] ;  /* 0x0060001014087981 */ /* 0x000f62000c1e1b00 */
[----:B------:R-:W-:-:S04]  /*1650*/  ISETP.GE.U32.AND P0, PT, R13, UR5, PT ;  /* 0x000000050d007c0c */ /* 0x000fc8000bf06070 */
[----:B------:R-:W-:Y:S01]  /*1660*/  ISETP.GE.U32.AND.EX P0, PT, R2, UR4, PT, P0 ;  /* 0x0000000402007c0c */ /* 0x000fe2000bf06100 */
[----:B--2---:R-:W-:-:S08]  /*1670*/  DADD R14, R14, R16 ;  /* 0x000000000e0e7229 */ /* 0x004fd00000000010 */
[----:B---3--:R-:W-:-:S08]  /*1680*/  DADD R14, R18, R14 ;  /* 0x00000000120e7229 */ /* 0x008fd0000000000e */
[----:B----4-:R-:W-:-:S08]  /*1690*/  DADD R10, R10, R14 ;  /* 0x000000000a0a7229 */ /* 0x010fd0000000000e */
[----:B-----5:R-:W-:-:S08]  /*16a0*/  DADD R6, R6, R10 ;  /* 0x0000000006067229 */ /* 0x020fd0000000000a */
[----:B------:R-:W-:-:S08]  /*16b0*/  DADD R4, R4, R6 ;  /* 0x0000000004047229 */ /* 0x000fd00000000006 */
[----:B------:R-:W-:Y:S01]  /*16c0*/  DADD R8, R8, R4 ;  /* 0x0000000008087229 */ /* 0x000fe20000000004 */
[----:B------:R-:W-:Y:S10]  /*16d0*/  @!P0 BRA `(.L_x_46) ;  /* 0x0000000c001c8947 */ /* 0x000ff40003800000 */
[----:B------:R-:W-:Y:S01]  /*16e0*/  UIADD3 UR7, UP0, UPT, UR5, UR9, URZ ;  /* 0x0000000905077290 */ /* 0x000fe2000ff1e0ff */
[----:B------:R-:W-:Y:S01]  /*16f0*/  IADD3 R23, P1, PT, R12, -0xe00, RZ ;  /* 0xfffff2000c177810 */ /* 0x000fe20007f3e0ff */
[----:B------:R-:W0:Y:S01]  /*1700*/  LDCU.64 UR12, c[0x0][0x380] ;  /* 0x00007000ff0c77ac */ /* 0x000e220008000a00 */
[----:B------:R-:W-:Y:S02]  /*1710*/  LOP3.LUT R5, RZ, R0, RZ, 0x33, !PT ;  /* 0x00000000ff057212 */ /* 0x000fe400078e33ff */
[----:B------:R-:W-:Y:S01]  /*1720*/  IADD3.X R22, PT, PT, R3, -0x1, RZ, P1, !PT ;  /* 0xffffffff03167810 */ /* 0x000fe20000ffe4ff */
[----:B------:R-:W-:Y:S01]  /*1730*/  UIADD3.X UR8, UPT, UPT, URZ, UR4, URZ, UP0, !UPT ;  /* 0x00000004ff087290 */ /* 0x000fe200087fe4ff */
[----:B------:R-:W-:Y:S01]  /*1740*/  ISETP.LT.U32.AND P0, PT, R23, UR7, PT ;  /* 0x0000000717007c0c */ /* 0x000fe2000bf01070 */
[----:B------:R-:W-:Y:S01]  /*1750*/  UMOV UR6, UR5 ;  /* 0x0000000500067c82 */ /* 0x000fe20008000000 */
[----:B------:R-:W-:Y:S01]  /*1760*/  IADD3 R7, P2, PT, R0, UR7, RZ ;  /* 0x0000000700077c10 */ /* 0x000fe2000ff5e0ff */
[----:B------:R-:W-:Y:S01]  /*1770*/  UMOV UR4, URZ ;  /* 0x000000ff00047c82 */ /* 0x000fe20008000000 */
[----:B------:R-:W-:Y:S01]  /*1780*/  IADD3 R5, PT, PT, R12, -UR5, R5 ;  /* 0x800000050c057c10 */ /* 0x000fe2000fffe005 */
[----:B------:R-:W-:Y:S01]  /*1790*/  IMAD.U32 R11, RZ, RZ, UR8 ;  /* 0x00000008ff0b7e24 */ /* 0x000fe2000f8e00ff */
[----:B------:R-:W-:Y:S01]  /*17a0*/  UMOV UR10, UR8 ;  /* 0x00000008000a7c82 */ /* 0x000fe20008000000 */
[----:B------:R-:W-:-:S03]  /*17b0*/  IMAD.X R0, RZ, RZ, UR8, P2 ;  /* 0x00000008ff007e24 */ /* 0x000fc600090e06ff */
[----:B------:R-:W-:Y:S02]  /*17c0*/  ISETP.GT.U32.AND.EX P0, PT, R11, R22, PT, P0 ;  /* 0x000000160b00720c */ /* 0x000fe40003f04100 */
[----:B0-----:R-:W-:-:S04]  /*17d0*/  LEA R6, P1, R7, UR12, 0x3 ;  /* 0x0000000c07067c11 */ /* 0x001fc8000f8218ff */
[----:B------:R-:W-:Y:S02]  /*17e0*/  IADD3 R6, P2, PT, R6, 0x8000, RZ ;  /* 0x0000800006067810 */ /* 0x000fe40007f5e0ff */
[----:B------:R-:W-:Y:S01]  /*17f0*/  LEA.HI.X R7, R7, UR13, R0, 0x3, P1 ;  /* 0x0000000d07077c11 */ /* 0x000fe200088f1c00 */
[----:B------:R-:W-:Y:S01]  /*1800*/  VIADD R0, R5, -UR9 ;  /* 0x8000000905007c36 */ /* 0x000fe20008000000 */
[----:B------:R-:W-:-:S03]  /*1810*/  UMOV UR9, UR7 ;  /* 0x0000000700097c82 */ /* 0x000fc60008000000 */
[----:B------:R-:W-:Y:S01]  /*1820*/  IMAD.X R7, RZ, RZ, R7, P2 ;  /* 0x000000ffff077224 */ /* 0x000fe200010e0607 */
[----:B------:R-:W-:Y:S06]  /*1830*/  @P0 BRA `(.L_x_47) ;  /* 0x0000000000b80947 */ /* 0x000fec0003800000 */
[----:B------:R-:W0:Y:S01]  /*1840*/  LDC.64 R2, c[0x0][0x3b8] ;  /* 0x0000ee00ff027b82 */ /* 0x000e220000000a00 */
[----:B------:R-:W1:Y:S01]  /*1850*/  LDCU UR11, c[0x0][0x3c0] ;  /* 0x00007800ff0b77ac */ /* 0x000e620008000800 */
[----:B------:R-:W2:Y:S01]  /*1860*/  LDCU.64 UR12, c[0x0][0x380] ;  /* 0x00007000ff0c77ac */ /* 0x000ea20008000a00 */
[----:B------:R-:W-:Y:S01]  /*1870*/  NOP ;  /* 0x0000000000007918 */ /* 0x000fe20000000000 */
.L_x_48:
[----:B------:R-:W3:Y:S02]  /*1880*/  S2R R4, SR_TID.X ;  /* 0x0000000000047919 */ /* 0x000ee40000002100 */
[----:B---3--:R-:W-:-:S05]  /*1890*/  IADD3 R4, P0, PT, R4, UR7, RZ ;  /* 0x0000000704047c10 */ /* 0x008fca000ff1e0ff */
[----:B------:R-:W-:Y:S01]  /*18a0*/  IMAD.X R5, RZ, RZ, UR8, P0 ;  /* 0x00000008ff057e24 */ /* 0x000fe200080e06ff */
[----:B--2---:R-:W-:-:S04]  /*18b0*/  LEA R24, P0, R4, UR12, 0x3 ;  /* 0x0000000c04187c11 */ /* 0x004fc8000f8018ff */
[----:B------:R-:W-:-:S05]  /*18c0*/  LEA.HI.X R25, R4, UR13, R5, 0x3, P0 ;  /* 0x0000000d04197c11 */ /* 0x000fca00080f1c05 */
[----:B------:R-:W2:Y:S04]  /*18d0*/  LDG.E.64 R12, desc[UR16][R24.64] ;  /* 0x00000010180c7981 */ /* 0x000ea8000c1e1b00 */
[----:B------:R-:W3:Y:S04]  /*18e0*/  LDG.E.64 R14, desc[UR16][R24.64+0x1000] ;  /* 0x00100010180e7981 */ /* 0x000ee8000c1e1b00 */
[----:B------:R-:W4:Y:S04]  /*18f0*/  LDG.E.64 R16, desc[UR16][R24.64+0x2000] ;  /* 0x0020001018107981 */ /* 0x000f28000c1e1b00 */
[----:B------:R-:W5:Y:S04]  /*1900*/  LDG.E.64 R18, desc[UR16][R24.64+0x3000] ;  /* 0x0030001018127981 */ /* 0x000f68000c1e1b00 */
[----:B------:R-:W5:Y:S04]  /*1910*/  LDG.E.64 R20, desc[UR16][R24.64+0x4000] ;  /* 0x0040001018147981 */ /* 0x000f68000c1e1b00 */
[----:B------:R-:W5:Y:S04]  /*1920*/  LDG.E.64 R4, desc[UR16][R24.64+0x5000] ;  /* 0x0050001018047981 */ /* 0x000f68000c1e1b00 */
[----:B------:R-:W5:Y:S01]  /*1930*/  LDG.E.64 R10, desc[UR16][R24.64+0x6000] ;  /* 0x00600010180a7981 */ /* 0x000f62000c1e1b00 */
[----:B-1----:R-:W-:-:S04]  /*1940*/  UIMAD UR14, UR11, 0xe00, URZ ;  /* 0x00000e000b0e78a4 */ /* 0x002fc8000f8e02ff */
[----:B------:R-:W-:Y:S02]  /*1950*/  USHF.R.S32.HI UR15, URZ, 0x1f, UR14 ;  /* 0x0000001fff0f7899 */ /* 0x000fe4000801140e */
[----:B------:R-:W-:-:S04]  /*1960*/  UIADD3 UR5, UP0, UPT, UR14, UR9, URZ ;  /* 0x000000090e057290 */ /* 0x000fc8000ff1e0ff */
[----:B------:R-:W-:Y:S01]  /*1970*/  UIADD3.X UR6, UPT, UPT, UR15, UR10, URZ, UP0, !UPT ;  /* 0x0000000a0f067290 */ /* 0x000fe200087fe4ff */
[----:B--2---:R-:W-:-:S08]  /*1980*/  DADD R12, R12, R8 ;  /* 0x000000000c0c7229 */ /* 0x004fd00000000008 */
[----:B---3--:R-:W-:-:S08]  /*1990*/  DADD R12, R14, R12 ;  /* 0x000000000e0c7229 */ /* 0x008fd0000000000c */
[----:B----4-:R-:W-:-:S08]  /*19a0*/  DADD R12, R16, R12 ;  /* 0x00000000100c7229 */ /* 0x010fd0000000000c */
[----:B-----5:R-:W-:-:S08]  /*19b0*/  DADD R12, R18, R12 ;  /* 0x00000000120c7229 */ /* 0x020fd0000000000c */
[----:B------:R-:W-:Y:S01]  /*19c0*/  DADD R20, R20, R12 ;  /* 0x0000000014147229 */ /* 0x000fe2000000000c */
[----:B0-----:R-:W-:-:S05]  /*19d0*/  IMAD.MOV.U32 R12, RZ, RZ, R2 ;  /* 0x000000ffff0c7224 */ /* 0x001fca00078e0002 */
[----:B------:R-:W-:Y:S02]  /*19e0*/  IADD3 R8, P1, PT, R12, -UR7, RZ ;  /* 0x800000070c087c10 */ /* 0x000fe4000ff3e0ff */
[----:B------:R-:W-:Y:S02]  /*19f0*/  DADD R4, R4, R20 ;  /* 0x0000000004047229 */ /* 0x000fe40000000014 */
[----:B------:R-:W-:Y:S02]  /*1a00*/  ISETP.GE.U32.AND P0, PT, R8, UR14, PT ;  /* 0x0000000e08007c0c */ /* 0x000fe4000bf06070 */
[----:B------:R-:W-:-:S04]  /*1a10*/  IADD3.X R8, PT, PT, R3, ~UR8, RZ, P1, !PT ;  /* 0x8000000803087c10 */ /* 0x000fc80008ffe4ff */
[----:B------:R-:W-:Y:S01]  /*1a20*/  ISETP.GE.U32.AND.EX P0, PT, R8, UR15, PT, P0 ;  /* 0x0000000f08007c0c */ /* 0x000fe2000bf06100 */
[----:B------:R-:W-:-:S12]  /*1a30*/  DADD R8, R10, R4 ;  /* 0x000000000a087229 */ /* 0x000fd80000000004 */
[----:B------:R-:W-:Y:S05]  /*1a40*/  @!P0 BRA `(.L_x_46) ;  /* 0x0000000800408947 */ /* 0x000fea0003800000 */
[----:B------:R-:W-:Y:S02]  /*1a50*/  UIADD3 UR7, UP0, UPT, UR14, UR7, URZ ;  /* 0x000000070e077290 */ /* 0x000fe4000ff1e0ff */
[----:B------:R-:W-:Y:S01]  /*1a60*/  IMAD.U32 R5, RZ, RZ, UR14 ;  /* 0x0000000eff057e24 */ /* 0x000fe2000f8e00ff */
[----:B------:R-:W-:Y:S01]  /*1a70*/  UIADD3 UR4, UPT, UPT, UR4, 0x1, URZ ;  /* 0x0000000104047890 */ /* 0x000fe2000fffe0ff */
[----:B------:R-:W-:Y:S01]  /*1a80*/  VIADD R0, R0, -UR14 ;  /* 0x8000000e00007c36 */ /* 0x000fe20008000000 */
[----:B------:R-:W-:Y:S01]  /*1a90*/  UIADD3.X UR8, UPT, UPT, UR15, UR8, URZ, UP0, !UPT ;  /* 0x000000080f087290 */ /* 0x000fe200087fe4ff */
[----:B------:R-:W-:Y:S01]  /*1aa0*/  IMAD.WIDE R6, R5, 0x8, R6 ;  /* 0x0000000805067825 */ /* 0x000fe200078e0206 */
[----:B------:R-:W-:Y:S01]  /*1ab0*/  ISETP.LT.U32.AND P0, PT, R23, UR7, PT ;  /* 0x0000000717007c0c */ /* 0x000fe2000bf01070 */
[----:B------:R-:W-:Y:S01]  /*1ac0*/  UMOV UR9, UR5 ;  /* 0x0000000500097c82 */ /* 0x000fe20008000000 */
[----:B------:R-:W-:Y:S02]  /*1ad0*/  UMOV UR10, UR6 ;  /* 0x00000006000a7c82 */ /* 0x000fe40008000000 */
[----:B------:R-:W-:-:S05]  /*1ae0*/  IMAD.U32 R11, RZ, RZ, UR8 ;  /* 0x00000008ff0b7e24 */ /* 0x000fca000f8e00ff */
[----:B------:R-:W-:-:S13]  /*1af0*/  ISETP.GT.U32.AND.EX P0, PT, R11, R22, PT, P0 ;  /* 0x000000160b00720c */ /* 0x000fda0003f04100 */
[----:B------:R-:W-:Y:S05]  /*1b00*/  @!P0 BRA `(.L_x_48) ;  /* 0xfffffffc005c8947 */ /* 0x000fea000383ffff */
[----:B------:R-:W-:-:S05]  /*1b10*/  UMOV UR6, UR14 ;  /* 0x0000000e00067c82 */ /* 0x000fca0008000000 */
.L_x_47:
[----:B------:R-:W0:Y:S01]  /*1b20*/  S2R R11, SR_TID.X ;  /* 0x00000000000b7919 */ /* 0x000e220000002100 */
[C---:B------:R-:W-:Y:S01]  /*1b30*/  VIADD R2, R12.reuse, -UR7 ;  /* 0x800000070c027c36 */ /* 0x040fe20008000000 */
[----:B------:R-:W-:Y:S01]  /*1b40*/  ISETP.LE.U32.AND P1, PT, R12, UR7, PT ;  /* 0x000000070c007c0c */ /* 0x000fe2000bf23070 */
[----:B------:R-:W-:Y:S01]  /*1b50*/  IMAD.U32 R4, RZ, RZ, UR8 ;  /* 0x00000008ff047e24 */ /* 0x000fe2000f8e00ff */
[----:B------:R-:W-:Y:S02]  /*1b60*/  BSSY.RECONVERGENT B1, `(.L_x_46) ;  /* 0x000007e000017945 */ /* 0x000fe40003800200 */
[----:B0-----:R-:W-:-:S04]  /*1b70*/  ISETP.GE.AND P0, PT, R11, R2, PT ;  /* 0x000000020b00720c */ /* 0x001fc80003f06270 */
[----:B------:R-:W-:-:S13]  /*1b80*/  ISETP.GE.U32.OR.EX P0, PT, R4, R3, P0, P1 ;  /* 0x000000030400720c */ /* 0x000fda0000706510 */
[----:B------:R-:W-:Y:S05]  /*1b90*/  @P0 BRA `(.L_x_49) ;  /* 0x0000000400e80947 */ /* 0x000fea0003800000 */
[----:B------:R-:W-:Y:S01]  /*1ba0*/  UIMAD UR5, UR18, 0xe00, URZ ;  /* 0x00000e00120578a4 */ /* 0x000fe2000f8e02ff */
[----:B------:R-:W-:Y:S01]  /*1bb0*/  LOP3.LUT R3, RZ, R11, RZ, 0x33, !PT ;  /* 0x0000000bff037212 */ /* 0x000fe200078e33ff */
[----:B------:R-:W-:Y:S01]  /*1bc0*/  UIMAD UR14, UR4, UR11, URZ ;  /* 0x0000000b040e72a4 */ /* 0x000fe2000f8e02ff */
[----:B------:R-:W-:Y:S01]  /*1bd0*/  BSSY.RECONVERGENT B2, `(.L_x_50) ;  /* 0x0000035000027945 */ /* 0x000fe20003800200 */
[----:B------:R-:W-:Y:S01]  /*1be0*/  UIADD3 UR5, UPT, UPT, UR5, UR6, URZ ;  /* 0x0000000605057290 */ /* 0x000fe2000fffe0ff */
[----:B------:R-:W-:-:S03]  /*1bf0*/  IMAD.MOV.U32 R2, RZ, RZ, R11 ;  /* 0x000000ffff027224 */ /* 0x000fc600078e000b */
[----:B------:R-:W-:Y:S02]  /*1c00*/  IMAD.U32 R5, RZ, RZ, UR14 ;  /* 0x0000000eff057e24 */ /* 0x000fe4000f8e00ff */
[----:B------:R-:W-:-:S05]  /*1c10*/  IADD3 R12, PT, PT, R12, -UR5, R3 ;  /* 0x800000050c0c7c10 */ /* 0x000fca000fffe003 */
[----:B------:R-:W-:-:S05]  /*1c20*/  IMAD R12, R5, -0xe00, R12 ;  /* 0xfffff200050c7824 */ /* 0x000fca00078e020c */
[C---:B------:R-:W-:Y:S02]  /*1c30*/  ISETP.GE.U32.AND P1, PT, R12.reuse, 0x1e00, PT ;  /* 0x00001e000c00780c */ /* 0x040fe40003f26070 */
[----:B------:R-:W-:-:S04]  /*1c40*/  LEA.HI R3, R12, 0x1, RZ, 0x17 ;  /* 0x000000010c037811 */ /* 0x000fc800078fb8ff */
[----:B------:R-:W-:-:S04]  /*1c50*/  LOP3.LUT R4, R3, 0xf, RZ, 0xc0, !PT ;  /* 0x0000000f03047812 */ /* 0x000fc800078ec0ff */
[----:B------:R-:W-:-:S03]  /*1c60*/  ISETP.NE.AND P0, PT, R4, RZ, PT ;  /* 0x000000ff0400720c */ /* 0x000fc60003f05270 */
[----:B------:R-:W-:Y:S10]  /*1c70*/  @!P1 BRA `(.L_x_51) ;  /* 0x0000000000a89947 */ /* 0x000ff40003800000 */
[----:B------:R-:W-:-:S04]  /*1c80*/  LEA.HI R2, R0, 0x1, RZ, 0x17 ;  /* 0x0000000100027811 */ /* 0x000fc800078fb8ff */
[----:B------:R-:W-:Y:S01]  /*1c90*/  LOP3.LUT R5, R2, 0xfffff0, RZ, 0xc0, !PT ;  /* 0x00fffff002057812 */ /* 0x000fe200078ec0ff */
[----:B------:R-:W-:-:S04]  /*1ca0*/  IMAD.MOV.U32 R2, RZ, RZ, R11 ;  /* 0x000000ffff027224 */ /* 0x000fc800078e000b */
[----:B------:R-:W-:-:S07]  /*1cb0*/  IMAD.MOV R5, RZ, RZ, -R5 ;  /* 0x000000ffff057224 */ /* 0x000fce00078e0a05 */
.L_x_52:
[----:B------:R-:W2:Y:S04]  /*1cc0*/  LDG.E.64 R20, desc[UR16][R6.64+-0x8000] ;  /* 0xff80001006147981 */ /* 0x000ea8000c1e1b00 */
[----:B------:R-:W3:Y:S04]  /*1cd0*/  LDG.E.64 R18, desc[UR16][R6.64+-0x7000] ;  /* 0xff90001006127981 */ /* 0x000ee8000c1e1b00 */
[----:B------:R-:W4:Y:S04]  /*1ce0*/  LDG.E.64 R16, desc[UR16][R6.64+-0x6000] ;  /* 0xffa0001006107981 */ /* 0x000f28000c1e1b00 */
[----:B------:R-:W5:Y:S04]  /*1cf0*/  LDG.E.64 R14, desc[UR16][R6.64+-0x5000] ;  /* 0xffb00010060e7981 */ /* 0x000f68000c1e1b00 */
[----:B------:R-:W5:Y:S04]  /*1d00*/  LDG.E.64 R12, desc[UR16][R6.64+-0x4000] ;  /* 0xffc00010060c7981 */ /* 0x000f68000c1e1b00 */
[----:B------:R-:W5:Y:S04]  /*1d10*/  LDG.E.64 R10, desc[UR16][R6.64+-0x3000] ;  /* 0xffd00010060a7981 */ /* 0x000f68000c1e1b00 */
[----:B------:R-:W5:Y:S04]  /*1d20*/  LDG.E.64 R24, desc[UR16][R6.64+-0x2000] ;  /* 0xffe0001006187981 */ /* 0x000f68000c1e1b00 */
[----:B------:R-:W5:Y:S01]  /*1d30*/  LDG.E.64 R22, desc[UR16][R6.64+-0x1000] ;  /* 0xfff0001006167981 */ /* 0x000f62000c1e1b00 */
[----:B--2---:R-:W-:-:S03]  /*1d40*/  DADD R20, R20, R8 ;  /* 0x0000000014147229 */ /* 0x004fc60000000008 */
[----:B------:R-:W2:Y:S05]  /*1d50*/  LDG.E.64 R8, desc[UR16][R6.64] ;  /* 0x0000001006087981 */ /* 0x000eaa000c1e1b00 */
[----:B---3--:R-:W-:Y:S02]  /*1d60*/  DADD R18, R20, R18 ;  /* 0x0000000014127229 */ /* 0x008fe40000000012 */
[----:B------:R-:W3:Y:S06]  /*1d70*/  LDG.E.64 R20, desc[UR16][R6.64+0x1000] ;  /* 0x0010001006147981 */ /* 0x000eec000c1e1b00 */
[----:B----4-:R-:W-:-:S02]  /*1d80*/  DADD R16, R18, R16 ;  /* 0x0000000012107229 */ /* 0x010fc40000000010 */
[----:B------:R-:W4:Y:S06]  /*1d90*/  LDG.E.64 R18, desc[UR16][R6.64+0x2000] ;  /* 0x0020001006127981 */ /* 0x000f2c000c1e1b00 */
[----:B-----5:R-:W-:Y:S02]  /*1da0*/  DADD R14, R16, R14 ;  /* 0x00000000100e7229 */ /* 0x020fe4000000000e */
[----:B------:R-:W5:Y:S06]  /*1db0*/  LDG.E.64 R16, desc[UR16][R6.64+0x3000] ;  /* 0x0030001006107981 */ /* 0x000f6c000c1e1b00 */
[----:B------:R-:W-:-:S02]  /*1dc0*/  DADD R12, R14, R12 ;  /* 0x000000000e0c7229 */ /* 0x000fc4000000000c */
[----:B------:R-:W5:Y:S06]  /*1dd0*/  LDG.E.64 R14, desc[UR16][R6.64+0x4000] ;  /* 0x00400010060e7981 */ /* 0x000f6c000c1e1b00 */
[----:B------:R-:W-:Y:S02]  /*1de0*/  DADD R10, R12, R10 ;  /* 0x000000000c0a7229 */ /* 0x000fe4000000000a */
[----:B------:R-:W5:Y:S06]  /*1df0*/  LDG.E.64 R12, desc[UR16][R6.64+0x5000] ;  /* 0x00500010060c7981 */ /* 0x000f6c000c1e1b00 */
[----:B------:R-:W-:-:S02]  /*1e00*/  DADD R24, R10, R24 ;  /* 0x000000000a187229 */ /* 0x000fc40000000018 */
[----:B------:R-:W5:Y:S06]  /*1e10*/  LDG.E.64 R10, desc[UR16][R6.64+0x6000] ;  /* 0x00600010060a7981 */ /* 0x000f6c000c1e1b00 */
[----:B------:R-:W-:Y:S02]  /*1e20*/  DADD R22, R24, R22 ;  /* 0x0000000018167229 */ /* 0x000fe40000000016 */
[----:B------:R0:W5:Y:S01]  /*1e30*/  LDG.E.64 R24, desc[UR16][R6.64+0x7000] ;  /* 0x0070001006187981 */ /* 0x000162000c1e1b00 */
        /* <DEDUP_REMOVED lines=8> */
[----:B-----5:R-:W-:-:S08]  /*1ec0*/  DADD R8, R8, R16 ;  /* 0x0000000008087229 */ /* 0x020fd00000000010 */
[----:B------:R-:W-:-:S08]  /*1ed0*/  DADD R8, R8, R14 ;  /* 0x0000000008087229 */ /* 0x000fd0000000000e */
[----:B------:R-:W-:-:S08]  /*1ee0*/  DADD R8, R8, R12 ;  /* 0x0000000008087229 */ /* 0x000fd0000000000c */
[----:B------:R-:W-:-:S08]  /*1ef0*/  DADD R8, R8, R10 ;  /* 0x0000000008087229 */ /* 0x000fd0000000000a */
[----:B------:R-:W-:Y:S01]  /*1f00*/  DADD R8, R8, R24 ;  /* 0x0000000008087229 */ /* 0x000fe20000000018 */
[----:B------:R-:W-:Y:S10]  /*1f10*/  @P1 BRA `(.L_x_52) ;  /* 0xfffffffc00681947 */ /* 0x000ff4000383ffff */
.L_x_51:
[----:B------:R-:W-:Y:S05]  /*1f20*/  BSYNC.RECONVERGENT B2 ;  /* 0x0000000000027941 */ /* 0x000fea0003800200 */
.L_x_50:
[----:B------:R-:W-:Y:S05]  /*1f30*/  @!P0 BRA `(.L_x_49) ;  /* 0x0000000400008947 */ /* 0x000fea0003800000 */
[----:B------:R-:W-:Y:S01]  /*1f40*/  ISETP.GE.U32.AND P1, PT, R4, 0x8, PT ;  /* 0x000000080400780c */ /* 0x000fe20003f26070 */
[----:B------:R-:W-:Y:S01]  /*1f50*/  BSSY.RECONVERGENT B2, `(.L_x_53) ;  /* 0x0000019000027945 */ /* 0x000fe20003800200 */
[----:B------:R-:W-:-:S04]  /*1f60*/  LOP3.LUT R24, R3, 0x7, RZ, 0xc0, !PT ;  /* 0x0000000703187812 */ /* 0x000fc800078ec0ff */
[----:B------:R-:W-:-:S07]  /*1f70*/  ISETP.NE.AND P0, PT, R24, RZ, PT ;  /* 0x000000ff1800720c */ /* 0x000fce0003f05270 */
[----:B------:R-:W-:Y:S06]  /*1f80*/  @!P1 BRA `(.L_x_54) ;  /* 0x0000000000549947 */ /* 0x000fec0003800000 */
[----:B------:R-:W-:-:S05]  /*1f90*/  IADD3 R4, P1, PT, R2, UR7, RZ ;  /* 0x0000000702047c10 */ /* 0x000fca000ff3e0ff */
[----:B------:R-:W-:Y:S01]  /*1fa0*/  IMAD.X R5, RZ, RZ, UR8, P1 ;  /* 0x00000008ff057e24 */ /* 0x000fe200088e06ff */
[----:B------:R-:W-:-:S04]  /*1fb0*/  LEA R20, P1, R4, UR12, 0x3 ;  /* 0x0000000c04147c11 */ /* 0x000fc8000f8218ff */
[----:B------:R-:W-:-:S05]  /*1fc0*/  LEA.HI.X R21, R4, UR13, R5, 0x3, P1 ;  /* 0x0000000d04157c11 */ /* 0x000fca00088f1c05 */
        /* <DEDUP_REMOVED lines=8> */
[----:B------:R-:W-:Y:S01]  /*2050*/  VIADD R2, R2, 0x1000 ;  /* 0x0000100002027836 */ /* 0x000fe20000000000 */
[----:B--2---:R-:W-:-:S08]  /*2060*/  DADD R22, R8, R22 ;  /* 0x0000000008167229 */ /* 0x004fd00000000016 */
[----:B---3--:R-:W-:-:S08]  /*2070*/  DADD R16, R22, R16 ;  /* 0x0000000016107229 */ /* 0x008fd00000000010 */
[----:B----4-:R-:W-:-:S08]  /*2080*/  DADD R14, R16, R14 ;  /* 0x00000000100e7229 */ /* 0x010fd0000000000e */
[----:B-----5:R-:W-:-:S08]  /*2090*/  DADD R12, R14, R12 ;  /* 0x000000000e0c7229 */ /* 0x020fd0000000000c */
[----:B------:R-:W-:-:S08]  /*20a0*/  DADD R10, R12, R10 ;  /* 0x000000000c0a7229 */ /* 0x000fd0000000000a */
[----:B------:R-:W-:-:S08]  /*20b0*/  DADD R6, R10, R6 ;  /* 0x000000000a067229 */ /* 0x000fd00000000006 */
[----:B------:R-:W-:-:S08]  /*20c0*/  DADD R4, R6, R4 ;  /* 0x0000000006047229 */ /* 0x000fd00000000004 */
[----:B------:R-:W-:-:S11]  /*20d0*/  DADD R8, R4, R18 ;  /* 0x0000000004087229 */ /* 0x000fd60000000012 */
.L_x_54:
[----:B------:R-:W-:Y:S05]  /*20e0*/  BSYNC.RECONVERGENT B2 ;  /* 0x0000000000027941 */ /* 0x000fea0003800200 */
.L_x_53:
[----:B------:R-:W-:Y:S05]  /*20f0*/  @!P0 BRA `(.L_x_49) ;  /* 0x0000000000908947 */ /* 0x000fea0003800000 */
[----:B------:R-:W-:Y:S01]  /*2100*/  ISETP.GE.U32.AND P1, PT, R24, 0x4, PT ;  /* 0x000000041800780c */ /* 0x000fe20003f26070 */
[----:B------:R-:W-:Y:S01]  /*2110*/  BSSY.RECONVERGENT B2, `(.L_x_55) ;  /* 0x0000010000027945 */ /* 0x000fe20003800200 */
[----:B------:R-:W-:-:S11]  /*2120*/  LOP3.LUT P0, RZ, R3, 0x3, RZ, 0xc0, !PT ;  /* 0x0000000303ff7812 */ /* 0x000fd6000780c0ff */
[----:B------:R-:W-:Y:S05]  /*2130*/  @!P1 BRA `(.L_x_56) ;  /* 0x0000000000349947 */ /* 0x000fea0003800000 */
[----:B------:R-:W-:-:S05]  /*2140*/  IADD3 R3, P1, PT, R2, UR7, RZ ;  /* 0x0000000702037c10 */ /* 0x000fca000ff3e0ff */
[----:B------:R-:W-:Y:S01]  /*2150*/  IMAD.X R6, RZ, RZ, UR8, P1 ;  /* 0x00000008ff067e24 */ /* 0x000fe200088e06ff */
[----:B------:R-:W-:-:S04]  /*2160*/  LEA R4, P1, R3, UR12, 0x3 ;  /* 0x0000000c03047c11 */ /* 0x000fc8000f8218ff */
[----:B------:R-:W-:-:S05]  /*2170*/  LEA.HI.X R5, R3, UR13, R6, 0x3, P1 ;  /* 0x0000000d03057c11 */ /* 0x000fca00088f1c06 */
[----:B------:R-:W2:Y:S04]  /*2180*/  LDG.E.64 R6, desc[UR16][R4.64] ;  /* 0x0000001004067981 */ /* 0x000ea8000c1e1b00 */
[----:B------:R-:W3:Y:S04]  /*2190*/  LDG.E.64 R10, desc[UR16][R4.64+0x1000] ;  /* 0x00100010040a7981 */ /* 0x000ee8000c1e1b00 */
[----:B------:R-:W4:Y:S04]  /*21a0*/  LDG.E.64 R12, desc[UR16][R4.64+0x2000] ;  /* 0x00200010040c7981 */ /* 0x000f28000c1e1b00 */
[----:B------:R-:W5:Y:S01]  /*21b0*/  LDG.E.64 R14, desc[UR16][R4.64+0x3000] ;  /* 0x00300010040e7981 */ /* 0x000f62000c1e1b00 */
[----:B------:R-:W-:Y:S01]  /*21c0*/  VIADD R2, R2, 0x800 ;  /* 0x0000080002027836 */ /* 0x000fe20000000000 */
[----:B--2---:R-:W-:-:S08]  /*21d0*/  DADD R6, R8, R6 ;  /* 0x0000000008067229 */ /* 0x004fd00000000006 */
[----:B---3--:R-:W-:-:S08]  /*21e0*/  DADD R6, R6, R10 ;  /* 0x0000000006067229 */ /* 0x008fd0000000000a */
[----:B----4-:R-:W-:-:S08]  /*21f0*/  DADD R6, R6, R12 ;  /* 0x0000000006067229 */ /* 0x010fd0000000000c */
[----:B-----5:R-:W-:-:S11]  /*2200*/  DADD R8, R6, R14 ;  /* 0x0000000006087229 */ /* 0x020fd6000000000e */
.L_x_56:
[----:B------:R-:W-:Y:S05]  /*2210*/  BSYNC.RECONVERGENT B2 ;  /* 0x0000000000027941 */ /* 0x000fea0003800200 */
.L_x_55:
[----:B------:R-:W-:Y:S05]  /*2220*/  @!P0 BRA `(.L_x_49) ;  /* 0x0000000000448947 */ /* 0x000fea0003800000 */
[----:B------:R-:W-:Y:S02]  /*2230*/  LOP3.LUT R0, R0, 0xffff, RZ, 0xc0, !PT ;  /* 0x0000ffff00007812 */ /* 0x000fe400078ec0ff */
[----:B------:R-:W-:Y:S02]  /*2240*/  IADD3 R2, P0, PT, R2, UR9, RZ ;  /* 0x0000000902027c10 */ /* 0x000fe4000ff1e0ff */
[----:B------:R-:W-:Y:S02]  /*2250*/  LEA.HI R0, R0, 0x1, RZ, 0x17 ;  /* 0x0000000100007811 */ /* 0x000fe400078fb8ff */
[----:B------:R-:W-:Y:S01]  /*2260*/  LEA R4, P1, R2, UR12, 0x3 ;  /* 0x0000000c02047c11 */ /* 0x000fe2000f8218ff */
[----:B------:R-:W-:Y:S01]  /*2270*/  IMAD.X R5, RZ, RZ, UR10, P0 ;  /* 0x0000000aff057e24 */ /* 0x000fe200080e06ff */
[----:B------:R-:W-:-:S04]  /*2280*/  LOP3.LUT R0, R0, 0x3, RZ, 0xc0, !PT ;  /* 0x0000000300007812 */ /* 0x000fc800078ec0ff */
[----:B------:R-:W-:Y:S01]  /*2290*/  LEA.HI.X R5, R2, UR13, R5, 0x3, P1 ;  /* 0x0000000d02057c11 */ /* 0x000fe200088f1c05 */
[----:B------:R-:W-:-:S07]  /*22a0*/  IMAD.MOV R0, RZ, RZ, -R0 ;  /* 0x000000ffff007224 */ /* 0x000fce00078e0a00 */
.L_x_57:
[----:B------:R-:W-:Y:S02]  /*22b0*/  IMAD.MOV.U32 R2, RZ, RZ, R4 ;  /* 0x000000ffff027224 */ /* 0x000fe400078e0004 */
[----:B------:R-:W-:-:S06]  /*22c0*/  IMAD.MOV.U32 R3, RZ, RZ, R5 ;  /* 0x000000ffff037224 */ /* 0x000fcc00078e0005 */
[----:B------:R-:W2:Y:S01]  /*22d0*/  LDG.E.64 R2, desc[UR16][R2.64] ;  /* 0x0000001002027981 */ /* 0x000ea2000c1e1b00 */
[----:B------:R-:W-:Y:S01]  /*22e0*/  VIADD R0, R0, 0x1 ;  /* 0x0000000100007836 */ /* 0x000fe20000000000 */
[----:B------:R-:W-:-:S04]  /*22f0*/  IADD3 R4, P1, PT, R4, 0x1000, RZ ;  /* 0x0000100004047810 */ /* 0x000fc80007f3e0ff */
[----:B------:R-:W-:Y:S01]  /*2300*/  ISETP.NE.AND P0, PT, R0, RZ, PT ;  /* 0x000000ff0000720c */ /* 0x000fe20003f05270 */
[----:B------:R-:W-:Y:S01]  /*2310*/  IMAD.X R5, RZ, RZ, R5, P1 ;  /* 0x000000ffff057224 */ /* 0x000fe200008e0605 */
[----:B--2---:R-:W-:-:S11]  /*2320*/  DADD R8, R2, R8 ;  /* 0x0000000002087229 */ /* 0x004fd60000000008 */
[----:B------:R-:W-:Y:S05]  /*2330*/  @P0 BRA `(.L_x_57) ;  /* 0xfffffffc00dc0947 */ /* 0x000fea000383ffff */
.L_x_49:
[----:B------:R-:W-:Y:S05]  /*2340*/  BSYNC.RECONVERGENT B1 ;  /* 0x0000000000017941 */ /* 0x000fea0003800200 */
.L_x_46:
[----:B------:R-:W0:Y:S01]  /*2350*/  S2R R0, SR_LANEID ;  /* 0x0000000000007919 */ /* 0x000e220000000000 */
[----:B------:R-:W-:Y:S04]  /*2360*/  SHFL.DOWN PT, R2, R8, 0x1, 0x1f ;  /* 0x08201f0008027f89 */ /* 0x000fe800000e0000 */
[----:B------:R-:W1:Y:S01]  /*2370*/  SHFL.DOWN PT, R3, R9, 0x1, 0x1f ;  /* 0x08201f0009037f89 */ /* 0x000e6200000e0000 */
[----:B------:R-:W2:Y:S01]  /*2380*/  S2R R11, SR_TID.X ;  /* 0x00000000000b7919 */ /* 0x000ea20000002100 */
        /* <DEDUP_REMOVED lines=20> */
[----:B------:R-:W-:Y:S02]  /*24d0*/  @!P1 MOV R7, 0x400 ;  /* 0x0000040000079802 */ /* 0x000fe40000000f00 */
[----:B--2---:R-:W-:Y:S01]  /*24e0*/  @!P1 SHF.R.U32.HI R6, RZ, 0x2, R11 ;  /* 0x00000002ff069819 */ /* 0x004fe2000001160b */
[----:B------:R-:W0:Y:S01]  /*24f0*/  SHFL.DOWN PT, R3, R9, 0x8, 0x1f ;  /* 0x09001f0009037f89 */ /* 0x000e2200000e0000 */
[----:B-1----:R-:W-:-:S02]  /*2500*/  @!P1 LEA R7, R10, R7, 0x18 ;  /* 0x000000070a079211 */ /* 0x002fc400078ec0ff */
[----:B------:R-:W-:-:S05]  /*2510*/  @!P1 LOP3.LUT R6, R6, 0xf8, RZ, 0xc0, !PT ;  /* 0x000000f806069812 */ /* 0x000fca00078ec0ff */
        /* <DEDUP_REMOVED lines=14> */
[----:B------:R-:W1:Y:S01]  /*2600*/  S2UR UR5, SR_CgaCtaId ;  /* 0x00000000000579c3 */ /* 0x000e620000008800 */
[----:B------:R-:W-:Y:S02]  /*2610*/  UMOV UR4, 0x400 ;  /* 0x0000040000047882 */ /* 0x000fe40000000000 */
[----:B-1----:R-:W-:-:S09]  /*2620*/  ULEA UR4, UR5, UR4, 0x18 ;  /* 0x0000000405047291 */ /* 0x002fd2000f8ec0ff */
[----:B0-----:R-:W0:Y:S04]  /*2630*/  LDS.64 R2, [UR4+0x18] ;  /* 0x00001804ff027984 */ /* 0x001e280008000a00 */
        /* <DEDUP_REMOVED lines=22> */
.L_x_45:
[----:B------:R-:W-:Y:S05]  /*27a0*/  BSYNC.RECONVERGENT B0 ;  /* 0x0000000000007941 */ /* 0x000fea0003800200 */
.L_x_30:
[----:B------:R-:W-:Y:S05]  /*27b0*/  @P0 EXIT ;  /* 0x000000000000094d */ /* 0x000fea0003800000 */
[----:B------:R-:W3:Y:S02]  /*27c0*/  LDCU.64 UR4, c[0x0][0x388] ;  /* 0x00007100ff0477ac */ /* 0x000ee40008000a00 */
[----:B---3--:R-:W-:-:S06]  /*27d0*/  UIMAD.WIDE.U32 UR4, UR18, 0x8, UR4 ;  /* 0x00000008120478a5 */ /* 0x008fcc000f8e0004 */
[----:B0-----:R-:W-:Y:S02]  /*27e0*/  IMAD.U32 R2, RZ, RZ, UR4 ;  /* 0x00000004ff027e24 */ /* 0x001fe4000f8e00ff */
[----:B--2---:R-:W-:-:S05]  /*27f0*/  IMAD.U32 R3, RZ, RZ, UR5 ;  /* 0x00000005ff037e24 */ /* 0x004fca000f8e00ff */
[----:B------:R-:W-:Y:S01]  /*2800*/  STG.E.64 desc[UR16][R2.64], R8 ;  /* 0x0000000802007986 */ /* 0x000fe2000c101b10 */
[----:B------:R-:W-:Y:S05]  /*2810*/  EXIT ;  /* 0x000000000000794d */ /* 0x000fea0003800000 */
.L_x_58:
        /* <DEDUP_REMOVED lines=14> */
.L_x_186:


//--------------------- .text._ZN3cub18CUB_300001_SM_10006detail6reduce28DeviceReduceSingleTileKernelINS2_10policy_hubIdyN4cuda3std3__44plusIdEEE10Policy1000EN6thrust24THRUST_300001_SM_1000_NS6detail15normal_iteratorINSD_10device_ptrIdEEEEPdyS9_ddNS7_10__identityEEEvT0_T1_T2_T3_T4_T6_ --------------------------
	.section	.text._ZN3cub18CUB_300001_SM_10006detail6reduce28DeviceReduceSingleTileKernelINS2_10policy_hubIdyN4cuda3std3__44plusIdEEE10Policy1000EN6thrust24THRUST_300001_SM_1000_NS6detail15normal_iteratorINSD_10device_ptrIdEEEEPdyS9_ddNS7_10__identityEEEvT0_T1_T2_T3_T4_T6_,"ax",@progbits
	.align	128
        .global         _ZN3cub18CUB_300001_SM_10006detail6reduce28DeviceReduceSingleTileKernelINS2_10policy_hubIdyN4cuda3std3__44plusIdEEE10Policy1000EN6thrust24THRUST_300001_SM_1000_NS6detail15normal_iteratorINSD_10device_ptrIdEEEEPdyS9_ddNS7_10__identityEEEvT0_T1_T2_T3_T4_T6_
        .type           _ZN3cub18CUB_300001_SM_10006detail6reduce28DeviceReduceSingleTileKernelINS2_10policy_hubIdyN4cuda3std3__44plusIdEEE10Policy1000EN6thrust24THRUST_300001_SM_1000_NS6detail15normal_iteratorINSD_10device_ptrIdEEEEPdyS9_ddNS7_10__identityEEEvT0_T1_T2_T3_T4_T6_,@function
        .size           _ZN3cub18CUB_300001_SM_10006detail6reduce28DeviceReduceSingleTileKernelINS2_10policy_hubIdyN4cuda3std3__44plusIdEEE10Policy1000EN6thrust24THRUST_300001_SM_1000_NS6detail15normal_iteratorINSD_10device_ptrIdEEEEPdyS9_ddNS7_10__identityEEEvT0_T1_T2_T3_T4_T6_,(.L_x_187 - _ZN3cub18CUB_300001_SM_10006detail6reduce28DeviceReduceSingleTileKernelINS2_10policy_hubIdyN4cuda3std3__44plusIdEEE10Policy1000EN6thrust24THRUST_300001_SM_1000_NS6detail15normal_iteratorINSD_10device_ptrIdEEEEPdyS9_ddNS7_10__identityEEEvT0_T1_T2_T3_T4_T6_)
        .other          _ZN3cub18CUB_300001_SM_10006detail6reduce28DeviceReduceSingleTileKernelINS2_10policy_hubIdyN4cuda3std3__44plusIdEEE10Policy1000EN6thrust24THRUST_300001_SM_1000_NS6detail15normal_iteratorINSD_10device_ptrIdEEEEPdyS9_ddNS7_10__identityEEEvT0_T1_T2_T3_T4_T6_,@"STO_CUDA_ENTRY STV_DEFAULT"
_ZN3cub18CUB_300001_SM_10006detail6reduce28DeviceReduceSingleTileKernelINS2_10policy_hubIdyN4cuda3std3__44plusIdEEE10Policy1000EN6thrust24THRUST_300001_SM_1000_NS6detail15normal_iteratorINSD_10device_ptrIdEEEEPdyS9_ddNS7_10__identityEEEvT0_T1_T2_T3_T4_T6_:
.text._ZN3cub18CUB_300001_SM_10006detail6reduce28DeviceReduceSingleTileKernelINS2_10policy_hubIdyN4cuda3std3__44plusIdEEE10Policy1000EN6thrust24THRUST_300001_SM_1000_NS6detail15normal_iteratorINSD_10device_ptrIdEEEEPdyS9_ddNS7_10__identityEEEvT0_T1_T2_T3_T4_T6_:
[----:B------:R-:W-:Y:S01]  /*0000*/  LDC R1, c[0x0][0x37c] ;  /* 0x0000df00ff017b82 */ /* 0x000fe20000000800 */
[----:B------:R-:W0:Y:S01]  /*0010*/  LDCU.64 UR4, c[0x0][0x390] ;  /* 0x00007200ff0477ac */ /* 0x000e220008000a00 */
[----:B------:R-:W1:Y:S01]  /*0020*/  LDCU.64 UR6, c[0x0][0x358] ;  /* 0x00006b00ff0677ac */ /* 0x000e620008000a00 */
[----:B0-----:R-:W-:Y:S02]  /*0030*/  IMAD.U32 R8, RZ, RZ, UR4 ;  /* 0x00000004ff087e24 */ /* 0x001fe4000f8e00ff */
[----:B------:R-:W-:-:S03]  /*0040*/  IMAD.U32 R9, RZ, RZ, UR5 ;  /* 0x00000005ff097e24 */ /* 0x000fc6000f8e00ff */
[----:B------:R-:W-:-:S04]  /*0050*/  ISETP.NE.U32.AND P0, PT, R8, RZ, PT ;  /* 0x000000ff0800720c */ /* 0x000fc80003f05070 */
[----:B------:R-:W-:-:S13]  /*0060*/  ISETP.NE.AND.EX P0, PT, R9, RZ, PT, P0 ;  /* 0x000000ff0900720c */ /* 0x000fda0003f05300 */
        /* <DEDUP_REMOVED lines=8> */
.L_x_59:
[----:B------:R-:W-:Y:S01]  /*00f0*/  ISETP.GT.U32.AND P0, PT, R8, 0xdff, PT ;  /* 0x00000dff0800780c */ /* 0x000fe20003f04070 */
[----:B------:R-:W-:Y:S03]  /*0100*/  BSSY.RECONVERGENT B0, `(.L_x_60) ;  /* 0x000024d000007945 */ /* 0x000fe60003800200 */
[----:B------:R-:W-:-:S13]  /*0110*/  ISETP.GT.U32.AND.EX P0, PT, R9, RZ, PT, P0 ;  /* 0x000000ff0900720c */ /* 0x000fda0003f04100 */
[----:B------:R-:W-:Y:S05]  /*0120*/  @P0 BRA `(.L_x_61) ;  /* 0x0000001400340947 */ /* 0x000fea0003800000 */
[----:B------:R-:W0:Y:S01]  /*0130*/  S2R R0, SR_TID.X ;  /* 0x0000000000007919 */ /* 0x000e220000002100 */
[----:B------:R-:W-:Y:S01]  /*0140*/  BSSY.RECONVERGENT B1, `(.L_x_62) ;  /* 0x0000009000017945 */ /* 0x000fe20003800200 */
[----:B------:R-:W-:Y:S02]  /*0150*/  CS2R R4, SRZ ;  /* 0x0000000000047805 */ /* 0x000fe4000001ff00 */
[----:B0-----:R-:W-:Y:S01]  /*0160*/  ISETP.GE.U32.AND P0, PT, R0, R8, PT ;  /* 0x000000080000720c */ /* 0x001fe20003f06070 */
[----:B------:R-:W-:-:S12]  /*0170*/  IMAD.MOV.U32 R2, RZ, RZ, R0 ;  /* 0x000000ffff027224 */ /* 0x000fd800078e0000 */
[----:B------:R-:W-:Y:S05]  /*0180*/  @P0 BRA `(.L_x_63) ;  /* 0x0000000000100947 */ /* 0x000fea0003800000 */
[----:B------:R-:W0:Y:S02]  /*0190*/  LDC.64 R4, c[0x0][0x380] ;  /* 0x0000e000ff047b82 */ /* 0x000e240000000a00 */
[----:B0-----:R-:W-:-:S06]  /*01a0*/  IMAD.WIDE.U32 R4, R0, 0x8, R4 ;  /* 0x0000000800047825 */ /* 0x001fcc00078e0004 */
[----:B------:R-:W5:Y:S01]  /*01b0*/  LDG.E.64 R4, desc[UR6][R4.64] ;  /* 0x0000000604047981 */ /* 0x000f62000c1e1b00 */
[----:B------:R-:W-:-:S07]  /*01c0*/  VIADD R2, R0, 0x200 ;  /* 0x0000020000027836 */ /* 0x000fce0000000000 */
.L_x_63:
[----:B------:R-:W-:Y:S05]  /*01d0*/  BSYNC.RECONVERGENT B1 ;  /* 0x0000000000017941 */ /* 0x000fea0003800200 */
.L_x_62:
[----:B------:R-:W-:Y:S01]  /*01e0*/  ISETP.GE.U32.AND P0, PT, R2, R8, PT ;  /* 0x000000080200720c */ /* 0x000fe20003f06070 */
[----:B------:R-:W-:-:S12]  /*01f0*/  BSSY.RECONVERGENT B1, `(.L_x_64) ;  /* 0x000006d000017945 */ /* 0x000fd80003800200 */
[----:B------:R-:W-:Y:S05]  /*0200*/  @P0 BRA `(.L_x_65) ;  /* 0x0000000400ac0947 */ /* 0x000fea0003800000 */
[----:B------:R-:W-:Y:S01]  /*0210*/  LOP3.LUT R3, RZ, R2, RZ, 0x33, !PT ;  /* 0x00000002ff037212 */ /* 0x000fe200078e33ff */
[----:B------:R-:W-:Y:S04]  /*0220*/  BSSY.RECONVERGENT B2, `(.L_x_66) ;  /* 0x0000033000027945 */ /* 0x000fe80003800200 */
[----:B------:R-:W-:-:S05]  /*0230*/  IMAD.IADD R6, R3, 0x1, R8 ;  /* 0x0000000103067824 */ /* 0x000fca00078e0208 */
[C---:B------:R-:W-:Y:S02]  /*0240*/  ISETP.GE.U32.AND P1, PT, R6.reuse, 0x1e00, PT ;  /* 0x00001e000600780c */ /* 0x040fe40003f26070 */
[----:B------:R-:W-:-:S04]  /*0250*/  LEA.HI R3, R6, 0x1, RZ, 0x17 ;  /* 0x0000000106037811 */ /* 0x000fc800078fb8ff */
[----:B------:R-:W-:-:S04]  /*0260*/  LOP3.LUT R43, R3, 0xf, RZ, 0xc0, !PT ;  /* 0x0000000f032b7812 */ /* 0x000fc800078ec0ff */
[----:B------:R-:W-:-:S03]  /*0270*/  ISETP.NE.AND P0, PT, R43, RZ, PT ;  /* 0x000000ff2b00720c */ /* 0x000fc60003f05270 */
[----:B------:R-:W-:Y:S10]  /*0280*/  @!P1 BRA `(.L_x_67) ;  /* 0x0000000000b09947 */ /* 0x000ff40003800000 */
[----:B------:R-:W0:Y:S01]  /*0290*/  LDC.64 R6, c[0x0][0x380] ;  /* 0x0000e000ff067b82 */ /* 0x000e220000000a00 */
[----:B------:R-:W-:-:S05]  /*02a0*/  LOP3.LUT R42, R3, 0xfffff0, RZ, 0xc0, !PT ;  /* 0x00fffff0032a7812 */ /* 0x000fca00078ec0ff */
[----:B------:R-:W-:Y:S02]  /*02b0*/  IMAD.MOV R42, RZ, RZ, -R42 ;  /* 0x000000ffff2a7224 */ /* 0x000fe400078e0a2a */
[----:B0-----:R-:W-:-:S03]  /*02c0*/  IMAD.WIDE.U32 R6, R2, 0x8, R6 ;  /* 0x0000000802067825 */ /* 0x001fc600078e0006 */
[----:B------:R-:W-:-:S05]  /*02d0*/  IADD3 R6, P1, PT, R6, 0x8000, RZ ;  /* 0x0000800006067810 */ /* 0x000fca0007f3e0ff */
[----:B------:R-:W-:-:S08]  /*02e0*/  IMAD.X R7, RZ, RZ, R7, P1 ;  /* 0x000000ffff077224 */ /* 0x000fd000008e0607 */
.L_x_68:
[----:B------:R-:W2:Y:S04]  /*02f0*/  LDG.E.64 R10, desc[UR6][R6.64+-0x8000] ;  /* 0xff800006060a7981 */ /* 0x000ea8000c1e1b00 */
[----:B------:R-:W3:Y:S04]  /*0300*/  LDG.E.64 R12, desc[UR6][R6.64+-0x7000] ;  /* 0xff900006060c7981 */ /* 0x000ee8000c1e1b00 */
[----:B------:R-:W4:Y:S04]  /*0310*/  LDG.E.64 R14, desc[UR6][R6.64+-0x6000] ;  /* 0xffa00006060e7981 */ /* 0x000f28000c1e1b00 */
        /* <DEDUP_REMOVED lines=12> */
[----:B------:R0:W4:Y:S01]  /*03e0*/  LDG.E.64 R40, desc[UR6][R6.64+0x7000] ;  /* 0x0070000606287981 */ /* 0x000122000c1e1b00 */
[----:B------:R-:W-:-:S02]  /*03f0*/  VIADD R42, R42, 0x10 ;  /* 0x000000102a2a7836 */ /* 0x000fc40000000000 */
[----:B------:R-:W-:-:S03]  /*0400*/  VIADD R2, R2, 0x2000 ;  /* 0x0000200002027836 */ /* 0x000fc60000000000 */
[----:B------:R-:W-:Y:S02]  /*0410*/  ISETP.NE.AND P1, PT, R42, RZ, PT ;  /* 0x000000ff2a00720c */ /* 0x000fe40003f25270 */
[----:B0-----:R-:W-:-:S05]  /*0420*/  IADD3 R6, P2, PT, R6, 0x10000, RZ ;  /* 0x0001000006067810 */ /* 0x001fca0007f5e0ff */
[----:B------:R-:W-:Y:S01]  /*0430*/  IMAD.X R7, RZ, RZ, R7, P2 ;  /* 0x000000ffff077224 */ /* 0x000fe200010e0607 */
        /* <DEDUP_REMOVED lines=16> */
[----:B------:R-:W-:Y:S10]  /*0540*/  @P1 BRA `(.L_x_68) ;  /* 0xfffffffc00681947 */ /* 0x000ff4000383ffff */
.L_x_67:
[----:B------:R-:W-:Y:S05]  /*0550*/  BSYNC.RECONVERGENT B2 ;  /* 0x0000000000027941 */ /* 0x000fea0003800200 */
.L_x_66:
[----:B------:R-:W-:Y:S05]  /*0560*/  @!P0 BRA `(.L_x_65) ;  /* 0x0000000000d48947 */ /* 0x000fea0003800000 */
[----:B------:R-:W-:Y:S01]  /*0570*/  ISETP.GE.U32.AND P0, PT, R43, 0x8, PT ;  /* 0x000000082b00780c */ /* 0x000fe20003f06070 */
[----:B------:R-:W-:Y:S01]  /*0580*/  BSSY.RECONVERGENT B2, `(.L_x_69) ;  /* 0x0000017000027945 */ /* 0x000fe20003800200 */
[----:B------:R-:W-:-:S04]  /*0590*/  LOP3.LUT R26, R3, 0x7, RZ, 0xc0, !PT ;  /* 0x00000007031a7812 */ /* 0x000fc800078ec0ff */
[----:B------:R-:W-:-:S07]  /*05a0*/  ISETP.NE.AND P1, PT, R26, RZ, PT ;  /* 0x000000ff1a00720c */ /* 0x000fce0003f25270 */
[----:B------:R-:W-:Y:S06]  /*05b0*/  @!P0 BRA `(.L_x_70) ;  /* 0x00000000004c8947 */ /* 0x000fec0003800000 */
[----:B------:R-:W0:Y:S02]  /*05c0*/  LDC.64 R6, c[0x0][0x380] ;  /* 0x0000e000ff067b82 */ /* 0x000e240000000a00 */
[----:B0-----:R-:W-:-:S05]  /*05d0*/  IMAD.WIDE R6, R2, 0x8, R6 ;  /* 0x0000000802067825 */ /* 0x001fca00078e0206 */
        /* <DEDUP_REMOVED lines=17> */
.L_x_70:
[----:B------:R-:W-:Y:S05]  /*06f0*/  BSYNC.RECONVERGENT B2 ;  /* 0x0000000000027941 */ /* 0x000fea0003800200 */
.L_x_69:
        /* <DEDUP_REMOVED lines=17> */
.L_x_72:
[----:B------:R-:W-:Y:S05]  /*0810*/  BSYNC.RECONVERGENT B2 ;  /* 0x0000000000027941 */ /* 0x000fea0003800200 */
.L_x_71:
[----:B------:R-:W-:Y:S05]  /*0820*/  @!P1 BRA `(.L_x_65) ;  /* 0x0000000000249947 */ /* 0x000fea0003800000 */
[----:B------:R-:W0:Y:S01]  /*0830*/  LDC.64 R10, c[0x0][0x380] ;  /* 0x0000e000ff0a7b82 */ /* 0x000e220000000a00 */
[----:B------:R-:W-:-:S07]  /*0840*/  IMAD.MOV R3, RZ, RZ, -R3 ;  /* 0x000000ffff037224 */ /* 0x000fce00078e0a03 */
.L_x_73:
[----:B0-----:R-:W-:-:S06]  /*0850*/  IMAD.WIDE R6, R2, 0x8, R10 ;  /* 0x0000000802067825 */ /* 0x001fcc00078e020a */
[----:B------:R-:W2:Y:S01]  /*0860*/  LDG.E.64 R6, desc[UR6][R6.64] ;  /* 0x0000000606067981 */ /* 0x000ea2000c1e1b00 */
[----:B------:R-:W-:Y:S02]  /*0870*/  VIADD R3, R3, 0x1 ;  /* 0x0000000103037836 */ /* 0x000fe40000000000 */
[----:B------:R-:W-:-:S03]  /*0880*/  VIADD R2, R2, 0x200 ;  /* 0x0000020002027836 */ /* 0x000fc60000000000 */
[----:B------:R-:W-:Y:S01]  /*0890*/  ISETP.NE.AND P0, PT, R3, RZ, PT ;  /* 0x000000ff0300720c */ /* 0x000fe20003f05270 */
[----:B--2--5:R-:W-:-:S12]  /*08a0*/  DADD R4, R6, R4 ;  /* 0x0000000006047229 */ /* 0x024fd80000000004 */
[----:B------:R-:W-:Y:S05]  /*08b0*/  @P0 BRA `(.L_x_73) ;  /* 0xfffffffc00e40947 */ /* 0x000fea000383ffff */
.L_x_65:
[----:B------:R-:W-:Y:S05]  /*08c0*/  BSYNC.RECONVERGENT B1 ;  /* 0x0000000000017941 */ /* 0x000fea0003800200 */
.L_x_64:
[----:B------:R-:W-:-:S04]  /*08d0*/  ISETP.GE.U32.AND P0, PT, R8, 0x200, PT ;  /* 0x000002000800780c */ /* 0x000fc80003f06070 */
[----:B------:R-:W-:-:S13]  /*08e0*/  ISETP.GE.U32.AND.EX P0, PT, R9, RZ, PT, P0 ;  /* 0x000000ff0900720c */ /* 0x000fda0003f06100 */
        /* <DEDUP_REMOVED lines=32> */
[----:B------:R-:W-:Y:S02]  /*0af0*/  ISETP.GT.AND P0, PT, R10, 0xf, PT ;  /* 0x0000000f0a00780c */ /* 0x000fe40003f04270 */
[----:B------:R-:W-:Y:S01]  /*0b00*/  @!P1 LOP3.LUT R8, R4, 0xf8, RZ, 0xc0, !PT ;  /* 0x000000f804089812 */ /* 0x000fe200078ec0ff */
[----:B------:R-:W0:Y:S04]  /*0b10*/  SHFL.DOWN PT, R3, R7, 0x10, 0x1f ;  /* 0x0a001f0007037f89 */ /* 0x000e2800000e0000 */
[----:B------:R-:W-:Y:S01]  /*0b20*/  @!P1 IMAD.IADD R9, R8, 0x1, R9 ;  /* 0x0000000108099824 */ /* 0x000fe200078e0209 */
[----:B0-----:R-:W-:-:S07]  /*0b30*/  DADD R4, R2, R6 ;  /* 0x0000000002047229 */ /* 0x001fce0000000006 */
[----:B------:R0:W-:Y:S01]  /*0b40*/  @!P1 STS.64 [R9+0x10], R4 ;  /* 0x0000100409009388 */ /* 0x0001e20000000a00 */
[----:B------:R-:W-:Y:S01]  /*0b50*/  BAR.SYNC.DEFER_BLOCKING 0x0 ;  /* 0x0000000000007b1d */ /* 0x000fe20000010000 */
[----:B------:R-:W-:Y:S02]  /*0b60*/  ISETP.NE.AND P1, PT, R0, RZ, PT ;  /* 0x000000ff0000720c */ /* 0x000fe40003f25270 */
[----:B------:R-:W-:Y:S02]  /*0b70*/  FSEL R2, R6, R4, P0 ;  /* 0x0000000406027208 */ /* 0x000fe40000000000 */
[----:B------:R-:W-:-:S09]  /*0b80*/  FSEL R3, R7, R5, P0 ;  /* 0x0000000507037208 */ /* 0x000fd20000000000 */
[----:B0-----:R-:W-:Y:S05]  /*0b90*/  @P1 BRA `(.L_x_75) ;  /* 0x00000018008c1947 */ /* 0x001fea0003800000 */
        /* <DEDUP_REMOVED lines=27> */
.L_x_74:
[----:B------:R-:W-:Y:S01]  /*0d50*/  LOP3.LUT R2, R0, 0x3e0, RZ, 0xc0, !PT ;  /* 0x000003e000027812 */ /* 0x000fe200078ec0ff */
[----:B------:R-:W0:Y:S03]  /*0d60*/  S2R R12, SR_LANEID ;  /* 0x00000000000c7919 */ /* 0x000e260000000000 */
[----:B------:R-:W-:Y:S01]  /*0d70*/  LOP3.LUT R7, RZ, R2, RZ, 0x33, !PT ;  /* 0x00000002ff077212 */ /* 0x000fe200078e33ff */
[----:B------:R-:W-:-:S04]  /*0d80*/  VIADD R3, R2, 0x20 ;  /* 0x0000002002037836 */ /* 0x000fc80000000000 */
[----:B------:R-:W-:Y:S01]  /*0d90*/  IMAD.IADD R7, R7, 0x1, R8 ;  /* 0x0000000107077824 */ /* 0x000fe200078e0208 */
[----:B------:R-:W-:-:S04]  /*0da0*/  ISETP.GT.U32.AND P0, PT, R3, R8, PT ;  /* 0x000000080300720c */ /* 0x000fc80003f04070 */
[----:B------:R-:W-:-:S05]  /*0db0*/  SEL R13, R7, 0x1f, P0 ;  /* 0x0000001f070d7807 */ /* 0x000fca0000000000 */
[----:B-----5:R-:W-:Y:S04]  /*0dc0*/  SHFL.DOWN PT, R2, R4, 0x1, R13 ;  /* 0x0820000004027989 */ /* 0x020fe800000e000d */
[----:B------:R-:W1:Y:S01]  /*0dd0*/  SHFL.DOWN PT, R3, R5, 0x1, R13 ;  /* 0x0820000005037989 */ /* 0x000e6200000e000d */
[C---:B0-----:R-:W-:Y:S01]  /*0de0*/  ISETP.GE.AND P0, PT, R12.reuse, R13, PT ;  /* 0x0000000d0c00720c */ /* 0x041fe20003f06270 */
[C---:B------:R-:W-:Y:S01]  /*0df0*/  VIADD R10, R12.reuse, 0x2 ;  /* 0x000000020c0a7836 */ /* 0x040fe20000000000 */
[----:B------:R-:W-:Y:S01]  /*0e00*/  ISETP.NE.AND P1, PT, R12, RZ, PT ;  /* 0x000000ff0c00720c */ /* 0x000fe20003f25270 */
[----:B-1----:R-:W-:-:S10]  /*0e10*/  DADD R2, R2, R4 ;  /* 0x0000000002027229 */ /* 0x002fd40000000004 */
[----:B------:R-:W-:Y:S01]  /*0e20*/  FSEL R6, R2, R4, !P0 ;  /* 0x0000000402067208 */ /* 0x000fe20004000000 */
[----:B------:R-:W-:Y:S01]  /*0e30*/  VIADD R4, R12, 0x4 ;  /* 0x000000040c047836 */ /* 0x000fe20000000000 */
[----:B------:R-:W-:Y:S02]  /*0e40*/  FSEL R7, R3, R5, !P0 ;  /* 0x0000000503077208 */ /* 0x000fe40004000000 */
[----:B------:R-:W-:Y:S01]  /*0e50*/  ISETP.GT.AND P0, PT, R10, R13, PT ;  /* 0x0000000d0a00720c */ /* 0x000fe20003f04270 */
[----:B------:R-:W-:Y:S04]  /*0e60*/  SHFL.DOWN PT, R2, R6, 0x2, R13 ;  /* 0x0840000006027989 */ /* 0x000fe800000e000d */
[----:B------:R-:W0:Y:S02]  /*0e70*/  SHFL.DOWN PT, R3, R7, 0x2, R13 ;  /* 0x0840000007037989 */ /* 0x000e2400000e000d */
[----:B0-----:R-:W-:-:S10]  /*0e80*/  DADD R2, R2, R6 ;  /* 0x0000000002027229 */ /* 0x001fd40000000006 */
[----:B------:R-:W-:Y:S01]  /*0e90*/  FSEL R10, R6, R2, P0 ;  /* 0x00000002060a7208 */ /* 0x000fe20000000000 */
[----:B------:R-:W-:Y:S01]  /*0ea0*/  VIADD R6, R12, 0x8 ;  /* 0x000000080c067836 */ /* 0x000fe20000000000 */
[----:B------:R-:W-:Y:S02]  /*0eb0*/  FSEL R11, R7, R3, P0 ;  /* 0x00000003070b7208 */ /* 0x000fe40000000000 */
[----:B------:R-:W-:Y:S01]  /*0ec0*/  ISETP.GT.AND P0, PT, R4, R13, PT ;  /* 0x0000000d0400720c */ /* 0x000fe20003f04270 */
[----:B------:R-:W-:Y:S04]  /*0ed0*/  SHFL.DOWN PT, R2, R10, 0x4, R13 ;  /* 0x088000000a027989 */ /* 0x000fe800000e000d */
[----:B------:R-:W0:Y:S02]  /*0ee0*/  SHFL.DOWN PT, R3, R11, 0x4, R13 ;  /* 0x088000000b037989 */ /* 0x000e2400000e000d */
[----:B0-----:R-:W-:-:S10]  /*0ef0*/  DADD R2, R2, R10 ;  /* 0x0000000002027229 */ /* 0x001fd4000000000a */
[----:B------:R-:W-:Y:S02]  /*0f00*/  FSEL R4, R10, R2, P0 ;  /* 0x000000020a047208 */ /* 0x000fe40000000000 */
[----:B------:R-:W-:Y:S02]  /*0f10*/  FSEL R5, R11, R3, P0 ;  /* 0x000000030b057208 */ /* 0x000fe40000000000 */
[----:B------:R-:W-:Y:S01]  /*0f20*/  ISETP.GT.AND P0, PT, R6, R13, PT ;  /* 0x0000000d0600720c */ /* 0x000fe20003f04270 */
[----:B------:R-:W-:Y:S01]  /*0f30*/  SHFL.DOWN PT, R2, R4, 0x8, R13 ;  /* 0x0900000004027989 */ /* 0x000fe200000e000d */
[----:B------:R-:W-:-:S03]  /*0f40*/  @!P1 MOV R10, 0x400 ;  /* 0x00000400000a9802 */ /* 0x000fc60000000f00 */
[----:B------:R-:W0:Y:S01]  /*0f50*/  SHFL.DOWN PT, R3, R5, 0x8, R13 ;  /* 0x0900000005037989 */ /* 0x000e2200000e000d */
[----:B------:R-:W1:Y:S01]  /*0f60*/  @!P1 S2R R11, SR_CgaCtaId ;  /* 0x00000000000b9919 */ /* 0x000e620000008800 */
[----:B0-----:R-:W-:-:S10]  /*0f70*/  DADD R2, R2, R4 ;  /* 0x0000000002027229 */ /* 0x001fd40000000004 */
[----:B------:R-:W-:Y:S01]  /*0f80*/  FSEL R6, R4, R2, P0 ;  /* 0x0000000204067208 */ /* 0x000fe20000000000 */
[----:B------:R-:W-:Y:S01]  /*0f90*/  VIADD R4, R12, 0x10 ;  /* 0x000000100c047836 */ /* 0x000fe20000000000 */
[----:B------:R-:W-:Y:S02]  /*0fa0*/  FSEL R7, R5, R3, P0 ;  /* 0x0000000305077208 */ /* 0x000fe40000000000 */
[----:B------:R-:W-:Y:S01]  /*0fb0*/  @!P1 SHF.R.U32.HI R5, RZ, 0x2, R0 ;  /* 0x00000002ff059819 */ /* 0x000fe20000011600 */
[----:B------:R-:W-:Y:S01]  /*0fc0*/  SHFL.DOWN PT, R2, R6, 0x10, R13 ;  /* 0x0a00000006027989 */ /* 0x000fe200000e000d */
[----:B-1----:R-:W-:Y:S02]  /*0fd0*/  @!P1 LEA R10, R11, R10, 0x18 ;  /* 0x0000000a0b0a9211 */ /* 0x002fe400078ec0ff */
[----:B------:R-:W-:Y:S01]  /*0fe0*/  @!P1 LOP3.LUT R5, R5, 0xf8, RZ, 0xc0, !PT ;  /* 0x000000f805059812 */ /* 0x000fe200078ec0ff */
[----:B------:R-:W0:Y:S01]  /*0ff0*/  SHFL.DOWN PT, R3, R7, 0x10, R13 ;  /* 0x0a00000007037989 */ /* 0x000e2200000e000d */
[----:B------:R-:W-:-:S03]  /*1000*/  ISETP.GT.AND P0, PT, R4, R13, PT ;  /* 0x0000000d0400720c */ /* 0x000fc60003f04270 */
[----:B------:R-:W-:Y:S01]  /*1010*/  @!P1 IMAD.IADD R5, R5, 0x1, R10 ;  /* 0x0000000105059824 */ /* 0x000fe200078e020a */
[----:B0-----:R-:W-:-:S10]  /*1020*/  DADD R2, R2, R6 ;  /* 0x0000000002027229 */ /* 0x001fd40000000006 */
[----:B------:R-:W-:Y:S02]  /*1030*/  FSEL R2, R6, R2, P0 ;  /* 0x0000000206027208 */ /* 0x000fe40000000000 */
[----:B------:R-:W-:-:S05]  /*1040*/  FSEL R3, R7, R3, P0 ;  /* 0x0000000307037208 */ /* 0x000fca0000000000 */
[----:B------:R0:W-:Y:S01]  /*1050*/  @!P1 STS.64 [R5+0x10], R2 ;  /* 0x0000100205009388 */ /* 0x0001e20000000a00 */
[----:B------:R-:W-:Y:S01]  /*1060*/  BAR.SYNC.DEFER_BLOCKING 0x0 ;  /* 0x0000000000007b1d */ /* 0x000fe20000010000 */
[----:B------:R-:W-:-:S13]  /*1070*/  ISETP.NE.AND P1, PT, R0, RZ, PT ;  /* 0x000000ff0000720c */ /* 0x000fda0003f25270 */
[----:B0-----:R-:W-:Y:S05]  /*1080*/  @P1 BRA `(.L_x_75) ;  /* 0x0000001400501947 */ /* 0x001fea0003800000 */
[----:B------:R-:W0:Y:S01]  /*1090*/  S2UR UR5, SR_CgaCtaId ;  /* 0x00000000000579c3 */ /* 0x000e220000008800 */
[----:B------:R-:W-:Y:S01]  /*10a0*/  UMOV UR4, 0x400 ;  /* 0x0000040000047882 */ /* 0x000fe20000000000 */
[----:B------:R-:W-:-:S04]  /*10b0*/  ISETP.GT.U32.AND P0, PT, R8, 0x20, PT ;  /* 0x000000200800780c */ /* 0x000fc80003f04070 */
[----:B------:R-:W-:Y:S01]  /*10c0*/  ISETP.GT.U32.AND.EX P0, PT, R9, RZ, PT, P0 ;  /* 0x000000ff0900720c */ /* 0x000fe20003f04100 */
[----:B0-----:R-:W-:-:S09]  /*10d0*/  ULEA UR4, UR5, UR4, 0x18 ;  /* 0x0000000405047291 */ /* 0x001fd2000f8ec0ff */
[----:B------:R-:W0:Y:S04]  /*10e0*/  LDS.64 R4, [UR4+0x18] ;  /* 0x00001804ff047984 */ /* 0x000e280008000a00 */
[----:B------:R-:W1:Y:S01]  /*10f0*/  LDS.128 R12, [UR4+0x20] ;  /* 0x00002004ff0c7984 */ /* 0x000e620008000c00 */
[----:B0-----:R-:W-:-:S10]  /*1100*/  DADD R4, R2, R4 ;  /* 0x0000000002047229 */ /* 0x001fd40000000004 */
[----:B------:R-:W-:Y:S02]  /*1110*/  FSEL R2, R4, R2, P0 ;  /* 0x0000000204027208 */ /* 0x000fe40000000000 */
[----:B------:R-:W-:Y:S02]  /*1120*/  FSEL R3, R5, R3, P0 ;  /* 0x0000000305037208 */ /* 0x000fe40000000000 */
[----:B------:R-:W0:Y:S01]  /*1130*/  LDS.128 R4, [UR4+0x30] ;  /* 0x00003004ff047984 */ /* 0x000e220008000c00 */
[----:B------:R-:W-:-:S03]  /*1140*/  ISETP.GT.U32.AND P0, PT, R8, 0x40, PT ;  /* 0x000000400800780c */ /* 0x000fc60003f04070 */
[----:B-1----:R-:W-:Y:S01]  /*1150*/  DADD R12, R12, R2 ;  /* 0x000000000c0c7229 */ /* 0x002fe20000000002 */
[----:B------:R-:W-:-:S09]  /*1160*/  ISETP.GT.U32.AND.EX P0, PT, R9, RZ, PT, P0 ;  /* 0x000000ff0900720c */ /* 0x000fd20003f04100 */
[----:B------:R-:W-:Y:S02]  /*1170*/  FSEL R2, R12, R2, P0 ;  /* 0x000000020c027208 */ /* 0x000fe40000000000 */
[----:B------:R-:W-:Y:S02]  /*1180*/  FSEL R3, R13, R3, P0 ;  /* 0x000000030d037208 */ /* 0x000fe40000000000 */
[----:B------:R-:W-:-:S04]  /*1190*/  ISETP.GT.U32.AND P0, PT, R8, 0x60, PT ;  /* 0x000000600800780c */ /* 0x000fc80003f04070 */
[----:B------:R-:W-:Y:S01]  /*11a0*/  DADD R14, R2, R14 ;  /* 0x00000000020e7229 */ /* 0x000fe2000000000e */
[----:B------:R-:W-:-:S09]  /*11b0*/  ISETP.GT.U32.AND.EX P0, PT, R9, RZ, PT, P0 ;  /* 0x000000ff0900720c */ /* 0x000fd20003f04100 */
[----:B------:R-:W-:Y:S02]  /*11c0*/  FSEL R2, R14, R2, P0 ;  /* 0x000000020e027208 */ /* 0x000fe40000000000 */
[----:B------:R-:W-:Y:S02]  /*11d0*/  FSEL R3, R15, R3, P0 ;  /* 0x000000030f037208 */ /* 0x000fe40000000000 */
[----:B------:R-:W1:Y:S01]  /*11e0*/  LDS.128 R12, [UR4+0x40] ;  /* 0x00004004ff0c7984 */ /* 0x000e620008000c00 */
[----:B------:R-:W-:-:S03]  /*11f0*/  ISETP.GT.U32.AND P0, PT, R8, 0x80, PT ;  /* 0x000000800800780c */ /* 0x000fc60003f04070 */
[----:B0-----:R-:W-:Y:S01]  /*1200*/  DADD R4, R4, R2 ;  /* 0x0000000004047229 */ /* 0x001fe20000000002 */
        /* <DEDUP_REMOVED lines=52> */
[----:B------:R-:W-:-:S04]  /*1550*/  ISETP.GT.U32.AND P0, PT, R8, 0x1c0, PT ;  /* 0x000001c00800780c */ /* 0x000fc80003f04070 */
        /* <DEDUP_REMOVED lines=8> */
[----:B------:R-:W-:Y:S01]  /*15e0*/  FSEL R3, R15, R3, P0 ;  /* 0x000000030f037208 */ /* 0x000fe20000000000 */
[----:B------:R-:W-:Y:S06]  /*15f0*/  BRA `(.L_x_75) ;  /* 0x0000000c00f47947 */ /* 0x000fec0003800000 */
.L_x_61:
[----:B------:R-:W0:Y:S01]  /*1600*/  S2R R0, SR_TID.X ;  /* 0x0000000000007919 */ /* 0x000e220000002100 */
[----:B------:R-:W0:Y:S02]  /*1610*/  LDC.64 R4, c[0x0][0x380] ;  /* 0x0000e000ff047b82 */ /* 0x000e240000000a00 */
[----:B0-----:R-:W-:-:S05]  /*1620*/  IMAD.WIDE.U32 R4, R0, 0x8, R4 ;  /* 0x0000000800047825 */ /* 0x001fca00078e0004 */
[----:B------:R-:W2:Y:S04]  /*1630*/  LDG.E.64 R2, desc[UR6][R4.64] ;  /* 0x0000000604027981 */ /* 0x000ea8000c1e1b00 */
[----:B------:R-:W2:Y:S04]  /*1640*/  LDG.E.64 R6, desc[UR6][R4.64+0x1000] ;  /* 0x0010000604067981 */ /* 0x000ea8000c1e1b00 */
[----:B------:R-:W3:Y:S04]  /*1650*/  LDG.E.64 R10, desc[UR6][R4.64+0x2000] ;  /* 0x00200006040a7981 */ /* 0x000ee8000c1e1b00 */
[----:B------:R-:W4:Y:S04]  /*1660*/  LDG.E.64 R12, desc[UR6][R4.64+0x3000] ;  /* 0x00300006040c7981 */ /* 0x000f28000c1e1b00 */
[----:B------:R-:W5:Y:S04]  /*1670*/  LDG.E.64 R14, desc[UR6][R4.64+0x4000] ;  /* 0x00400006040e7981 */ /* 0x000f68000c1e1b00 */
[----:B------:R-:W5:Y:S04]  /*1680*/  LDG.E.64 R16, desc[UR6][R4.64+0x5000] ;  /* 0x0050000604107981 */ /* 0x000f68000c1e1b00 */
[----:B------:R-:W5:Y:S01]  /*1690*/  LDG.E.64 R18, desc[UR6][R4.64+0x6000] ;  /* 0x0060000604127981 */ /* 0x000f62000c1e1b00 */
[----:B--2---:R-:W-:-:S08]  /*16a0*/  DADD R2, R2, R6 ;  /* 0x0000000002027229 */ /* 0x004fd00000000006 */
[----:B---3--:R-:W-:-:S08]  /*16b0*/  DADD R2, R10, R2 ;  /* 0x000000000a027229 */ /* 0x008fd00000000002 */
[----:B----4-:R-:W-:Y:S01]  /*16c0*/  DADD R2, R12, R2 ;  /* 0x000000000c027229 */ /* 0x010fe20000000002 */
[----:B------:R-:W-:-:S04]  /*16d0*/  IADD3 R12, P1, PT, R8, -0xe00, RZ ;  /* 0xfffff200080c7810 */ /* 0x000fc80007f3e0ff */
[----:B------:R-:W-:Y:S02]  /*16e0*/  ISETP.GE.U32.AND P0, PT, R12, 0xe00, PT ;  /* 0x00000e000c00780c */ /* 0x000fe40003f06070 */
[----:B------:R-:W-:Y:S01]  /*16f0*/  IADD3.X R13, PT, PT, R9, -0x1, RZ, P1, !PT ;  /* 0xffffffff090d7810 */ /* 0x000fe20000ffe4ff */
[----:B-----5:R-:W-:-:S03]  /*1700*/  DADD R2, R14, R2 ;  /* 0x000000000e027229 */ /* 0x020fc60000000002 */
[----:B------:R-:W-:-:S05]  /*1710*/  ISETP.GE.U32.AND.EX P0, PT, R13, RZ, PT, P0 ;  /* 0x000000ff0d00720c */ /* 0x000fca0003f06100 */
[----:B------:R-:W-:-:S08]  /*1720*/  DADD R2, R16, R2 ;  /* 0x0000000010027229 */ /* 0x000fd00000000002 */
[----:B------:R-:W-:Y:S01]  /*1730*/  DADD R6, R18, R2 ;  /* 0x0000000012067229 */ /* 0x000fe20000000002 */
[----:B------:R-:W-:Y:S02]  /*1740*/  IMAD.MOV.U32 R3, RZ, RZ, 0xe00 ;  /* 0x00000e00ff037424 */ /* 0x000fe400078e00ff */
[----:B------:R-:W-:Y:S01]  /*1750*/  IMAD.MOV.U32 R2, RZ, RZ, RZ ;  /* 0x000000ffff027224 */ /* 0x000fe200078e00ff */
[----:B------:R-:W-:Y:S07]  /*1760*/  @!P0 BRA `(.L_x_76) ;  /* 0x0000000000748947 */ /* 0x000fee0003800000 */
[----:B------:R-:W0:Y:S01]  /*1770*/  LDC.64 R8, c[0x0][0x390] ;  /* 0x0000e400ff087b82 */ /* 0x000e220000000a00 */
[----:B------:R-:W-:Y:S02]  /*1780*/  IMAD.MOV.U32 R3, RZ, RZ, 0xe00 ;  /* 0x00000e00ff037424 */ /* 0x000fe400078e00ff */
[----:B------:R-:W-:-:S07]  /*1790*/  IMAD.MOV.U32 R2, RZ, RZ, RZ ;  /* 0x000000ffff027224 */ /* 0x000fce00078e00ff */
.L_x_78:
[----:B------:R-:W-:-:S04]  /*17a0*/  LEA R16, P0, R3, R4, 0x3 ;  /* 0x0000000403107211 */ /* 0x000fc800078018ff */
[----:B------:R-:W-:-:S05]  /*17b0*/  LEA.HI.X R17, R3, R5, R2, 0x3, P0 ;  /* 0x0000000503117211 */ /* 0x000fca00000f1c02 */
[----:B------:R-:W2:Y:S04]  /*17c0*/  LDG.E.64 R18, desc[UR6][R16.64] ;  /* 0x0000000610127981 */ /* 0x000ea8000c1e1b00 */
[----:B------:R-:W3:Y:S04]  /*17d0*/  LDG.E.64 R20, desc[UR6][R16.64+0x1000] ;  /* 0x0010000610147981 */ /* 0x000ee8000c1e1b00 */
[----:B------:R-:W4:Y:S04]  /*17e0*/  LDG.E.64 R22, desc[UR6][R16.64+0x2000] ;  /* 0x0020000610167981 */ /* 0x000f28000c1e1b00 */
[----:B------:R-:W5:Y:S04]  /*17f0*/  LDG.E.64 R24, desc[UR6][R16.64+0x3000] ;  /* 0x0030000610187981 */ /* 0x000f68000c1e1b00 */
[----:B------:R-:W5:Y:S04]  /*1800*/  LDG.E.64 R26, desc[UR6][R16.64+0x4000] ;  /* 0x00400006101a7981 */ /* 0x000f68000c1e1b00 */
[----:B------:R-:W5:Y:S04]  /*1810*/  LDG.E.64 R10, desc[UR6][R16.64+0x5000] ;  /* 0x00500006100a7981 */ /* 0x000f68000c1e1b00 */
[----:B------:R-:W5:Y:S01]  /*1820*/  LDG.E.64 R14, desc[UR6][R16.64+0x6000] ;  /* 0x00600006100e7981 */ /* 0x000f62000c1e1b00 */
[----:B--2---:R-:W-:Y:S01]  /*1830*/  DADD R18, R18, R6 ;  /* 0x0000000012127229 */ /* 0x004fe20000000006 */
[----:B0-----:R-:W-:-:S04]  /*1840*/  IADD3 R6, P1, PT, -R3, R8, RZ ;  /* 0x0000000803067210 */ /* 0x001fc80007f3e1ff */
[----:B------:R-:W-:Y:S01]  /*1850*/  ISETP.GE.U32.AND P0, PT, R6, 0xe00, PT ;  /* 0x00000e000600780c */ /* 0x000fe20003f06070 */
[----:B------:R-:W-:Y:S02]  /*1860*/  IMAD.X R6, R9, 0x1, ~R2, P1 ;  /* 0x0000000109067824 */ /* 0x000fe400008e0e02 */
[----:B---3--:R-:W-:-:S03]  /*1870*/  DADD R18, R20, R18 ;  /* 0x0000000014127229 */ /* 0x008fc60000000012 */
[----:B------:R-:W-:-:S05]  /*1880*/  ISETP.GE.U32.AND.EX P0, PT, R6, RZ, PT, P0 ;  /* 0x000000ff0600720c */ /* 0x000fca0003f06100 */
[----:B----4-:R-:W-:-:S08]  /*1890*/  DADD R18, R22, R18 ;  /* 0x0000000016127229 */ /* 0x010fd00000000012 */
[----:B-----5:R-:W-:-:S08]  /*18a0*/  DADD R18, R24, R18 ;  /* 0x0000000018127229 */ /* 0x020fd00000000012 */
[----:B------:R-:W-:-:S08]  /*18b0*/  DADD R18, R26, R18 ;  /* 0x000000001a127229 */ /* 0x000fd00000000012 */
[----:B------:R-:W-:-:S08]  /*18c0*/  DADD R10, R10, R18 ;  /* 0x000000000a0a7229 */ /* 0x000fd00000000012 */
[----:B------:R-:W-:Y:S01]  /*18d0*/  DADD R6, R14, R10 ;  /* 0x000000000e067229 */ /* 0x000fe2000000000a */
[----:B------:R-:W-:Y:S10]  /*18e0*/  @!P0 BRA `(.L_x_77) ;  /* 0x0000000800208947 */ /* 0x000ff40003800000 */
[----:B------:R-:W-:-:S05]  /*18f0*/  IADD3 R3, P0, PT, R3, 0xe00, RZ ;  /* 0x00000e0003037810 */ /* 0x000fca0007f1e0ff */
[----:B------:R-:W-:Y:S01]  /*1900*/  IMAD.X R2, RZ, RZ, R2, P0 ;  /* 0x000000ffff027224 */ /* 0x000fe200000e0602 */
[----:B------:R-:W-:-:S04]  /*1910*/  ISETP.GT.U32.AND P0, PT, R3, R12, PT ;  /* 0x0000000c0300720c */ /* 0x000fc80003f04070 */
[----:B------:R-:W-:-:S13]  /*1920*/  ISETP.GT.U32.AND.EX P0, PT, R2, R13, PT, P0 ;  /* 0x0000000d0200720c */ /* 0x000fda0003f04100 */
[----:B------:R-:W-:Y:S05]  /*1930*/  @!P0 BRA `(.L_x_78) ;  /* 0xfffffffc00988947 */ /* 0x000fea000383ffff */
.L_x_76:
[----:B------:R-:W-:Y:S01]  /*1940*/  IMAD.IADD R5, R8, 0x1, -R3 ;  /* 0x0000000108057824 */ /* 0x000fe200078e0a03 */
[----:B------:R-:W-:Y:S01]  /*1950*/  ISETP.GE.U32.AND P1, PT, R3, R8, PT ;  /* 0x000000080300720c */ /* 0x000fe20003f26070 */
[----:B------:R-:W-:Y:S03]  /*1960*/  BSSY.RECONVERGENT B1, `(.L_x_77) ;  /* 0x0000080000017945 */ /* 0x000fe60003800200 */
[----:B------:R-:W-:-:S04]  /*1970*/  ISETP.GE.AND P0, PT, R0, R5, PT ;  /* 0x000000050000720c */ /* 0x000fc80003f06270 */
[----:B------:R-:W-:-:S13]  /*1980*/  ISETP.GE.U32.OR.EX P0, PT, R2, R9, P0, P1 ;  /* 0x000000090200720c */ /* 0x000fda0000706510 */
[----:B------:R-:W-:Y:S05]  /*1990*/  @P0 BRA `(.L_x_79) ;  /* 0x0000000400f00947 */ /* 0x000fea0003800000 */
[----:B------:R-:W-:Y:S01]  /*19a0*/  LOP3.LUT R4, RZ, R0, RZ, 0x33, !PT ;  /* 0x00000000ff047212 */ /* 0x000fe200078e33ff */
[----:B------:R-:W-:Y:S01]  /*19b0*/  BSSY.RECONVERGENT B2, `(.L_x_80) ;  /* 0x0000038000027945 */ /* 0x000fe20003800200 */
[----:B------:R-:W-:Y:S02]  /*19c0*/  IMAD.MOV.U32 R42, RZ, RZ, R0 ;  /* 0x000000ffff2a7224 */ /* 0x000fe400078e0000 */
[----:B------:R-:W-:-:S04]  /*19d0*/  IADD3 R8, PT, PT, -R3, R8, R4 ;  /* 0x0000000803087210 */ /* 0x000fc80007ffe104 */
[C---:B------:R-:W-:Y:S02]  /*19e0*/  ISETP.GE.U32.AND P1, PT, R8.reuse, 0x1e00, PT ;  /* 0x00001e000800780c */ /* 0x040fe40003f26070 */
[----:B------:R-:W-:-:S04]  /*19f0*/  LEA.HI R4, R8, 0x1, RZ, 0x17 ;  /* 0x0000000108047811 */ /* 0x000fc800078fb8ff */
[----:B------:R-:W-:-:S04]  /*1a00*/  LOP3.LUT R5, R4, 0xf, RZ, 0xc0, !PT ;  /* 0x0000000f04057812 */ /* 0x000fc800078ec0ff */
[----:B------:R-:W-:-:S03]  /*1a10*/  ISETP.NE.AND P0, PT, R5, RZ, PT ;  /* 0x000000ff0500720c */ /* 0x000fc60003f05270 */
[----:B------:R-:W-:Y:S10]  /*1a20*/  @!P1 BRA `(.L_x_81) ;  /* 0x0000000000c09947 */ /* 0x000ff40003800000 */
[----:B------:R-:W0:Y:S01]  /*1a30*/  LDCU.64 UR4, c[0x0][0x380] ;  /* 0x00007000ff0477ac */ /* 0x000e220008000a00 */
[----:B------:R-:W-:Y:S01]  /*1a40*/  IADD3 R9, P2, PT, R0, R3, RZ ;  /* 0x0000000300097210 */ /* 0x000fe20007f5e0ff */
[----:B------:R-:W-:Y:S01]  /*1a50*/  IMAD.MOV.U32 R42, RZ, RZ, R0 ;  /* 0x000000ffff2a7224 */ /* 0x000fe200078e0000 */
[----:B------:R-:W-:-:S03]  /*1a60*/  LOP3.LUT R43, R4, 0xfffff0, RZ, 0xc0, !PT ;  /* 0x00fffff0042b7812 */ /* 0x000fc600078ec0ff */
[----:B------:R-:W-:Y:S02]  /*1a70*/  IMAD.X R10, RZ, RZ, R2, P2 ;  /* 0x000000ffff0a7224 */ /* 0x000fe400010e0602 */
[----:B------:R-:W-:Y:S01]  /*1a80*/  IMAD.MOV R43, RZ, RZ, -R43 ;  /* 0x000000ffff2b7224 */ /* 0x000fe200078e0a2b */
[----:B0-----:R-:W-:-:S04]  /*1a90*/  LEA R8, P1, R9, UR4, 0x3 ;  /* 0x0000000409087c11 */ /* 0x001fc8000f8218ff */
[----:B------:R-:W-:Y:S02]  /*1aa0*/  IADD3 R8, P2, PT, R8, 0x8000, RZ ;  /* 0x0000800008087810 */ /* 0x000fe40007f5e0ff */
[----:B------:R-:W-:-:S05]  /*1ab0*/  LEA.HI.X R9, R9, UR5, R10, 0x3, P1 ;  /* 0x0000000509097c11 */ /* 0x000fca00088f1c0a */
[----:B------:R-:W-:-:S07]  /*1ac0*/  IMAD.X R9, RZ, RZ, R9, P2 ;  /* 0x000000ffff097224 */ /* 0x000fce00010e0609 */
.L_x_82:
[----:B------:R-:W2:Y:S04]  /*1ad0*/  LDG.E.64 R10, desc[UR6][R8.64+-0x8000] ;  /* 0xff800006080a7981 */ /* 0x000ea8000c1e1b00 */
[----:B------:R-:W3:Y:S04]  /*1ae0*/  LDG.E.64 R12, desc[UR6][R8.64+-0x7000] ;  /* 0xff900006080c7981 */ /* 0x000ee8000c1e1b00 */
[----:B------:R-:W4:Y:S04]  /*1af0*/  LDG.E.64 R14, desc[UR6][R8.64+-0x6000] ;  /* 0xffa00006080e7981 */ /* 0x000f28000c1e1b00 */
[----:B------:R-:W5:Y:S04]  /*1b00*/  LDG.E.64 R16, desc[UR6][R8.64+-0x5000] ;  /* 0xffb0000608107981 */ /* 0x000f68000c1e1b00 */
        /* <DEDUP_REMOVED lines=11> */
[----:B------:R0:W5:Y:S01]  /*1bc0*/  LDG.E.64 R40, desc[UR6][R8.64+0x7000] ;  /* 0x0070000608287981 */ /* 0x000162000c1e1b00 */
[----:B------:R-:W-:-:S02]  /*1bd0*/  VIADD R43, R43, 0x10 ;  /* 0x000000102b2b7836 */ /* 0x000fc40000000000 */
        /* <DEDUP_REMOVED lines=21> */
.L_x_81:
[----:B------:R-:W-:Y:S05]  /*1d30*/  BSYNC.RECONVERGENT B2 ;  /* 0x0000000000027941 */ /* 0x000fea0003800200 */
.L_x_80:
[----:B------:R-:W-:Y:S05]  /*1d40*/  @!P0 BRA `(.L_x_79) ;  /* 0x0000000400048947 */ /* 0x000fea0003800000 */
[----:B------:R-:W-:Y:S01]  /*1d50*/  ISETP.GE.U32.AND P1, PT, R5, 0x8, PT ;  /* 0x000000080500780c */ /* 0x000fe20003f26070 */
[----:B------:R-:W-:Y:S01]  /*1d60*/  BSSY.RECONVERGENT B2, `(.L_x_83) ;  /* 0x000001a000027945 */ /* 0x000fe20003800200 */
[----:B------:R-:W-:-:S04]  /*1d70*/  LOP3.LUT R26, R4, 0x7, RZ, 0xc0, !PT ;  /* 0x00000007041a7812 */ /* 0x000fc800078ec0ff */
[----:B------:R-:W-:-:S07]  /*1d80*/  ISETP.NE.AND P0, PT, R26, RZ, PT ;  /* 0x000000ff1a00720c */ /* 0x000fce0003f05270 */
[----:B------:R-:W-:Y:S06]  /*1d90*/  @!P1 BRA `(.L_x_84) ;  /* 0x0000000000589947 */ /* 0x000fec0003800000 */
[----:B------:R-:W0:Y:S01]  /*1da0*/  LDCU.64 UR4, c[0x0][0x380] ;  /* 0x00007000ff0477ac */ /* 0x000e220008000a00 */
[----:B------:R-:W-:-:S05]  /*1db0*/  IADD3 R5, P1, PT, R42, R3, RZ ;  /* 0x000000032a057210 */ /* 0x000fca0007f3e0ff */
[----:B------:R-:W-:Y:S01]  /*1dc0*/  IMAD.X R10, RZ, RZ, R2, P1 ;  /* 0x000000ffff0a7224 */ /* 0x000fe200008e0602 */
[----:B0-----:R-:W-:-:S04]  /*1dd0*/  LEA R8, P1, R5, UR4, 0x3 ;  /* 0x0000000405087c11 */ /* 0x001fc8000f8218ff */
        /* <DEDUP_REMOVED lines=18> */
.L_x_84:
[----:B------:R-:W-:Y:S05]  /*1f00*/  BSYNC.RECONVERGENT B2 ;  /* 0x0000000000027941 */ /* 0x000fea0003800200 */
.L_x_83:
        /* <DEDUP_REMOVED lines=20> */
.L_x_86:
[----:B------:R-:W-:Y:S05]  /*2050*/  BSYNC.RECONVERGENT B2 ;  /* 0x0000000000027941 */ /* 0x000fea0003800200 */
.L_x_85:
[----:B------:R-:W-:Y:S05]  /*2060*/  @!P0 BRA `(.L_x_79) ;  /* 0x00000000003c8947 */ /* 0x000fea0003800000 */
[----:B------:R-:W0:Y:S01]  /*2070*/  LDCU.64 UR4, c[0x0][0x380] ;  /* 0x00007000ff0477ac */ /* 0x000e220008000a00 */
[----:B------:R-:W-:Y:S01]  /*2080*/  IADD3 R3, P0, PT, R42, R3, RZ ;  /* 0x000000032a037210 */ /* 0x000fe20007f1e0ff */
[----:B------:R-:W-:-:S04]  /*2090*/  IMAD.MOV R4, RZ, RZ, -R16 ;  /* 0x000000ffff047224 */ /* 0x000fc800078e0a10 */
[----:B------:R-:W-:Y:S01]  /*20a0*/  IMAD.X R2, RZ, RZ, R2, P0 ;  /* 0x000000ffff027224 */ /* 0x000fe200000e0602 */
[----:B0-----:R-:W-:-:S04]  /*20b0*/  LEA R5, P1, R3, UR4, 0x3 ;  /* 0x0000000403057c11 */ /* 0x001fc8000f8218ff */
[----:B------:R-:W-:-:S09]  /*20c0*/  LEA.HI.X R8, R3, UR5, R2, 0x3, P1 ;  /* 0x0000000503087c11 */ /* 0x000fd200088f1c02 */
.L_x_87:
        /* <DEDUP_REMOVED lines=9> */
.L_x_79:
[----:B------:R-:W-:Y:S05]  /*2160*/  BSYNC.RECONVERGENT B1 ;  /* 0x0000000000017941 */ /* 0x000fea0003800200 */
.L_x_77:
        /* <DEDUP_REMOVED lines=40> */
[----:B------:R-:W-:-:S03]  /*23f0*/  FSEL R5, R5, R3, P0 ;  /* 0x0000000305057208 */ /* 0x000fc60000000000 */
[----:B0-----:R-:W-:Y:S02]  /*2400*/  IMAD.MOV.U32 R2, RZ, RZ, R0 ;  /* 0x000000ffff027224 */ /* 0x001fe400078e0000 */
[----:B------:R-:W-:-:S04]  /*2410*/  IMAD.MOV.U32 R3, RZ, RZ, R5 ;  /* 0x000000ffff037224 */ /* 0x000fc800078e0005 */
[----:B------:R-:W-:Y:S05]  /*2420*/  @P1 BRA `(.L_x_75) ;  /* 0x0000000000681947 */ /* 0x000fea0003800000 */
        /* <DEDUP_REMOVED lines=26> */
.L_x_75:
[----:B------:R-:W-:Y:S05]  /*25d0*/  BSYNC.RECONVERGENT B0 ;  /* 0x0000000000007941 */ /* 0x000fea0003800200 */
.L_x_60:
[----:B------:R-:W-:Y:S05]  /*25e0*/  @P1 EXIT ;  /* 0x000000000000194d */ /* 0x000fea0003800000 */
[----:B------:R-:W0:Y:S01]  /*25f0*/  LDCU.64 UR4, c[0x0][0x3a0] ;  /* 0x00007400ff0477ac */ /* 0x000e220008000a00 */
[----:B------:R-:W1:Y:S01]  /*2600*/  LDC.64 R4, c[0x0][0x388] ;  /* 0x0000e200ff047b82 */ /* 0x000e620000000a00 */
[----:B0-----:R-:W-:-:S07]  /*2610*/  DADD R2, R2, UR4 ;  /* 0x0000000402027e29 */ /* 0x001fce0008000000 */
[----:B-1----:R-:W-:Y:S01]  /*2620*/  STG.E.64 desc[UR6][R4.64], R2 ;  /* 0x0000000204007986 */ /* 0x002fe2000c101b06 */
[----:B------:R-:W-:Y:S05]  /*2630*/  EXIT ;  /* 0x000000000000794d */ /* 0x000fea0003800000 */
.L_x_88:
        /* <DEDUP_REMOVED lines=12> */
.L_x_187:


//--------------------- .text._ZN3cub18CUB_300001_SM_10006detail6reduce28DeviceReduceSingleTileKernelINS2_10policy_hubIdjN4cuda3std3__44plusIdEEE10Policy1000EPdSC_iS9_ddNS7_10__identityEEEvT0_T1_T2_T3_T4_T6_ --------------------------
	.section	.text._ZN3cub18CUB_300001_SM_10006detail6reduce28DeviceReduceSingleTileKernelINS2_10policy_hubIdjN4cuda3std3__44plusIdEEE10Policy1000EPdSC_iS9_ddNS7_10__identityEEEvT0_T1_T2_T3_T4_T6_,"ax",@progbits
	.align	128
        .global         _ZN3cub18CUB_300001_SM_10006detail6reduce28DeviceReduceSingleTileKernelINS2_10policy_hubIdjN4cuda3std3__44plusIdEEE10Policy1000EPdSC_iS9_ddNS7_10__identityEEEvT0_T1_T2_T3_T4_T6_
        .type           _ZN3cub18CUB_300001_SM_10006detail6reduce28DeviceReduceSingleTileKernelINS2_10policy_hubIdjN4cuda3std3__44plusIdEEE10Policy1000EPdSC_iS9_ddNS7_10__identityEEEvT0_T1_T2_T3_T4_T6_,@function
        .size           _ZN3cub18CUB_300001_SM_10006detail6reduce28DeviceReduceSingleTileKernelINS2_10policy_hubIdjN4cuda3std3__44plusIdEEE10Policy1000EPdSC_iS9_ddNS7_10__identityEEEvT0_T1_T2_T3_T4_T6_,(.L_x_188 - _ZN3cub18CUB_300001_SM_10006detail6reduce28DeviceReduceSingleTileKernelINS2_10policy_hubIdjN4cuda3std3__44plusIdEEE10Policy1000EPdSC_iS9_ddNS7_10__identityEEEvT0_T1_T2_T3_T4_T6_)
        .other          _ZN3cub18CUB_300001_SM_10006detail6reduce28DeviceReduceSingleTileKernelINS2_10policy_hubIdjN4cuda3std3__44plusIdEEE10Policy1000EPdSC_iS9_ddNS7_10__identityEEEvT0_T1_T2_T3_T4_T6_,@"STO_CUDA_ENTRY STV_DEFAULT"
_ZN3cub18CUB_300001_SM_10006detail6reduce28DeviceReduceSingleTileKernelINS2_10policy_hubIdjN4cuda3std3__44plusIdEEE10Policy1000EPdSC_iS9_ddNS7_10__identityEEEvT0_T1_T2_T3_T4_T6_:
.text._ZN3cub18CUB_300001_SM_10006detail6reduce28DeviceReduceSingleTileKernelINS2_10policy_hubIdjN4cuda3std3__44plusIdEEE10Policy1000EPdSC_iS9_ddNS7_10__identityEEEvT0_T1_T2_T3_T4_T6_:
        /* <DEDUP_REMOVED lines=13> */
.L_x_89:
        /* <DEDUP_REMOVED lines=13> */
.L_x_93:
[----:B------:R-:W-:Y:S05]  /*01a0*/  BSYNC.RECONVERGENT B1 ;  /* 0x0000000000017941 */ /* 0x000fea0003800200 */
.L_x_92:
[----:B------:R-:W-:Y:S01]  /*01b0*/  ISETP.GE.AND P0, PT, R5, R4, PT ;  /* 0x000000040500720c */ /* 0x000fe20003f06270 */
[----:B------:R-:W-:-:S12]  /*01c0*/  BSSY.RECONVERGENT B1, `(.L_x_94) ;  /* 0x0000078000017945 */ /* 0x000fd80003800200 */
[----:B------:R-:W-:Y:S05]  /*01d0*/  @P0 BRA `(.L_x_95) ;  /* 0x0000000400d80947 */ /* 0x000fea0003800000 */
[----:B------:R-:W-:Y:S01]  /*01e0*/  LOP3.LUT R9, RZ, R5, RZ, 0x33, !PT ;  /* 0x00000005ff097212 */ /* 0x000fe200078e33ff */
[----:B------:R-:W-:Y:S04]  /*01f0*/  BSSY.RECONVERGENT B2, `(.L_x_96) ;  /* 0x0000019000027945 */ /* 0x000fe80003800200 */
[----:B------:R-:W-:-:S04]  /*0200*/  IMAD.IADD R9, R9, 0x1, R4 ;  /* 0x0000000109097824 */ /* 0x000fc800078e0204 */
[C---:B------:R-:W-:Y:S01]  /*0210*/  IMAD.HI.U32 R0, R9.reuse, -0x33333333, RZ ;  /* 0xcccccccd09007827 */ /* 0x040fe200078e00ff */
[----:B------:R-:W-:-:S04]  /*0220*/  ISETP.GE.U32.AND P0, PT, R9, 0x780, PT ;  /* 0x000007800900780c */ /* 0x000fc80003f06070 */
[----:B------:R-:W-:-:S04]  /*0230*/  SHF.R.U32.HI R0, RZ, 0x9, R0 ;  /* 0x00000009ff007819 */ /* 0x000fc80000011600 */
[----:B------:R-:W-:-:S04]  /*0240*/  LOP3.LUT R2, R0, 0x3, RZ, 0xc0, !PT ;  /* 0x0000000300027812 */ /* 0x000fc800078ec0ff */
[----:B------:R-:W-:-:S13]  /*0250*/  ISETP.NE.AND P1, PT, R2, 0x3, PT ;  /* 0x000000030200780c */ /* 0x000fda0003f25270 */
[----:B------:R-:W-:Y:S05]  /*0260*/  @!P1 BRA `(.L_x_97) ;  /* 0x0000000000449947 */ /* 0x000fea0003800000 */
[----:B------:R-:W0:Y:S01]  /*0270*/  LDC.64 R8, c[0x0][0x380] ;  /* 0x0000e000ff087b82 */ /* 0x000e220000000a00 */
[----:B------:R-:W-:-:S05]  /*0280*/  VIADD R0, R0, 0x1 ;  /* 0x0000000100007836 */ /* 0x000fca0000000000 */
[----:B------:R-:W-:-:S05]  /*0290*/  LOP3.LUT R0, R0, 0x3, RZ, 0xc0, !PT ;  /* 0x0000000300007812 */ /* 0x000fca00078ec0ff */
[----:B------:R-:W-:Y:S02]  /*02a0*/  IMAD.MOV R0, RZ, RZ, -R0 ;  /* 0x000000ffff007224 */ /* 0x000fe400078e0a00 */
[----:B0-----:R-:W-:-:S04]  /*02b0*/  IMAD.WIDE.U32 R8, R5, 0x8, R8 ;  /* 0x0000000805087825 */ /* 0x001fc800078e0008 */
[----:B------:R-:W-:Y:S02]  /*02c0*/  IMAD.MOV.U32 R2, RZ, RZ, R8 ;  /* 0x000000ffff027224 */ /* 0x000fe400078e0008 */
[----:B------:R-:W-:-:S07]  /*02d0*/  IMAD.MOV.U32 R11, RZ, RZ, R9 ;  /* 0x000000ffff0b7224 */ /* 0x000fce00078e0009 */
.L_x_98:
        /* <DEDUP_REMOVED lines=10> */
.L_x_97:
[----:B------:R-:W-:Y:S05]  /*0380*/  BSYNC.RECONVERGENT B2 ;  /* 0x0000000000027941 */ /* 0x000fea0003800200 */
.L_x_96:
        /* <DEDUP_REMOVED lines=8> */
.L_x_101:
        /* <DEDUP_REMOVED lines=43> */
.L_x_100:
[----:B------:R-:W-:Y:S05]  /*06c0*/  BSYNC.RECONVERGENT B2 ;  /* 0x0000000000027941 */ /* 0x000fea0003800200 */
.L_x_99:
        /* <DEDUP_REMOVED lines=26> */
.L_x_103:
[----:B------:R-:W-:Y:S05]  /*0870*/  BSYNC.RECONVERGENT B2 ;  /* 0x0000000000027941 */ /* 0x000fea0003800200 */
.L_x_102:
        /* <DEDUP_REMOVED lines=12> */
.L_x_95:
[----:B------:R-:W-:Y:S05]  /*0940*/  BSYNC.RECONVERGENT B1 ;  /* 0x0000000000017941 */ /* 0x000fea0003800200 */
.L_x_94:
        /* <DEDUP_REMOVED lines=47> */
[----:B------:R-:W0:Y:S04]  /*0c40*/  LDS.128 R8, [UR4+0x20] ;  /* 0x00002004ff087984 */ /* 0x000e280008000c00 */
[----:B------:R-:W1:Y:S04]  /*0c50*/  LDS.128 R16, [UR4+0x30] ;  /* 0x00003004ff107984 */ /* 0x000e680008000c00 */
[----:B--2---:R-:W2:Y:S01]  /*0c60*/  LDS.128 R4, [UR4+0x40] ;  /* 0x00004004ff047984 */ /* 0x004ea20008000c00 */
[----:B0-----:R-:W-:-:S03]  /*0c70*/  DADD R8, R12, R8 ;  /* 0x000000000c087229 */ /* 0x001fc60000000008 */
[----:B------:R-:W-:Y:S05]  /*0c80*/  LDS.128 R12, [UR4+0x60] ;  /* 0x00006004ff0c7984 */ /* 0x000fea0008000c00 */
[----:B------:R-:W-:Y:S02]  /*0c90*/  DADD R2, R8, R10 ;  /* 0x0000000008027229 */ /* 0x000fe4000000000a */
[----:B------:R-:W0:Y:S06]  /*0ca0*/  LDS.128 R8, [UR4+0x50] ;  /* 0x00005004ff087984 */ /* 0x000e2c0008000c00 */
[----:B-1----:R-:W-:-:S08]  /*0cb0*/  DADD R2, R2, R16 ;  /* 0x0000000002027229 */ /* 0x002fd00000000010 */
[----:B------:R-:W-:-:S08]  /*0cc0*/  DADD R2, R2, R18 ;  /* 0x0000000002027229 */ /* 0x000fd00000000012 */
[----:B--2---:R-:W-:-:S08]  /*0cd0*/  DADD R2, R2, R4 ;  /* 0x0000000002027229 */ /* 0x004fd00000000004 */
[----:B------:R-:W-:Y:S01]  /*0ce0*/  DADD R2, R2, R6 ;  /* 0x0000000002027229 */ /* 0x000fe20000000006 */
[----:B------:R-:W1:Y:S07]  /*0cf0*/  LDS.128 R4, [UR4+0x70] ;  /* 0x00007004ff047984 */ /* 0x000e6e0008000c00 */
[----:B0-----:R-:W-:-:S08]  /*0d00*/  DADD R2, R2, R8 ;  /* 0x0000000002027229 */ /* 0x001fd00000000008 */
[----:B------:R-:W-:Y:S01]  /*0d10*/  DADD R2, R2, R10 ;  /* 0x0000000002027229 */ /* 0x000fe2000000000a */
[----:B------:R-:W0:Y:S07]  /*0d20*/  LDS.128 R8, [UR4+0x80] ;  /* 0x00008004ff087984 */ /* 0x000e2e0008000c00 */
[----:B------:R-:W-:-:S08]  /*0d30*/  DADD R2, R2, R12 ;  /* 0x0000000002027229 */ /* 0x000fd0000000000c */
[----:B------:R-:W-:Y:S01]  /*0d40*/  DADD R2, R2, R14 ;  /* 0x0000000002027229 */ /* 0x000fe2000000000e */
[----:B------:R-:W2:Y:S07]  /*0d50*/  LDS.128 R12, [UR4+0x90] ;  /* 0x00009004ff0c7984 */ /* 0x000eae0008000c00 */
[----:B-1----:R-:W-:-:S08]  /*0d60*/  DADD R2, R2, R4 ;  /* 0x0000000002027229 */ /* 0x002fd00000000004 */
[----:B------:R-:W-:Y:S01]  /*0d70*/  DADD R2, R2, R6 ;  /* 0x0000000002027229 */ /* 0x000fe20000000006 */
[----:B------:R-:W1:Y:S07]  /*0d80*/  LDS.128 R4, [UR4+0xa0] ;  /* 0x0000a004ff047984 */ /* 0x000e6e0008000c00 */
[----:B0-----:R-:W-:Y:S01]  /*0d90*/  DADD R2, R2, R8 ;  /* 0x0000000002027229 */ /* 0x001fe20000000008 */
[----:B------:R-:W0:Y:S07]  /*0da0*/  LDS.64 R8, [UR4+0xb0] ;  /* 0x0000b004ff087984 */ /* 0x000e2e0008000a00 */
[----:B------:R-:W-:-:S08]  /*0db0*/  DADD R2, R2, R10 ;  /* 0x0000000002027229 */ /* 0x000fd0000000000a */
[----:B--2---:R-:W-:-:S08]  /*0dc0*/  DADD R2, R2, R12 ;  /* 0x0000000002027229 */ /* 0x004fd0000000000c */
[----:B------:R-:W-:-:S08]  /*0dd0*/  DADD R2, R2, R14 ;  /* 0x0000000002027229 */ /* 0x000fd0000000000e */
[----:B-1----:R-:W-:-:S08]  /*0de0*/  DADD R2, R2, R4 ;  /* 0x0000000002027229 */ /* 0x002fd00000000004 */
[----:B------:R-:W-:-:S08]  /*0df0*/  DADD R2, R2, R6 ;  /* 0x0000000002027229 */ /* 0x000fd00000000006 */
[----:B0-----:R-:W-:Y:S01]  /*0e00*/  DADD R12, R2, R8 ;  /* 0x00000000020c7229 */ /* 0x001fe20000000008 */
[----:B------:R-:W-:Y:S10]  /*0e10*/  BRA `(.L_x_105) ;  /* 0x0000001800487947 */ /* 0x000ff40003800000 */
.L_x_104:
        /* <DEDUP_REMOVED lines=32> */
[----:B------:R-:W-:Y:S01]  /*1020*/  VIADD R0, R2, 0x10 ;  /* 0x0000001002007836 */ /* 0x000fe20000000000 */
[----:B------:R-:W-:Y:S02]  /*1030*/  @!P1 SHF.R.U32.HI R2, RZ, 0x2, R3 ;  /* 0x00000002ff029819 */ /* 0x000fe40000011603 */
[----:B------:R-:W1:Y:S02]  /*1040*/  SHFL.DOWN PT, R7, R11, 0x8, R5 ;  /* 0x090000000b077989 */ /* 0x000e6400000e0005 */
[----:B------:R-:W-:Y:S01]  /*1050*/  @!P1 LOP3.LUT R2, R2, 0xf8, RZ, 0xc0, !PT ;  /* 0x000000f802029812 */ /* 0x000fe200078ec0ff */
[----:B-1----:R-:W-:-:S10]  /*1060*/  DADD R6, R6, R10 ;  /* 0x0000000006067229 */ /* 0x002fd4000000000a */
[----:B------:R-:W-:Y:S02]  /*1070*/  FSEL R8, R10, R6, P0 ;  /* 0x000000060a087208 */ /* 0x000fe40000000000 */
[----:B------:R-:W-:Y:S02]  /*1080*/  FSEL R9, R11, R7, P0 ;  /* 0x000000070b097208 */ /* 0x000fe40000000000 */
[----:B------:R-:W-:Y:S01]  /*1090*/  @!P1 MOV R10, 0x400 ;  /* 0x00000400000a9802 */ /* 0x000fe20000000f00 */
[----:B------:R-:W-:Y:S01]  /*10a0*/  SHFL.DOWN PT, R6, R8, 0x10, R5 ;  /* 0x0a00000008067989 */ /* 0x000fe200000e0005 */
[----:B------:R-:W-:Y:S02]  /*10b0*/  ISETP.GT.AND P0, PT, R0, R5, PT ;  /* 0x000000050000720c */ /* 0x000fe40003f04270 */
[----:B0-----:R-:W-:Y:S01]  /*10c0*/  @!P1 LEA R11, R13, R10, 0x18 ;  /* 0x0000000a0d0b9211 */ /* 0x001fe200078ec0ff */
        /* <DEDUP_REMOVED lines=13> */
[----:B------:R-:W0:Y:S04]  /*11a0*/  LDS.128 R16, [UR4+0x20] ;  /* 0x00002004ff107984 */ /* 0x000e280008000c00 */
[----:B-1----:R-:W1:Y:S01]  /*11b0*/  LDS.128 R8, [UR4+0x30] ;  /* 0x00003004ff087984 */ /* 0x002e620008000c00 */
[----:B0-----:R-:W-:-:S10]  /*11c0*/  DADD R16, R12, R16 ;  /* 0x000000000c107229 */ /* 0x001fd40000000010 */
[----:B------:R-:W-:Y:S02]  /*11d0*/  FSEL R2, R16, R12, P1 ;  /* 0x0000000c10027208 */ /* 0x000fe40000800000 */
[----:B------:R-:W-:Y:S02]  /*11e0*/  FSEL R3, R17, R13, P1 ;  /* 0x0000000d11037208 */ /* 0x000fe40000800000 */
[----:B------:R-:W-:Y:S01]  /*11f0*/  ISETP.GT.AND P1, PT, R4, 0x40, PT ;  /* 0x000000400400780c */ /* 0x000fe20003f24270 */
[----:B------:R-:W0:Y:S03]  /*1200*/  LDS.128 R12, [UR4+0x40] ;  /* 0x00004004ff0c7984 */ /* 0x000e260008000c00 */
        /* <DEDUP_REMOVED lines=65> */
[----:B------:R-:W1:Y:S01]  /*1620*/  LDS.64 R2, [UR4+0xb0] ;  /* 0x0000b004ff027984 */ /* 0x000e620008000a00 */
        /* <DEDUP_REMOVED lines=11> */
[----:B------:R-:W-:Y:S01]  /*16e0*/  FSEL R13, R3, R7, P1 ;  /* 0x00000007030d7208 */ /* 0x000fe20000800000 */
[----:B------:R-:W-:Y:S06]  /*16f0*/  BRA `(.L_x_105) ;  /* 0x0000001000107947 */ /* 0x000fec0003800000 */
.L_x_91:
[----:B------:R-:W0:Y:S01]  /*1700*/  S2R R0, SR_TID.X ;  /* 0x0000000000007919 */ /* 0x000e220000002100 */
[----:B------:R-:W0:Y:S02]  /*1710*/  LDC.64 R6, c[0x0][0x380] ;  /* 0x0000e000ff067b82 */ /* 0x000e240000000a00 */
[----:B0-----:R-:W-:-:S05]  /*1720*/  IMAD.WIDE.U32 R6, R0, 0x8, R6 ;  /* 0x0000000800067825 */ /* 0x001fca00078e0006 */
[----:B------:R-:W2:Y:S04]  /*1730*/  LDG.E.64.CONSTANT R20, desc[UR6][R6.64] ;  /* 0x0000000606147981 */ /* 0x000ea8000c1e9b00 */
[----:B------:R-:W2:Y:S04]  /*1740*/  LDG.E.64.CONSTANT R2, desc[UR6][R6.64+0x1400] ;  /* 0x0014000606027981 */ /* 0x000ea8000c1e9b00 */
[----:B------:R-:W3:Y:S04]  /*1750*/  LDG.E.64.CONSTANT R8, desc[UR6][R6.64+0x2800] ;  /* 0x0028000606087981 */ /* 0x000ee8000c1e9b00 */
[----:B------:R-:W4:Y:S04]  /*1760*/  LDG.E.64.CONSTANT R10, desc[UR6][R6.64+0x3c00] ;  /* 0x003c0006060a7981 */ /* 0x000f28000c1e9b00 */
[----:B------:R-:W5:Y:S04]  /*1770*/  LDG.E.64.CONSTANT R12, desc[UR6][R6.64+0x5000] ;  /* 0x00500006060c7981 */ /* 0x000f68000c1e9b00 */
[----:B------:R-:W5:Y:S04]  /*1780*/  LDG.E.64.CONSTANT R14, desc[UR6][R6.64+0x6400] ;  /* 0x00640006060e7981 */ /* 0x000f68000c1e9b00 */
[----:B------:R-:W5:Y:S04]  /*1790*/  LDG.E.64.CONSTANT R16, desc[UR6][R6.64+0x7800] ;  /* 0x0078000606107981 */ /* 0x000f68000c1e9b00 */
[----:B------:R-:W5:Y:S01]  /*17a0*/  LDG.E.64.CONSTANT R18, desc[UR6][R6.64+0x8c00] ;  /* 0x008c000606127981 */ /* 0x000f62000c1e9b00 */
[----:B------:R-:W-:Y:S01]  /*17b0*/  ISETP.GE.U32.AND P0, PT, R4, 0x2800, PT ;  /* 0x000028000400780c */ /* 0x000fe20003f06070 */
[----:B--2---:R-:W-:-:S08]  /*17c0*/  DADD R2, R20, R2 ;  /* 0x0000000014027229 */ /* 0x004fd00000000002 */
[----:B---3--:R-:W-:Y:S01]  /*17d0*/  DADD R2, R8, R2 ;  /* 0x0000000008027229 */ /* 0x008fe20000000002 */
[----:B------:R-:W-:-:S07]  /*17e0*/  IMAD.MOV.U32 R9, RZ, RZ, 0x1400 ;  /* 0x00001400ff097424 */ /* 0x000fce00078e00ff */
[----:B----4-:R-:W-:-:S08]  /*17f0*/  DADD R2, R10, R2 ;  /* 0x000000000a027229 */ /* 0x010fd00000000002 */
[----:B-----5:R-:W-:-:S08]  /*1800*/  DADD R2, R12, R2 ;  /* 0x000000000c027229 */ /* 0x020fd00000000002 */
[----:B------:R-:W-:-:S08]  /*1810*/  DADD R2, R14, R2 ;  /* 0x000000000e027229 */ /* 0x000fd00000000002 */
[----:B------:R-:W-:-:S08]  /*1820*/  DADD R2, R16, R2 ;  /* 0x0000000010027229 */ /* 0x000fd00000000002 */
[----:B------:R-:W-:Y:S01]  /*1830*/  DADD R2, R18, R2 ;  /* 0x0000000012027229 */ /* 0x000fe20000000002 */
[----:B------:R-:W-:Y:S10]  /*1840*/  @!P0 BRA `(.L_x_106) ;  /* 0x00000000006c8947 */ /* 0x000ff40003800000 */
[----:B------:R-:W0:Y:S01]  /*1850*/  LDC R26, c[0x0][0x390] ;  /* 0x0000e400ff1a7b82 */ /* 0x000e220000000800 */
[----:B------:R-:W-:Y:S02]  /*1860*/  VIADD R8, R4, 0xffffec00 ;  /* 0xffffec0004087836 */ /* 0x000fe40000000000 */
[----:B------:R-:W-:-:S07]  /*1870*/  IMAD.MOV.U32 R9, RZ, RZ, 0x1400 ;  /* 0x00001400ff097424 */ /* 0x000fce00078e00ff */
.L_x_108:
[----:B------:R-:W-:-:S05]  /*1880*/  IMAD.WIDE R12, R9, 0x8, R6 ;  /* 0x00000008090c7825 */ /* 0x000fca00078e0206 */
[----:B------:R-:W2:Y:S04]  /*1890*/  LDG.E.64.CONSTANT R4, desc[UR6][R12.64] ;  /* 0x000000060c047981 */ /* 0x000ea8000c1e9b00 */
[----:B------:R-:W3:Y:S04]  /*18a0*/  LDG.E.64.CONSTANT R14, desc[UR6][R12.64+0x1400] ;  /* 0x001400060c0e7981 */ /* 0x000ee8000c1e9b00 */
[----:B------:R-:W4:Y:S04]  /*18b0*/  LDG.E.64.CONSTANT R16, desc[UR6][R12.64+0x2800] ;  /* 0x002800060c107981 */ /* 0x000f28000c1e9b00 */
[----:B------:R-:W5:Y:S04]  /*18c0*/  LDG.E.64.CONSTANT R18, desc[UR6][R12.64+0x3c00] ;  /* 0x003c00060c127981 */ /* 0x000f68000c1e9b00 */
        /* <DEDUP_REMOVED lines=8> */
[----:B------:R-:W-:-:S08]  /*1950*/  DADD R4, R20, R4 ;  /* 0x0000000014047229 */ /* 0x000fd00000000004 */
[----:B------:R-:W-:Y:S01]  /*1960*/  DADD R22, R22, R4 ;  /* 0x0000000016167229 */ /* 0x000fe20000000004 */
[----:B0-----:R-:W-:-:S04]  /*1970*/  IMAD.MOV.U32 R4, RZ, RZ, R26 ;  /* 0x000000ffff047224 */ /* 0x001fc800078e001a */
[----:B------:R-:W-:-:S03]  /*1980*/  IMAD.IADD R2, R4, 0x1, -R9 ;  /* 0x0000000104027824 */ /* 0x000fc600078e0a09 */
[----:B------:R-:W-:Y:S02]  /*1990*/  DADD R22, R24, R22 ;  /* 0x0000000018167229 */ /* 0x000fe40000000016 */
[----:B------:R-:W-:-:S06]  /*19a0*/  ISETP.GE.AND P0, PT, R2, 0x1400, PT ;  /* 0x000014000200780c */ /* 0x000fcc0003f06270 */
[----:B------:R-:W-:-:S07]  /*19b0*/  DADD R2, R10, R22 ;  /* 0x000000000a027229 */ /* 0x000fce0000000016 */
[----:B------:R-:W-:Y:S05]  /*19c0*/  @!P0 BRA `(.L_x_107) ;  /* 0x0000000800348947 */ /* 0x000fea0003800000 */
[----:B------:R-:W-:-:S05]  /*19d0*/  VIADD R9, R9, 0x1400 ;  /* 0x0000140009097836 */ /* 0x000fca0000000000 */
[----:B------:R-:W-:-:S13]  /*19e0*/  ISETP.GT.AND P0, PT, R9, R8, PT ;  /* 0x000000080900720c */ /* 0x000fda0003f04270 */
[----:B------:R-:W-:Y:S05]  /*19f0*/  @!P0 BRA `(.L_x_108) ;  /* 0xfffffffc00a08947 */ /* 0x000fea000383ffff */
.L_x_106:
[----:B------:R-:W-:-:S13]  /*1a00*/  ISETP.GE.AND P0, PT, R9, R4, PT ;  /* 0x000000040900720c */ /* 0x000fda0003f06270 */
[----:B------:R-:W-:Y:S05]  /*1a10*/  @P0 BRA `(.L_x_107) ;  /* 0x0000000800200947 */ /* 0x000fea0003800000 */
[----:B------:R-:W-:Y:S01]  /*1a20*/  IMAD.IADD R39, R4, 0x1, -R9 ;  /* 0x0000000104277824 */ /* 0x000fe200078e0a09 */
[----:B------:R-:W-:Y:S04]  /*1a30*/  BSSY.RECONVERGENT B1, `(.L_x_107) ;  /* 0x0000086000017945 */ /* 0x000fe80003800200 */
[----:B------:R-:W-:-:S13]  /*1a40*/  ISETP.GE.AND P0, PT, R0, R39, PT ;  /* 0x000000270000720c */ /* 0x000fda0003f06270 */
[----:B------:R-:W-:Y:S05]  /*1a50*/  @P0 BRA `(.L_x_109) ;  /* 0x00000008000c0947 */ /* 0x000fea0003800000 */
[----:B------:R-:W-:Y:S01]  /*1a60*/  LOP3.LUT R5, RZ, R0, RZ, 0x33, !PT ;  /* 0x00000000ff057212 */ /* 0x000fe200078e33ff */
[----:B------:R-:W-:Y:S01]  /*1a70*/  BSSY.RECONVERGENT B2, `(.L_x_110) ;  /* 0x0000017000027945 */ /* 0x000fe20003800200 */
[----:B------:R-:W-:Y:S02]  /*1a80*/  IMAD.MOV.U32 R38, RZ, RZ, R0 ;  /* 0x000000ffff267224 */ /* 0x000fe400078e0000 */
[----:B------:R-:W-:-:S04]  /*1a90*/  IADD3 R5, PT, PT, -R9, R4, R5 ;  /* 0x0000000409057210 */ /* 0x000fc80007ffe105 */
[C---:B------:R-:W-:Y:S01]  /*1aa0*/  ISETP.GE.U32.AND P1, PT, R5.reuse, 0x780, PT ;  /* 0x000007800500780c */ /* 0x040fe20003f26070 */
[----:B------:R-:W-:-:S05]  /*1ab0*/  IMAD.HI.U32 R4, R5, -0x33333333, RZ ;  /* 0xcccccccd05047827 */ /* 0x000fca00078e00ff */
[----:B------:R-:W-:-:S04]  /*1ac0*/  SHF.R.U32.HI R4, RZ, 0x9, R4 ;  /* 0x00000009ff047819 */ /* 0x000fc80000011604 */
[----:B------:R-:W-:-:S04]  /*1ad0*/  LOP3.LUT R6, R4, 0x3, RZ, 0xc0, !PT ;  /* 0x0000000304067812 */ /* 0x000fc800078ec0ff */
[----:B------:R-:W-:-:S13]  /*1ae0*/  ISETP.NE.AND P0, PT, R6, 0x3, PT ;  /* 0x000000030600780c */ /* 0x000fda0003f05270 */
[----:B------:R-:W-:Y:S05]  /*1af0*/  @!P0 BRA `(.L_x_111) ;  /* 0x0000000000388947 */ /* 0x000fea0003800000 */
[----:B------:R-:W0:Y:S01]  /*1b00*/  LDC.64 R6, c[0x0][0x380] ;  /* 0x0000e000ff067b82 */ /* 0x000e220000000a00 */
[----:B------:R-:W-:Y:S02]  /*1b10*/  VIADD R4, R4, 0x1 ;  /* 0x0000000104047836 */ /* 0x000fe40000000000 */
[----:B------:R-:W-:Y:S02]  /*1b20*/  IMAD.IADD R11, R0, 0x1, R9 ;  /* 0x00000001000b7824 */ /* 0x000fe400078e0209 */
[----:B------:R-:W-:Y:S01]  /*1b30*/  IMAD.MOV.U32 R38, RZ, RZ, R0 ;  /* 0x000000ffff267224 */ /* 0x000fe200078e0000 */
[----:B------:R-:W-:-:S05]  /*1b40*/  LOP3.LUT R4, R4, 0x3, RZ, 0xc0, !PT ;  /* 0x0000000304047812 */ /* 0x000fca00078ec0ff */
[----:B------:R-:W-:-:S07]  /*1b50*/  IMAD.MOV R8, RZ, RZ, -R4 ;  /* 0x000000ffff087224 */ /* 0x000fce00078e0a04 */
.L_x_112:
[----:B0-----:R-:W-:-:S06]  /*1b60*/  IMAD.WIDE.U32 R4, R11, 0x8, R6 ;  /* 0x000000080b047825 */ /* 0x001fcc00078e0006 */
[----:B------:R-:W2:Y:S01]  /*1b70*/  LDG.E.64.CONSTANT R4, desc[UR6][R4.64] ;  /* 0x0000000604047981 */ /* 0x000ea2000c1e9b00 */
[----:B------:R-:W-:Y:S02]  /*1b80*/  VIADD R8, R8, 0x1 ;  /* 0x0000000108087836 */ /* 0x000fe40000000000 */
[----:B------:R-:W-:Y:S02]  /*1b90*/  VIADD R38, R38, 0x280 ;  /* 0x0000028026267836 */ /* 0x000fe40000000000 */
[----:B------:R-:W-:Y:S01]  /*1ba0*/  VIADD R11, R11, 0x280 ;  /* 0x000002800b0b7836 */ /* 0x000fe20000000000 */
[----:B------:R-:W-:Y:S01]  /*1bb0*/  ISETP.NE.AND P0, PT, R8, RZ, PT ;  /* 0x000000ff0800720c */ /* 0x000fe20003f05270 */
[----:B--2---:R-:W-:-:S12]  /*1bc0*/  DADD R2, R4, R2 ;  /* 0x0000000004027229 */ /* 0x004fd80000000002 */
[----:B------:R-:W-:Y:S05]  /*1bd0*/  @P0 BRA `(.L_x_112) ;  /* 0xfffffffc00e00947 */ /* 0x000fea000383ffff */
.L_x_111:
[----:B------:R-:W-:Y:S05]  /*1be0*/  BSYNC.RECONVERGENT B2 ;  /* 0x0000000000027941 */ /* 0x000fea0003800200 */
.L_x_110:
[----:B------:R-:W-:Y:S05]  /*1bf0*/  @!P1 BRA `(.L_x_109) ;  /* 0x0000000400a49947 */ /* 0x000fea0003800000 */
[----:B------:R-:W0:Y:S01]  /*1c00*/  LDCU.64 UR4, c[0x0][0x380] ;  /* 0x00007000ff0477ac */ /* 0x000e220008000a00 */
[----:B------:R-:W-:Y:S01]  /*1c10*/  IMAD.IADD R7, R39, 0x1, -R38 ;  /* 0x0000000127077824 */ /* 0x000fe200078e0a26 */
[C---:B------:R-:W-:Y:S01]  /*1c20*/  IADD3 R5, P0, PT, R38.reuse, R9, RZ ;  /* 0x0000000926057210 */ /* 0x040fe20007f1e0ff */
[----:B------:R-:W-:Y:S01]  /*1c30*/  BSSY.RECONVERGENT B2, `(.L_x_113) ;  /* 0x000003a000027945 */ /* 0x000fe20003800200 */
[----:B------:R-:W-:Y:S02]  /*1c40*/  IMAD.IADD R40, R38, 0x1, R9 ;  /* 0x0000000126287824 */ /* 0x000fe400078e0209 */
        /* <DEDUP_REMOVED lines=10> */
.L_x_115:
[----:B------:R-:W0:Y:S01]  /*1cf0*/  LDC.64 R30, c[0x0][0x380] ;  /* 0x0000e000ff1e7b82 */ /* 0x000e220000000a00 */
[----:B------:R-:W2:Y:S04]  /*1d00*/  LDG.E.64.CONSTANT R8, desc[UR6][R4.64+-0x1400] ;  /* 0xffec000604087981 */ /* 0x000ea8000c1e9b00 */
[----:B------:R-:W3:Y:S01]  /*1d10*/  LDG.E.64.CONSTANT R10, desc[UR6][R4.64] ;  /* 0x00000006040a7981 */ /* 0x000ee2000c1e9b00 */
[----:B------:R-:W-:-:S03]  /*1d20*/  VIADD R15, R40, 0xa00 ;  /* 0x00000a00280f7836 */ /* 0x000fc60000000000 */
[----:B------:R-:W4:Y:S04]  /*1d30*/  LDG.E.64.CONSTANT R12, desc[UR6][R4.64+0x1400] ;  /* 0x00140006040c7981 */ /* 0x000f28000c1e9b00 */
[----:B------:R-:W5:Y:S04]  /*1d40*/  LDG.E.64.CONSTANT R16, desc[UR6][R4.64+0x3c00] ;  /* 0x003c000604107981 */ /* 0x000f68000c1e9b00 */
[----:B------:R-:W5:Y:S01]  /*1d50*/  LDG.E.64.CONSTANT R18, desc[UR6][R4.64+0x5000] ;  /* 0x0050000604127981 */ /* 0x000f62000c1e9b00 */
[----:B------:R-:W-:-:S03]  /*1d60*/  VIADD R23, R40, 0x1400 ;  /* 0x0000140028177836 */ /* 0x000fc60000000000 */
[----:B------:R-:W5:Y:S01]  /*1d70*/  LDG.E.64.CONSTANT R20, desc[UR6][R4.64+0x6400] ;  /* 0x0064000604147981 */ /* 0x000f62000c1e9b00 */
[----:B0-----:R-:W-:-:S03]  /*1d80*/  IMAD.WIDE.U32 R6, R40, 0x8, R30 ;  /* 0x0000000828067825 */ /* 0x001fc600078e001e */
[----:B------:R-:W5:Y:S04]  /*1d90*/  LDG.E.64.CONSTANT R24, desc[UR6][R4.64+0x8c00] ;  /* 0x008c000604187981 */ /* 0x000f68000c1e9b00 */
[----:B------:R-:W5:Y:S04]  /*1da0*/  LDG.E.64.CONSTANT R26, desc[UR6][R4.64+0xa000] ;  /* 0x00a00006041a7981 */ /* 0x000f68000c1e9b00 */
[----:B------:R-:W2:Y:S01]  /*1db0*/  LDG.E.64.CONSTANT R6, desc[UR6][R6.64] ;  /* 0x0000000606067981 */ /* 0x000ea2000c1e9b00 */
[----:B------:R-:W-:-:S03]  /*1dc0*/  IMAD.WIDE.U32 R14, R15, 0x8, R30 ;  /* 0x000000080f0e7825 */ /* 0x000fc600078e001e */
[----:B------:R-:W5:Y:S04]  /*1dd0*/  LDG.E.64.CONSTANT R28, desc[UR6][R4.64+0xb400] ;  /* 0x00b40006041c7981 */ /* 0x000f68000c1e9b00 */
[----:B------:R-:W5:Y:S01]  /*1de0*/  LDG.E.64.CONSTANT R14, desc[UR6][R14.64] ;  /* 0x000000060e0e7981 */ /* 0x000f62000c1e9b00 */
[----:B------:R-:W-:-:S03]  /*1df0*/  IMAD.WIDE.U32 R22, R23, 0x8, R30 ;  /* 0x0000000817167825 */ /* 0x000fc600078e001e */
[----:B------:R-:W5:Y:S04]  /*1e00*/  LDG.E.64.CONSTANT R34, desc[UR6][R4.64+0xf000] ;  /* 0x00f0000604227981 */ /* 0x000f68000c1e9b00 */
[----:B------:R-:W5:Y:S01]  /*1e10*/  LDG.E.64.CONSTANT R22, desc[UR6][R22.64] ;  /* 0x0000000616167981 */ /* 0x000f62000c1e9b00 */
[----:B------:R-:W-:-:S03]  /*1e20*/  VIADD R33, R40, 0x1e00 ;  /* 0x00001e0028217836 */ /* 0x000fc60000000000 */
[----:B------:R-:W5:Y:S01]  /*1e30*/  LDG.E.64.CONSTANT R36, desc[UR6][R4.64+0x10400] ;  /* 0x0104000604247981 */ /* 0x000f62000c1e9b00 */
[----:B------:R-:W-:-:S03]  /*1e40*/  IMAD.WIDE.U32 R30, R33, 0x8, R30 ;  /* 0x00000008211e7825 */ /* 0x000fc600078e001e */
[----:B------:R0:W5:Y:S04]  /*1e50*/  LDG.E.64.CONSTANT R32, desc[UR6][R4.64+0xdc00] ;  /* 0x00dc000604207981 */ /* 0x000168000c1e9b00 */
[----:B------:R-:W5:Y:S01]  /*1e60*/  LDG.E.64.CONSTANT R30, desc[UR6][R30.64] ;  /* 0x000000061e1e7981 */ /* 0x000f62000c1e9b00 */
[----:B------:R-:W-:-:S05]  /*1e70*/  VIADD R38, R38, 0x2800 ;  /* 0x0000280026267836 */ /* 0x000fca0000000000 */
[----:B------:R-:W-:Y:S02]  /*1e80*/  ISETP.GE.AND P1, PT, R38, R41, PT ;  /* 0x000000292600720c */ /* 0x000fe40003f26270 */
[----:B0-----:R-:W-:Y:S01]  /*1e90*/  IADD3 R4, P2, PT, R4, 0x14000, RZ ;  /* 0x0001400004047810 */ /* 0x001fe20007f5e0ff */
[----:B------:R-:W-:-:S04]  /*1ea0*/  VIADD R40, R40, 0x2800 ;  /* 0x0000280028287836 */ /* 0x000fc80000000000 */
[----:B------:R-:W-:Y:S01]  /*1eb0*/  IMAD.X R5, RZ, RZ, R5, P2 ;  /* 0x000000ffff057224 */ /* 0x000fe200010e0605 */
[----:B--2---:R-:W-:-:S08]  /*1ec0*/  DADD R6, R6, R2 ;  /* 0x0000000006067229 */ /* 0x004fd00000000002 */
[----:B------:R-:W-:-:S08]  /*1ed0*/  DADD R6, R6, R8 ;  /* 0x0000000006067229 */ /* 0x000fd00000000008 */
        /* <DEDUP_REMOVED lines=15> */
.L_x_114:
[----:B------:R-:W-:Y:S05]  /*1fd0*/  BSYNC.RECONVERGENT B2 ;  /* 0x0000000000027941 */ /* 0x000fea0003800200 */
.L_x_113:
[----:B------:R-:W-:Y:S01]  /*1fe0*/  IMAD.IADD R6, R39, 0x1, -R38 ;  /* 0x0000000127067824 */ /* 0x000fe200078e0a26 */
[----:B------:R-:W-:Y:S04]  /*1ff0*/  BSSY.RECONVERGENT B2, `(.L_x_116) ;  /* 0x000001d000027945 */ /* 0x000fe80003800200 */
[----:B------:R-:W-:-:S13]  /*2000*/  ISETP.GT.AND P1, PT, R6, 0xa00, PT ;  /* 0x00000a000600780c */ /* 0x000fda0003f24270 */
[----:B------:R-:W-:Y:S05]  /*2010*/  @!P1 BRA `(.L_x_117) ;  /* 0x0000000000689947 */ /* 0x000fea0003800000 */
[----:B------:R-:W0:Y:S01]  /*2020*/  LDC.64 R14, c[0x0][0x380] ;  /* 0x0000e000ff0e7b82 */ /* 0x000e220000000a00 */
[----:B------:R-:W2:Y:S04]  /*2030*/  LDG.E.64.CONSTANT R8, desc[UR6][R4.64+-0x1400] ;  /* 0xffec000604087981 */ /* 0x000ea8000c1e9b00 */
[----:B------:R-:W3:Y:S01]  /*2040*/  LDG.E.64.CONSTANT R10, desc[UR6][R4.64] ;  /* 0x00000006040a7981 */ /* 0x000ee2000c1e9b00 */
[----:B------:R-:W-:-:S03]  /*2050*/  VIADD R17, R40, 0xa00 ;  /* 0x00000a0028117836 */ /* 0x000fc60000000000 */
[----:B------:R-:W4:Y:S04]  /*2060*/  LDG.E.64.CONSTANT R12, desc[UR6][R4.64+0x1400] ;  /* 0x00140006040c7981 */ /* 0x000f28000c1e9b00 */
[----:B------:R-:W5:Y:S04]  /*2070*/  LDG.E.64.CONSTANT R18, desc[UR6][R4.64+0x5000] ;  /* 0x0050000604127981 */ /* 0x000f68000c1e9b00 */
[----:B------:R1:W5:Y:S01]  /*2080*/  LDG.E.64.CONSTANT R20, desc[UR6][R4.64+0x6400] ;  /* 0x0064000604147981 */ /* 0x000362000c1e9b00 */
[----:B0-----:R-:W-:-:S06]  /*2090*/  IMAD.WIDE.U32 R6, R40, 0x8, R14 ;  /* 0x0000000828067825 */ /* 0x001fcc00078e000e */
[----:B------:R-:W2:Y:S01]  /*20a0*/  LDG.E.64.CONSTANT R6, desc[UR6][R6.64] ;  /* 0x0000000606067981 */ /* 0x000ea2000c1e9b00 */
[----:B------:R-:W-:-:S03]  /*20b0*/  IMAD.WIDE.U32 R14, R17, 0x8, R14 ;  /* 0x00000008110e7825 */ /* 0x000fc600078e000e */
[----:B------:R-:W5:Y:S04]  /*20c0*/  LDG.E.64.CONSTANT R16, desc[UR6][R4.64+0x3c00] ;  /* 0x003c000604107981 */ /* 0x000f68000c1e9b00 */
[----:B------:R-:W5:Y:S01]  /*20d0*/  LDG.E.64.CONSTANT R14, desc[UR6][R14.64] ;  /* 0x000000060e0e7981 */ /* 0x000f62000c1e9b00 */
[----:B------:R-:W-:Y:S01]  /*20e0*/  PLOP3.LUT P0, PT, PT, PT, PT, 0x8, 0x80 ;  /* 0x000000000080781c */ /* 0x000fe20003f0e170 */
[----:B------:R-:W-:Y:S02]  /*20f0*/  VIADD R38, R38, 0x1400 ;  /* 0x0000140026267836 */ /* 0x000fe40000000000 */
[----:B------:R-:W-:Y:S01]  /*2100*/  VIADD R40, R40, 0x1400 ;  /* 0x0000140028287836 */ /* 0x000fe20000000000 */
[----:B--2---:R-:W-:-:S08]  /*2110*/  DADD R2, R2, R6 ;  /* 0x0000000002027229 */ /* 0x004fd00000000006 */
[----:B------:R-:W-:-:S08]  /*2120*/  DADD R2, R2, R8 ;  /* 0x0000000002027229 */ /* 0x000fd00000000008 */
[----:B---3--:R-:W-:-:S08]  /*2130*/  DADD R2, R2, R10 ;  /* 0x0000000002027229 */ /* 0x008fd0000000000a */
[----:B----4-:R-:W-:-:S08]  /*2140*/  DADD R2, R2, R12 ;  /* 0x0000000002027229 */ /* 0x010fd0000000000c */
[----:B-----5:R-:W-:-:S08]  /*2150*/  DADD R2, R2, R14 ;  /* 0x0000000002027229 */ /* 0x020fd0000000000e */
[----:B------:R-:W-:Y:S01]  /*2160*/  DADD R2, R2, R16 ;  /* 0x0000000002027229 */ /* 0x000fe20000000010 */
[----:B------:R-:W-:-:S07]  /*2170*/  IADD3 R6, P1, PT, R4, 0xa000, RZ ;  /* 0x0000a00004067810 */ /* 0x000fce0007f3e0ff */
[----:B------:R-:W-:Y:S01]  /*2180*/  DADD R2, R2, R18 ;  /* 0x0000000002027229 */ /* 0x000fe20000000012 */
[----:B-1----:R-:W-:Y:S02]  /*2190*/  IMAD.X R5, RZ, RZ, R5, P1 ;  /* 0x000000ffff057224 */ /* 0x002fe400008e0605 */
[----:B------:R-:W-:-:S05]  /*21a0*/  IMAD.MOV.U32 R4, RZ, RZ, R6 ;  /* 0x000000ffff047224 */ /* 0x000fca00078e0006 */
[----:B------:R-:W-:-:S11]  /*21b0*/  DADD R2, R2, R20 ;  /* 0x0000000002027229 */ /* 0x000fd60000000014 */
.L_x_117:
[----:B------:R-:W-:Y:S05]  /*21c0*/  BSYNC.RECONVERGENT B2 ;  /* 0x0000000000027941 */ /* 0x000fea0003800200 */
.L_x_116:
[----:B------:R-:W-:-:S13]  /*21d0*/  ISETP.LT.OR P0, PT, R38, R39, P0 ;  /* 0x000000272600720c */ /* 0x000fda0000701670 */
[----:B------:R-:W-:Y:S05]  /*21e0*/  @!P0 BRA `(.L_x_109) ;  /* 0x0000000000288947 */ /* 0x000fea0003800000 */
[----:B------:R-:W0:Y:S01]  /*21f0*/  LDC.64 R6, c[0x0][0x380] ;  /* 0x0000e000ff067b82 */ /* 0x000e220000000a00 */
[----:B------:R-:W2:Y:S04]  /*2200*/  LDG.E.64.CONSTANT R8, desc[UR6][R4.64] ;  /* 0x0000000604087981 */ /* 0x000ea8000c1e9b00 */
[----:B------:R-:W3:Y:S01]  /*2210*/  LDG.E.64.CONSTANT R10, desc[UR6][R4.64+0x1400] ;  /* 0x00140006040a7981 */ /* 0x000ee2000c1e9b00 */
[----:B0-----:R-:W-:-:S03]  /*2220*/  IMAD.WIDE.U32 R40, R40, 0x8, R6 ;  /* 0x0000000828287825 */ /* 0x001fc600078e0006 */
[----:B------:R-:W4:Y:S04]  /*2230*/  LDG.E.64.CONSTANT R6, desc[UR6][R4.64+-0x1400] ;  /* 0xffec000604067981 */ /* 0x000f28000c1e9b00 */
[----:B------:R-:W5:Y:S02]  /*2240*/  LDG.E.64.CONSTANT R40, desc[UR6][R40.64] ;  /* 0x0000000628287981 */ /* 0x000f64000c1e9b00 */
[----:B-----5:R-:W-:-:S08]  /*2250*/  DADD R2, R2, R40 ;  /* 0x0000000002027229 */ /* 0x020fd00000000028 */
[----:B----4-:R-:W-:-:S08]  /*2260*/  DADD R2, R2, R6 ;  /* 0x0000000002027229 */ /* 0x010fd00000000006 */
[----:B--2---:R-:W-:-:S08]  /*2270*/  DADD R2, R2, R8 ;  /* 0x0000000002027229 */ /* 0x004fd00000000008 */
[----:B---3--:R-:W-:-:S11]  /*2280*/  DADD R2, R2, R10 ;  /* 0x0000000002027229 */ /* 0x008fd6000000000a */
.L_x_109:
[----:B------:R-:W-:Y:S05]  /*2290*/  BSYNC.RECONVERGENT B1 ;  /* 0x0000000000017941 */ /* 0x000fea0003800200 */
.L_x_107:
        /* <DEDUP_REMOVED lines=16> */
[----:B------:R-:W-:Y:S01]  /*23a0*/  SHFL.DOWN PT, R2, R4, 0x4, 0x1f ;  /* 0x08801f0004027f89 */ /* 0x000fe200000e0000 */
[----:B------:R-:W-:Y:S02]  /*23b0*/  @!P1 MOV R7, 0x400 ;  /* 0x0000040000079802 */ /* 0x000fe40000000f00 */
[----:B------:R-:W-:Y:S01]  /*23c0*/  @!P1 SHF.R.U32.HI R6, RZ, 0x2, R0 ;  /* 0x00000002ff069819 */ /* 0x000fe20000011600 */
[----:B------:R-:W0:Y:S01]  /*23d0*/  SHFL.DOWN PT, R3, R5, 0x4, 0x1f ;  /* 0x08801f0005037f89 */ /* 0x000e2200000e0000 */
[----:B-1----:R-:W-:-:S02]  /*23e0*/  @!P1 LEA R7, R12, R7, 0x18 ;  /* 0x000000070c079211 */ /* 0x002fc400078ec0ff */
[----:B------:R-:W-:-:S05]  /*23f0*/  @!P1 LOP3.LUT R6, R6, 0xf8, RZ, 0xc0, !PT ;  /* 0x000000f806069812 */ /* 0x000fca00078ec0ff */
[----:B------:R-:W-:Y:S01]  /*2400*/  @!P1 IMAD.IADD R7, R6, 0x1, R7 ;  /* 0x0000000106079824 */ /* 0x000fe200078e0207 */
        /* <DEDUP_REMOVED lines=22> */
[----:B------:R-:W1:Y:S04]  /*2570*/  LDS.128 R8, [UR4+0x20] ;  /* 0x00002004ff087984 */ /* 0x000e680008000c00 */
[----:B------:R-:W2:Y:S04]  /*2580*/  LDS.128 R16, [UR4+0x30] ;  /* 0x00003004ff107984 */ /* 0x000ea80008000c00 */
[----:B0-----:R-:W0:Y:S01]  /*2590*/  LDS.128 R4, [UR4+0x40] ;  /* 0x00004004ff047984 */ /* 0x001e220008000c00 */
[----:B-1----:R-:W-:-:S03]  /*25a0*/  DADD R8, R12, R8 ;  /* 0x000000000c087229 */ /* 0x002fc60000000008 */
[----:B------:R-:W-:Y:S05]  /*25b0*/  LDS.128 R12, [UR4+0x60] ;  /* 0x00006004ff0c7984 */ /* 0x000fea0008000c00 */
[----:B------:R-:W-:Y:S02]  /*25c0*/  DADD R2, R8, R10 ;  /* 0x0000000008027229 */ /* 0x000fe4000000000a */
[----:B------:R-:W1:Y:S06]  /*25d0*/  LDS.128 R8, [UR4+0x50] ;  /* 0x00005004ff087984 */ /* 0x000e6c0008000c00 */
[----:B--2---:R-:W-:-:S08]  /*25e0*/  DADD R2, R2, R16 ;  /* 0x0000000002027229 */ /* 0x004fd00000000010 */
[----:B------:R-:W-:-:S08]  /*25f0*/  DADD R2, R2, R18 ;  /* 0x0000000002027229 */ /* 0x000fd00000000012 */
[----:B0-----:R-:W-:-:S08]  /*2600*/  DADD R2, R2, R4 ;  /* 0x0000000002027229 */ /* 0x001fd00000000004 */
[----:B------:R-:W-:Y:S01]  /*2610*/  DADD R2, R2, R6 ;  /* 0x0000000002027229 */ /* 0x000fe20000000006 */
[----:B------:R-:W0:Y:S07]  /*2620*/  LDS.128 R4, [UR4+0x70] ;  /* 0x00007004ff047984 */ /* 0x000e2e0008000c00 */
[----:B-1----:R-:W-:-:S08]  /*2630*/  DADD R2, R2, R8 ;  /* 0x0000000002027229 */ /* 0x002fd00000000008 */
[----:B------:R-:W-:Y:S01]  /*2640*/  DADD R2, R2, R10 ;  /* 0x0000000002027229 */ /* 0x000fe2000000000a */
[----:B------:R-:W1:Y:S07]  /*2650*/  LDS.128 R8, [UR4+0x80] ;  /* 0x00008004ff087984 */ /* 0x000e6e0008000c00 */
[----:B------:R-:W-:-:S08]  /*2660*/  DADD R2, R2, R12 ;  /* 0x0000000002027229 */ /* 0x000fd0000000000c */
[----:B------:R-:W-:Y:S01]  /*2670*/  DADD R2, R2, R14 ;  /* 0x0000000002027229 */ /* 0x000fe2000000000e */
[----:B------:R-:W2:Y:S07]  /*2680*/  LDS.128 R12, [UR4+0x90] ;  /* 0x00009004ff0c7984 */ /* 0x000eae0008000c00 */
[----:B0-----:R-:W-:-:S08]  /*2690*/  DADD R2, R2, R4 ;  /* 0x0000000002027229 */ /* 0x001fd00000000004 */
[----:B------:R-:W-:Y:S01]  /*26a0*/  DADD R2, R2, R6 ;  /* 0x0000000002027229 */ /* 0x000fe20000000006 */
[----:B------:R-:W0:Y:S07]  /*26b0*/  LDS.128 R4, [UR4+0xa0] ;  /* 0x0000a004ff047984 */ /* 0x000e2e0008000c00 */
[----:B-1----:R-:W-:Y:S01]  /*26c0*/  DADD R2, R2, R8 ;  /* 0x0000000002027229 */ /* 0x002fe20000000008 */
[----:B------:R-:W1:Y:S07]  /*26d0*/  LDS.64 R8, [UR4+0xb0] ;  /* 0x0000b004ff087984 */ /* 0x000e6e0008000a00 */
[----:B------:R-:W-:-:S08]  /*26e0*/  DADD R2, R2, R10 ;  /* 0x0000000002027229 */ /* 0x000fd0000000000a */
[----:B--2---:R-:W-:-:S08]  /*26f0*/  DADD R2, R2, R12 ;  /* 0x0000000002027229 */ /* 0x004fd0000000000c */
[----:B------:R-:W-:-:S08]  /*2700*/  DADD R2, R2, R14 ;  /* 0x0000000002027229 */ /* 0x000fd0000000000e */
[----:B0-----:R-:W-:-:S08]  /*2710*/  DADD R2, R2, R4 ;  /* 0x0000000002027229 */ /* 0x001fd00000000004 */
[----:B------:R-:W-:-:S08]  /*2720*/  DADD R2, R2, R6 ;  /* 0x0000000002027229 */ /* 0x000fd00000000006 */
[----:B-1----:R-:W-:-:S11]  /*2730*/  DADD R12, R2, R8 ;  /* 0x00000000020c7229 */ /* 0x002fd60000000008 */
.L_x_105:
[----:B------:R-:W-:Y:S05]  /*2740*/  BSYNC.RECONVERGENT B0 ;  /* 0x0000000000007941 */ /* 0x000fea0003800200 */
.L_x_90:
[----:B------:R-:W-:Y:S05]  /*2750*/  @P0 EXIT ;  /* 0x000000000000094d */ /* 0x000fea0003800000 */
[----:B------:R-:W1:Y:S01]  /*2760*/  LDCU.64 UR4, c[0x0][0x398] ;  /* 0x00007300ff0477ac */ /* 0x000e620008000a00 */
[----:B0-----:R-:W0:Y:S01]  /*2770*/  LDC.64 R2, c[0x0][0x388] ;  /* 0x0000e200ff027b82 */ /* 0x001e220000000a00 */
[----:B-1----:R-:W-:-:S07]  /*2780*/  DADD R12, R12, UR4 ;  /* 0x000000040c0c7e29 */ /* 0x002fce0008000000 */
[----:B0-----:R-:W-:Y:S01]  /*2790*/  STG.E.64 desc[UR6][R2.64], R12 ;  /* 0x0000000c02007986 */ /* 0x001fe2000c101b06 */
[----:B------:R-:W-:Y:S05]  /*27a0*/  EXIT ;  /* 0x000000000000794d */ /* 0x000fea0003800000 */
.L_x_118:
        /* <DEDUP_REMOVED lines=13> */
.L_x_188:


//--------------------- .text._ZN3cub18CUB_300001_SM_10006detail6reduce18DeviceReduceKernelINS2_10policy_hubIdjN4cuda3std3__44plusIdEEE10Policy1000EN6thrust24THRUST_300001_SM_1000_NS6detail15normal_iteratorINSD_10device_ptrIdEEEEjS9_dNS7_10__identityEEEvT0_PT3_T1_NS0_13GridEvenShareISN_EET2_T4_ --------------------------
	.section	.text._ZN3cub18CUB_300001_SM_10006detail6reduce18DeviceReduceKernelINS2_10policy_hubIdjN4cuda3std3__44plusIdEEE10Policy1000EN6thrust24THRUST_300001_SM_1000_NS6detail15normal_iteratorINSD_10device_ptrIdEEEEjS9_dNS7_10__identityEEEvT0_PT3_T1_NS0_13GridEvenShareISN_EET2_T4_,"ax",@progbits
	.align	128
        .global         _ZN3cub18CUB_300001_SM_10006detail6reduce18DeviceReduceKernelINS2_10policy_hubIdjN4cuda3std3__44plusIdEEE10Policy1000EN6thrust24THRUST_300001_SM_1000_NS6detail15normal_iteratorINSD_10device_ptrIdEEEEjS9_dNS7_10__identityEEEvT0_PT3_T1_NS0_13GridEvenShareISN_EET2_T4_
        .type           _ZN3cub18CUB_300001_SM_10006detail6reduce18DeviceReduceKernelINS2_10policy_hubIdjN4cuda3std3__44plusIdEEE10Policy1000EN6thrust24THRUST_300001_SM_1000_NS6detail15normal_iteratorINSD_10device_ptrIdEEEEjS9_dNS7_10__identityEEEvT0_PT3_T1_NS0_13GridEvenShareISN_EET2_T4_,@function
        .size           _ZN3cub18CUB_300001_SM_10006detail6reduce18DeviceReduceKernelINS2_10policy_hubIdjN4cuda3std3__44plusIdEEE10Policy1000EN6thrust24THRUST_300001_SM_1000_NS6detail15normal_iteratorINSD_10device_ptrIdEEEEjS9_dNS7_10__identityEEEvT0_PT3_T1_NS0_13GridEvenShareISN_EET2_T4_,(.L_x_189 - _ZN3cub18CUB_300001_SM_10006detail6reduce18DeviceReduceKernelINS2_10policy_hubIdjN4cuda3std3__44plusIdEEE10Policy1000EN6thrust24THRUST_300001_SM_1000_NS6detail15normal_iteratorINSD_10device_ptrIdEEEEjS9_dNS7_10__identityEEEvT0_PT3_T1_NS0_13GridEvenShareISN_EET2_T4_)
        .other          _ZN3cub18CUB_300001_SM_10006detail6reduce18DeviceReduceKernelINS2_10policy_hubIdjN4cuda3std3__44plusIdEEE10Policy1000EN6thrust24THRUST_300001_SM_1000_NS6detail15normal_iteratorINSD_10device_ptrIdEEEEjS9_dNS7_10__identityEEEvT0_PT3_T1_NS0_13GridEvenShareISN_EET2_T4_,@"STO_CUDA_ENTRY STV_DEFAULT"
_ZN3cub18CUB_300001_SM_10006detail6reduce18DeviceReduceKernelINS2_10policy_hubIdjN4cuda3std3__44plusIdEEE10Policy1000EN6thrust24THRUST_300001_SM_1000_NS6detail15normal_iteratorINSD_10device_ptrIdEEEEjS9_dNS7_10__identityEEEvT0_PT3_T1_NS0_13GridEvenShareISN_EET2_T4_:
.text._ZN3cub18CUB_300001_SM_10006detail6reduce18DeviceReduceKernelINS2_10policy_hubIdjN4cuda3std3__44plusIdEEE10Policy1000EN6thrust24THRUST_300001_SM_1000_NS6detail15normal_iteratorINSD_10device_ptrIdEEEEjS9_dNS7_10__identityEEEvT0_PT3_T1_NS0_13GridEvenShareISN_EET2_T4_:
[----:B------:R-:W-:Y:S08]  /*0000*/  LDC R1, c[0x0][0x37c] ;  /* 0x0000df00ff017b82 */ /* 0x000ff00000000800 */
[----:B------:R-:W0:Y:S01]  /*0010*/  S2UR UR9, SR_CTAID.X ;  /* 0x00000000000979c3 */ /* 0x000e220000002500 */
[----:B------:R-:W1:Y:S01]  /*0020*/  LDCU.64 UR12, c[0x0][0x3a8] ;  /* 0x00007500ff0c77ac */ /* 0x000e620008000a00 */
[----:B------:R-:W-:Y:S01]  /*0030*/  BSSY.RECONVERGENT B0, `(.L_x_119) ;  /* 0x00002d4000007945 */ /* 0x000fe20003800200 */
[----:B------:R-:W2:Y:S01]  /*0040*/  LDCU.64 UR10, c[0x0][0x358] ;  /* 0x00006b00ff0a77ac */ /* 0x000ea20008000a00 */
[----:B-1----:R-:W-:Y:S01]  /*0050*/  IMAD.U32 R4, RZ, RZ, UR12 ;  /* 0x0000000cff047e24 */ /* 0x002fe2000f8e00ff */
[----:B------:R-:W-:-:S02]  /*0060*/  UIMAD UR8, UR13, 0x1400, URZ ;  /* 0x000014000d0878a4 */ /* 0x000fc4000f8e02ff */
[----:B0-----:R-:W-:-:S06]  /*0070*/  UIMAD UR4, UR9, 0x1400, URZ ;  /* 0x00001400090478a4 */ /* 0x001fcc000f8e02ff */
[----:B------:R-:W-:-:S05]  /*0080*/  VIADD R0, R4, -UR4 ;  /* 0x8000000404007c36 */ /* 0x000fca0008000000 */
[----:B------:R-:W-:-:S13]  /*0090*/  ISETP.GT.U32.AND P0, PT, R0, 0x13ff, PT ;  /* 0x000013ff0000780c */ /* 0x000fda0003f04070 */
[----:B--2---:R-:W-:Y:S05]  /*00a0*/  @P0 BRA `(.L_x_120) ;  /* 0x0000001800380947 */ /* 0x004fea0003800000 */
[----:B------:R-:W0:Y:S01]  /*00b0*/  S2R R3, SR_TID.X ;  /* 0x0000000000037919 */ /* 0x000e220000002100 */
[----:B------:R-:W-:Y:S01]  /*00c0*/  BSSY.RECONVERGENT B1, `(.L_x_121) ;  /* 0x000000a000017945 */ /* 0x000fe20003800200 */
[----:B------:R-:W-:Y:S02]  /*00d0*/  CS2R R20, SRZ ;  /* 0x0000000000147805 */ /* 0x000fe4000001ff00 */
[----:B0-----:R-:W-:Y:S01]  /*00e0*/  ISETP.GE.U32.AND P0, PT, R3, R0, PT ;  /* 0x000000000300720c */ /* 0x001fe20003f06070 */
[----:B------:R-:W-:-:S12]  /*00f0*/  IMAD.MOV.U32 R19, RZ, RZ, R3 ;  /* 0x000000ffff137224 */ /* 0x000fd800078e0003 */
[----:B------:R-:W-:Y:S05]  /*0100*/  @P0 BRA `(.L_x_122) ;  /* 0x0000000000140947 */ /* 0x000fea0003800000 */
[----:B------:R-:W0:Y:S01]  /*0110*/  LDC.64 R20, c[0x0][0x380] ;  /* 0x0000e000ff147b82 */ /* 0x000e220000000a00 */
[----:B------:R-:W-:-:S04]  /*0120*/  VIADD R5, R3, UR4 ;  /* 0x0000000403057c36 */ /* 0x000fc80008000000 */
[----:B0-----:R-:W-:-:S06]  /*0130*/  IMAD.WIDE.U32 R20, R5, 0x8, R20 ;  /* 0x0000000805147825 */ /* 0x001fcc00078e0014 */
[----:B------:R-:W5:Y:S01]  /*0140*/  LDG.E.64 R20, desc[UR10][R20.64] ;  /* 0x0000000a14147981 */ /* 0x000f62000c1e1b00 */
[----:B------:R-:W-:-:S07]  /*0150*/  VIADD R19, R3, 0x280 ;  /* 0x0000028003137836 */ /* 0x000fce0000000000 */
.L_x_122:
[----:B------:R-:W-:Y:S05]  /*0160*/  BSYNC.RECONVERGENT B1 ;  /* 0x0000000000017941 */ /* 0x000fea0003800200 */
.L_x_121:
[----:B------:R-:W-:Y:S01]  /*0170*/  ISETP.GE.U32.AND P0, PT, R19, R0, PT ;  /* 0x000000001300720c */ /* 0x000fe20003f06070 */
[----:B------:R-:W-:-:S12]  /*0180*/  BSSY.RECONVERGENT B1, `(.L_x_123) ;  /* 0x00000a5000017945 */ /* 0x000fd80003800200 */
[----:B------:R-:W-:Y:S05]  /*0190*/  @P0 BRA `(.L_x_124) ;  /* 0x00000008008c0947 */ /* 0x000fea0003800000 */
[----:B------:R-:W-:Y:S01]  /*01a0*/  LOP3.LUT R5, RZ, R19, RZ, 0x33, !PT ;  /* 0x00000013ff057212 */ /* 0x000fe200078e33ff */
[----:B------:R-:W-:Y:S03]  /*01b0*/  BSSY.RECONVERGENT B2, `(.L_x_125) ;  /* 0x0000053000027945 */ /* 0x000fe60003800200 */
[----:B------:R-:W-:-:S04]  /*01c0*/  IADD3 R5, PT, PT, R4, -UR4, R5 ;  /* 0x8000000404057c10 */ /* 0x000fc8000fffe005 */
[C---:B------:R-:W-:Y:S01]  /*01d0*/  ISETP.GE.U32.AND P0, PT, R5.reuse, 0x2580, PT ;  /* 0x000025800500780c */ /* 0x040fe20003f06070 */
[----:B------:R-:W-:-:S05]  /*01e0*/  IMAD.HI.U32 R4, R5, -0x33333333, RZ ;  /* 0xcccccccd05047827 */ /* 0x000fca00078e00ff */
[----:B------:R-:W-:-:S04]  /*01f0*/  LEA.HI R4, R4, 0x1, RZ, 0x17 ;  /* 0x0000000104047811 */ /* 0x000fc800078fb8ff */
[----:B------:R-:W-:-:S03]  /*0200*/  LOP3.LUT R5, R4, 0xf, RZ, 0xc0, !PT ;  /* 0x0000000f04057812 */ /* 0x000fc600078ec0ff */
[----:B------:R-:W-:Y:S05]  /*0210*/  @!P0 BRA `(.L_x_126) ;  /* 0x0000000400308947 */ /* 0x000fea0003800000 */
[----:B------:R-:W-:Y:S01]  /*0220*/  LOP3.LUT R24, R4, 0xfffff0, RZ, 0xc0, !PT ;  /* 0x00fffff004187812 */ /* 0x000fe200078ec0ff */
[----:B------:R-:W-:Y:S01]  /*0230*/  BSSY.RECONVERGENT B3, `(.L_x_127) ;  /* 0x0000049000037945 */ /* 0x000fe20003800200 */
[C---:B------:R-:W-:Y:S02]  /*0240*/  VIADD R2, R19.reuse, 0x1400 ;  /* 0x0000140013027836 */ /* 0x040fe40000000000 */
[----:B------:R-:W-:Y:S02]  /*0250*/  VIADD R25, R19, UR4 ;  /* 0x0000000413197c36 */ /* 0x000fe40008000000 */
[----:B------:R-:W-:-:S07]  /*0260*/  IMAD.MOV R24, RZ, RZ, -R24 ;  /* 0x000000ffff187224 */ /* 0x000fce00078e0a18 */
.L_x_128:
[----:B------:R-:W0:Y:S02]  /*0270*/  LDC.64 R22, c[0x0][0x380] ;  /* 0x0000e000ff167b82 */ /* 0x000e240000000a00 */
[----:B0-----:R-:W-:-:S06]  /*0280*/  IMAD.WIDE.U32 R18, R25, 0x8, R22 ;  /* 0x0000000819127825 */ /* 0x001fcc00078e0016 */
[----:B------:R-:W2:Y:S01]  /*0290*/  LDG.E.64 R18, desc[UR10][R18.64] ;  /* 0x0000000a12127981 */ /* 0x000ea2000c1e1b00 */
[C---:B------:R-:W-:Y:S02]  /*02a0*/  VIADD R7, R25.reuse, 0x280 ;  /* 0x0000028019077836 */ /* 0x040fe40000000000 */
[----:B------:R-:W-:Y:S02]  /*02b0*/  VIADD R17, R25, 0x500 ;  /* 0x0000050019117836 */ /* 0x000fe40000000000 */
[----:B------:R-:W-:-:S04]  /*02c0*/  IMAD.WIDE.U32 R6, R7, 0x8, R22 ;  /* 0x0000000807067825 */ /* 0x000fc800078e0016 */
[--C-:B------:R-:W-:Y:S02]  /*02d0*/  IMAD.WIDE.U32 R16, R17, 0x8, R22.reuse ;  /* 0x0000000811107825 */ /* 0x100fe400078e0016 */
[----:B------:R-:W3:Y:S02]  /*02e0*/  LDG.E.64 R6, desc[UR10][R6.64] ;  /* 0x0000000a06067981 */ /* 0x000ee4000c1e1b00 */
[C---:B------:R-:W-:Y:S02]  /*02f0*/  VIADD R15, R25.reuse, 0x780 ;  /* 0x00000780190f7836 */ /* 0x040fe40000000000 */
[----:B------:R-:W4:Y:S01]  /*0300*/  LDG.E.64 R16, desc[UR10][R16.64] ;  /* 0x0000000a10107981 */ /* 0x000f22000c1e1b00 */
[----:B------:R-:W-:Y:S02]  /*0310*/  VIADD R13, R25, 0xa00 ;  /* 0x00000a00190d7836 */ /* 0x000fe40000000000 */
[----:B------:R-:W-:-:S04]  /*0320*/  IMAD.WIDE.U32 R14, R15, 0x8, R22 ;  /* 0x000000080f0e7825 */ /* 0x000fc800078e0016 */
[--C-:B------:R-:W-:Y:S02]  /*0330*/  IMAD.WIDE.U32 R12, R13, 0x8, R22.reuse ;  /* 0x000000080d0c7825 */ /* 0x100fe400078e0016 */
[----:B------:R-:W4:Y:S02]  /*0340*/  LDG.E.64 R14, desc[UR10][R14.64] ;  /* 0x0000000a0e0e7981 */ /* 0x000f24000c1e1b00 */
[C---:B------:R-:W-:Y:S02]  /*0350*/  VIADD R11, R25.reuse, 0xc80 ;  /* 0x00000c80190b7836 */ /* 0x040fe40000000000 */
[----:B------:R-:W4:Y:S01]  /*0360*/  LDG.E.64 R12, desc[UR10][R12.64] ;  /* 0x0000000a0c0c7981 */ /* 0x000f22000c1e1b00 */
[----:B------:R-:W-:Y:S02]  /*0370*/  VIADD R9, R25, 0xf00 ;  /* 0x00000f0019097836 */ /* 0x000fe40000000000 */
[----:B------:R-:W-:-:S04]  /*0380*/  IMAD.WIDE.U32 R10, R11, 0x8, R22 ;  /* 0x000000080b0a7825 */ /* 0x000fc800078e0016 */
[----:B------:R-:W-:Y:S02]  /*0390*/  IMAD.WIDE.U32 R8, R9, 0x8, R22 ;  /* 0x0000000809087825 */ /* 0x000fe400078e0016 */
[----:B------:R-:W4:Y:S04]  /*03a0*/  LDG.E.64 R10, desc[UR10][R10.64] ;  /* 0x0000000a0a0a7981 */ /* 0x000f28000c1e1b00 */
[----:B------:R-:W4:Y:S01]  /*03b0*/  LDG.E.64 R8, desc[UR10][R8.64] ;  /* 0x0000000a08087981 */ /* 0x000f22000c1e1b00 */
[----:B--2--5:R-:W-:Y:S01]  /*03c0*/  DADD R18, R18, R20 ;  /* 0x0000000012127229 */ /* 0x024fe20000000014 */
[----:B------:R-:W-:-:S04]  /*03d0*/  VIADD R21, R25, 0x1180 ;  /* 0x0000118019157836 */ /* 0x000fc80000000000 */
[----:B------:R-:W-:-:S06]  /*03e0*/  IMAD.WIDE.U32 R20, R21, 0x8, R22 ;  /* 0x0000000815147825 */ /* 0x000fcc00078e0016 */
[----:B------:R-:W2:Y:S01]  /*03f0*/  LDG.E.64 R20, desc[UR10][R20.64] ;  /* 0x0000000a14147981 */ /* 0x000ea2000c1e1b00 */
[----:B---3--:R-:W-:Y:S01]  /*0400*/  DADD R18, R18, R6 ;  /* 0x0000000012127229 */ /* 0x008fe20000000006 */
[----:B------:R-:W-:-:S04]  /*0410*/  VIADD R7, R25, 0x1400 ;  /* 0x0000140019077836 */ /* 0x000fc80000000000 */
[----:B------:R-:W-:-:S03]  /*0420*/  IMAD.WIDE.U32 R6, R7, 0x8, R22 ;  /* 0x0000000807067825 */ /* 0x000fc600078e0016 */
[----:B----4-:R-:W-:Y:S01]  /*0430*/  DADD R16, R18, R16 ;  /* 0x0000000012107229 */ /* 0x010fe20000000010 */
[----:B------:R-:W-:Y:S02]  /*0440*/  VIADD R19, R25, 0x1680 ;  /* 0x0000168019137836 */ /* 0x000fe40000000000 */
[----:B------:R-:W3:Y:S02]  /*0450*/  LDG.E.64 R6, desc[UR10][R6.64] ;  /* 0x0000000a06067981 */ /* 0x000ee4000c1e1b00 */
[----:B------:R-:W-:-:S03]  /*0460*/  IMAD.WIDE.U32 R18, R19, 0x8, R22 ;  /* 0x0000000813127825 */ /* 0x000fc600078e0016 */
[----:B------:R-:W-:Y:S01]  /*0470*/  DADD R14, R16, R14 ;  /* 0x00000000100e7229 */ /* 0x000fe2000000000e */
[----:B------:R-:W-:Y:S02]  /*0480*/  VIADD R17, R25, 0x1900 ;  /* 0x0000190019117836 */ /* 0x000fe40000000000 */
[----:B------:R-:W4:Y:S02]  /*0490*/  LDG.E.64 R18, desc[UR10][R18.64] ;  /* 0x0000000a12127981 */ /* 0x000f24000c1e1b00 */
        /* <DEDUP_REMOVED lines=12> */
[----:B------:R-:W-:-:S06]  /*0560*/  IMAD.WIDE.U32 R10, R11, 0x8, R22 ;  /* 0x000000080b0a7825 */ /* 0x000fcc00078e0016 */
[----:B------:R-:W4:Y:S01]  /*0570*/  LDG.E.64 R10, desc[UR10][R10.64] ;  /* 0x0000000a0a0a7981 */ /* 0x000f22000c1e1b00 */
[C---:B------:R-:W-:Y:S01]  /*0580*/  VIADD R27, R25.reuse, 0x2580 ;  /* 0x00002580191b7836 */ /* 0x040fe20000000000 */
[----:B--2---:R-:W-:Y:S01]  /*0590*/  DADD R20, R8, R20 ;  /* 0x0000000008147229 */ /* 0x004fe20000000014 */
[----:B------:R-:W-:-:S04]  /*05a0*/  VIADD R9, R25, 0x2300 ;  /* 0x0000230019097836 */ /* 0x000fc80000000000 */
[----:B------:R-:W-:-:S04]  /*05b0*/  IMAD.WIDE.U32 R8, R9, 0x8, R22 ;  /* 0x0000000809087825 */ /* 0x000fc800078e0016 */
[----:B------:R-:W-:Y:S02]  /*05c0*/  IMAD.WIDE.U32 R22, R27, 0x8, R22 ;  /* 0x000000081b167825 */ /* 0x000fe400078e0016 */
[----:B------:R-:W2:Y:S04]  /*05d0*/  LDG.E.64 R8, desc[UR10][R8.64] ;  /* 0x0000000a08087981 */ /* 0x000ea8000c1e1b00 */
[----:B------:R-:W2:Y:S01]  /*05e0*/  LDG.E.64 R22, desc[UR10][R22.64] ;  /* 0x0000000a16167981 */ /* 0x000ea2000c1e1b00 */
[----:B---3--:R-:W-:-:S08]  /*05f0*/  DADD R6, R20, R6 ;  /* 0x0000000014067229 */ /* 0x008fd00000000006 */
[----:B----4-:R-:W-:-:S08]  /*0600*/  DADD R6, R6, R18 ;  /* 0x0000000006067229 */ /* 0x010fd00000000012 */
[----:B------:R-:W-:-:S08]  /*0610*/  DADD R6, R6, R16 ;  /* 0x0000000006067229 */ /* 0x000fd00000000010 */
[----:B------:R-:W-:Y:S01]  /*0620*/  DADD R6, R6, R14 ;  /* 0x0000000006067229 */ /* 0x000fe2000000000e */
[----:B------:R-:W-:-:S07]  /*0630*/  VIADD R24, R24, 0x10 ;  /* 0x0000001018187836 */ /* 0x000fce0000000000 */
[----:B------:R-:W-:Y:S01]  /*0640*/  DADD R6, R6, R12 ;  /* 0x0000000006067229 */ /* 0x000fe2000000000c */
[----:B------:R-:W-:-:S07]  /*0650*/  ISETP.NE.AND P0, PT, R24, RZ, PT ;  /* 0x000000ff1800720c */ /* 0x000fce0003f05270 */
[----:B------:R-:W-:Y:S01]  /*0660*/  DADD R6, R6, R10 ;  /* 0x0000000006067229 */ /* 0x000fe2000000000a */
[----:B------:R-:W-:Y:S02]  /*0670*/  VIADD R2, R2, 0x2800 ;  /* 0x0000280002027836 */ /* 0x000fe40000000000 */
[----:B------:R-:W-:-:S05]  /*0680*/  VIADD R25, R25, 0x2800 ;  /* 0x0000280019197836 */ /* 0x000fca0000000000 */
[----:B--2---:R-:W-:-:S08]  /*0690*/  DADD R6, R6, R8 ;  /* 0x0000000006067229 */ /* 0x004fd00000000008 */
[----:B------:R-:W-:Y:S01]  /*06a0*/  DADD R20, R6, R22 ;  /* 0x0000000006147229 */ /* 0x000fe20000000016 */
[----:B------:R-:W-:Y:S10]  /*06b0*/  @P0 BRA `(.L_x_128) ;  /* 0xfffffff800ec0947 */ /* 0x000ff4000383ffff */
[----:B------:R-:W-:Y:S05]  /*06c0*/  BSYNC.RECONVERGENT B3 ;  /* 0x0000000000037941 */ /* 0x000fea0003800200 */
.L_x_127:
[----:B------:R-:W-:-:S07]  /*06d0*/  VIADD R19, R2, 0xffffec00 ;  /* 0xffffec0002137836 */ /* 0x000fce0000000000 */
.L_x_126:
[----:B------:R-:W-:Y:S05]  /*06e0*/  BSYNC.RECONVERGENT B2 ;  /* 0x0000000000027941 */ /* 0x000fea0003800200 */
.L_x_125:
[----:B------:R-:W-:-:S13]  /*06f0*/  ISETP.NE.AND P0, PT, R5, RZ, PT ;  /* 0x000000ff0500720c */ /* 0x000fda0003f05270 */
[----:B------:R-:W-:Y:S05]  /*0700*/  @!P0 BRA `(.L_x_124) ;  /* 0x0000000400308947 */ /* 0x000fea0003800000 */
[----:B------:R-:W-:Y:S01]  /*0710*/  ISETP.GE.U32.AND P0, PT, R5, 0x8, PT ;  /* 0x000000080500780c */ /* 0x000fe20003f06070 */
[----:B------:R-:W-:Y:S01]  /*0720*/  BSSY.RECONVERGENT B2, `(.L_x_129) ;  /* 0x0000026000027945 */ /* 0x000fe20003800200 */
[----:B------:R-:W-:-:S04]  /*0730*/  LOP3.LUT R2, R4, 0x7, RZ, 0xc0, !PT ;  /* 0x0000000704027812 */ /* 0x000fc800078ec0ff */
[----:B------:R-:W-:-:S07]  /*0740*/  ISETP.NE.AND P1, PT, R2, RZ, PT ;  /* 0x000000ff0200720c */ /* 0x000fce0003f25270 */
[----:B------:R-:W-:Y:S06]  /*0750*/  @!P0 BRA `(.L_x_130) ;  /* 0x0000000000888947 */ /* 0x000fec0003800000 */
[----:B------:R-:W0:Y:S01]  /*0760*/  LDC.64 R22, c[0x0][0x380] ;  /* 0x0000e000ff167b82 */ /* 0x000e220000000a00 */
[----:B------:R-:W-:-:S04]  /*0770*/  VIADD R5, R19, UR4 ;  /* 0x0000000413057c36 */ /* 0x000fc80008000000 */
[C---:B------:R-:W-:Y:S02]  /*0780*/  VIADD R15, R5.reuse, 0x280 ;  /* 0x00000280050f7836 */ /* 0x040fe40000000000 */
[C---:B------:R-:W-:Y:S02]  /*0790*/  VIADD R13, R5.reuse, 0x500 ;  /* 0x00000500050d7836 */ /* 0x040fe40000000000 */
[----:B0-----:R-:W-:-:S04]  /*07a0*/  IMAD.WIDE.U32 R16, R5, 0x8, R22 ;  /* 0x0000000805107825 */ /* 0x001fc800078e0016 */
[--C-:B------:R-:W-:Y:S02]  /*07b0*/  IMAD.WIDE.U32 R14, R15, 0x8, R22.reuse ;  /* 0x000000080f0e7825 */ /* 0x100fe400078e0016 */
[----:B------:R-:W2:Y:S02]  /*07c0*/  LDG.E.64 R16, desc[UR10][R16.64] ;  /* 0x0000000a10107981 */ /* 0x000ea4000c1e1b00 */
[----:B------:R-:W-:Y:S02]  /*07d0*/  IMAD.WIDE.U32 R12, R13, 0x8, R22 ;  /* 0x000000080d0c7825 */ /* 0x000fe400078e0016 */
[----:B------:R-:W3:Y:S02]  /*07e0*/  LDG.E.64 R14, desc[UR10][R14.64] ;  /* 0x0000000a0e0e7981 */ /* 0x000ee4000c1e1b00 */
[C---:B------:R-:W-:Y:S02]  /*07f0*/  VIADD R11, R5.reuse, 0x780 ;  /* 0x00000780050b7836 */ /* 0x040fe40000000000 */
[----:B------:R-:W4:Y:S01]  /*0800*/  LDG.E.64 R12, desc[UR10][R12.64] ;  /* 0x0000000a0c0c7981 */ /* 0x000f22000c1e1b00 */
[----:B------:R-:W-:-:S02]  /*0810*/  VIADD R9, R5, 0xa00 ;  /* 0x00000a0005097836 */ /* 0x000fc40000000000 */
[----:B------:R-:W-:-:S04]  /*0820*/  IMAD.WIDE.U32 R10, R11, 0x8, R22 ;  /* 0x000000080b0a7825 */ /* 0x000fc800078e0016 */
[--C-:B------:R-:W-:Y:S02]  /*0830*/  IMAD.WIDE.U32 R8, R9, 0x8, R22.reuse ;  /* 0x0000000809087825 */ /* 0x100fe400078e0016 */
[----:B------:R-:W4:Y:S02]  /*0840*/  LDG.E.64 R10, desc[UR10][R10.64] ;  /* 0x0000000a0a0a7981 */ /* 0x000f24000c1e1b00 */
[C---:B------:R-:W-:Y:S02]  /*0850*/  VIADD R7, R5.reuse, 0xc80 ;  /* 0x00000c8005077836 */ /* 0x040fe40000000000 */
[----:B------:R-:W4:Y:S01]  /*0860*/  LDG.E.64 R8, desc[UR10][R8.64] ;  /* 0x0000000a08087981 */ /* 0x000f22000c1e1b00 */
[----:B------:R-:W-:Y:S02]  /*0870*/  VIADD R25, R5, 0xf00 ;  /* 0x00000f0005197836 */ /* 0x000fe40000000000 */
[----:B------:R-:W-:-:S04]  /*0880*/  IMAD.WIDE.U32 R6, R7, 0x8, R22 ;  /* 0x0000000807067825 */ /* 0x000fc800078e0016 */
[--C-:B------:R-:W-:Y:S02]  /*0890*/  IMAD.WIDE.U32 R24, R25, 0x8, R22.reuse ;  /* 0x0000000819187825 */ /* 0x100fe400078e0016 */
[----:B------:R-:W4:Y:S02]  /*08a0*/  LDG.E.64 R6, desc[UR10][R6.64] ;  /* 0x0000000a06067981 */ /* 0x000f24000c1e1b00 */
[----:B------:R-:W-:Y:S02]  /*08b0*/  VIADD R5, R5, 0x1180 ;  /* 0x0000118005057836 */ /* 0x000fe40000000000 */
[----:B------:R-:W4:Y:S02]  /*08c0*/  LDG.E.64 R24, desc[UR10][R24.64] ;  /* 0x0000000a18187981 */ /* 0x000f24000c1e1b00 */
[----:B------:R-:W-:-:S06]  /*08d0*/  IMAD.WIDE.U32 R22, R5, 0x8, R22 ;  /* 0x0000000805167825 */ /* 0x000fcc00078e0016 */
        /* <DEDUP_REMOVED lines=10> */
.L_x_130:
[----:B------:R-:W-:Y:S05]  /*0980*/  BSYNC.RECONVERGENT B2 ;  /* 0x0000000000027941 */ /* 0x000fea0003800200 */
.L_x_129:
        /* <DEDUP_REMOVED lines=13> */
[--C-:B------:R-:W-:Y:S02]  /*0a60*/  IMAD.WIDE.U32 R12, R13, 0x8, R8.reuse ;  /* 0x000000080d0c7825 */ /* 0x100fe400078e0008 */
[----:B------:R-:W3:Y:S02]  /*0a70*/  LDG.E.64 R10, desc[UR10][R10.64] ;  /* 0x0000000a0a0a7981 */ /* 0x000ee4000c1e1b00 */
        /* <DEDUP_REMOVED lines=8> */
[----:B------:R-:W-:-:S11]  /*0b00*/  DADD R20, R20, R8 ;  /* 0x0000000014147229 */ /* 0x000fd60000000008 */
.L_x_132:
[----:B------:R-:W-:Y:S05]  /*0b10*/  BSYNC.RECONVERGENT B2 ;  /* 0x0000000000027941 */ /* 0x000fea0003800200 */
.L_x_131:
[----:B------:R-:W-:Y:S05]  /*0b20*/  @!P1 BRA `(.L_x_124) ;  /* 0x0000000000289947 */ /* 0x000fea0003800000 */
[----:B------:R-:W0:Y:S01]  /*0b30*/  LDC.64 R6, c[0x0][0x380] ;  /* 0x0000e000ff067b82 */ /* 0x000e220000000a00 */
[----:B------:R-:W-:Y:S02]  /*0b40*/  VIADD R9, R19, UR4 ;  /* 0x0000000413097c36 */ /* 0x000fe40008000000 */
[----:B------:R-:W-:-:S07]  /*0b50*/  IMAD.MOV R2, RZ, RZ, -R4 ;  /* 0x000000ffff027224 */ /* 0x000fce00078e0a04 */
.L_x_133:
[----:B0-----:R-:W-:-:S06]  /*0b60*/  IMAD.WIDE.U32 R4, R9, 0x8, R6 ;  /* 0x0000000809047825 */ /* 0x001fcc00078e0006 */
[----:B------:R-:W2:Y:S01]  /*0b70*/  LDG.E.64 R4, desc[UR10][R4.64] ;  /* 0x0000000a04047981 */ /* 0x000ea2000c1e1b00 */
[----:B------:R-:W-:Y:S02]  /*0b80*/  VIADD R2, R2, 0x1 ;  /* 0x0000000102027836 */ /* 0x000fe40000000000 */
[----:B------:R-:W-:-:S03]  /*0b90*/  VIADD R9, R9, 0x280 ;  /* 0x0000028009097836 */ /* 0x000fc60000000000 */
[----:B------:R-:W-:Y:S01]  /*0ba0*/  ISETP.NE.AND P0, PT, R2, RZ, PT ;  /* 0x000000ff0200720c */ /* 0x000fe20003f05270 */
[----:B--2--5:R-:W-:-:S12]  /*0bb0*/  DADD R20, R4, R20 ;  /* 0x0000000004147229 */ /* 0x024fd80000000014 */
[----:B------:R-:W-:Y:S05]  /*0bc0*/  @P0 BRA `(.L_x_133) ;  /* 0xfffffffc00e40947 */ /* 0x000fea000383ffff */
.L_x_124:
[----:B------:R-:W-:Y:S05]  /*0bd0*/  BSYNC.RECONVERGENT B1 ;  /* 0x0000000000017941 */ /* 0x000fea0003800200 */
.L_x_123:
[----:B------:R-:W-:-:S13]  /*0be0*/  ISETP.GE.U32.AND P0, PT, R0, 0x280, PT ;  /* 0x000002800000780c */ /* 0x000fda0003f06070 */
        /* <DEDUP_REMOVED lines=50> */
[----:B------:R-:W1:Y:S05]  /*0f10*/  LDS.128 R4, [UR4+0x50] ;  /* 0x00005004ff047984 */ /* 0x000e6a0008000c00 */
[----:B------:R-:W-:-:S08]  /*0f20*/  DADD R16, R16, R18 ;  /* 0x0000000010107229 */ /* 0x000fd00000000012 */
[----:B--2---:R-:W-:-:S08]  /*0f30*/  DADD R12, R16, R12 ;  /* 0x00000000100c7229 */ /* 0x004fd0000000000c */
[----:B------:R-:W-:Y:S02]  /*0f40*/  DADD R2, R12, R14 ;  /* 0x000000000c027229 */ /* 0x000fe4000000000e */
[----:B------:R-:W2:Y:S06]  /*0f50*/  LDS.128 R12, [UR4+0x60] ;  /* 0x00006004ff0c7984 */ /* 0x000eac0008000c00 */
[----:B0-----:R-:W-:-:S08]  /*0f60*/  DADD R2, R2, R8 ;  /* 0x0000000002027229 */ /* 0x001fd00000000008 */
[----:B------:R-:W-:Y:S01]  /*0f70*/  DADD R2, R2, R10 ;  /* 0x0000000002027229 */ /* 0x000fe2000000000a */
[----:B------:R-:W0:Y:S07]  /*0f80*/  LDS.128 R8, [UR4+0x70] ;  /* 0x00007004ff087984 */ /* 0x000e2e0008000c00 */
        /* <DEDUP_REMOVED lines=16> */
[----:B-1----:R-:W-:Y:S01]  /*1090*/  DADD R4, R2, R4 ;  /* 0x0000000002047229 */ /* 0x002fe20000000004 */
[----:B------:R-:W-:Y:S10]  /*10a0*/  BRA `(.L_x_135) ;  /* 0x0000001c00307947 */ /* 0x000ff40003800000 */
.L_x_134:
[----:B------:R-:W-:-:S04]  /*10b0*/  LOP3.LUT R2, R3, 0x3e0, RZ, 0xc0, !PT ;  /* 0x000003e003027812 */ /* 0x000fc800078ec0ff */
[----:B------:R-:W-:Y:S01]  /*10c0*/  LOP3.LUT R7, RZ, R2, RZ, 0x33, !PT ;  /* 0x00000002ff077212 */ /* 0x000fe200078e33ff */
[----:B------:R-:W-:Y:S02]  /*10d0*/  VIADD R5, R2, 0x20 ;  /* 0x0000002002057836 */ /* 0x000fe40000000000 */
[----:B------:R-:W0:Y:S02]  /*10e0*/  S2R R2, SR_LANEID ;  /* 0x0000000000027919 */ /* 0x000e240000000000 */
[----:B------:R-:W-:Y:S01]  /*10f0*/  IMAD.IADD R7, R0, 0x1, R7 ;  /* 0x0000000100077824 */ /* 0x000fe200078e0207 */
[----:B------:R-:W-:-:S04]  /*1100*/  ISETP.GT.U32.AND P0, PT, R5, R0, PT ;  /* 0x000000000500720c */ /* 0x000fc80003f04070 */
[----:B------:R-:W-:-:S05]  /*1110*/  SEL R7, R7, 0x1f, P0 ;  /* 0x0000001f07077807 */ /* 0x000fca0000000000 */
[----:B-----5:R-:W-:Y:S04]  /*1120*/  SHFL.DOWN PT, R4, R20, 0x1, R7 ;  /* 0x0820000014047989 */ /* 0x020fe800000e0007 */
[----:B------:R-:W1:Y:S01]  /*1130*/  SHFL.DOWN PT, R5, R21, 0x1, R7 ;  /* 0x0820000015057989 */ /* 0x000e6200000e0007 */
[C---:B0-----:R-:W-:Y:S01]  /*1140*/  ISETP.GE.AND P0, PT, R2.reuse, R7, PT ;  /* 0x000000070200720c */ /* 0x041fe20003f06270 */
[----:B------:R-:W-:Y:S01]  /*1150*/  VIADD R6, R2, 0x2 ;  /* 0x0000000202067836 */ /* 0x000fe20000000000 */
[----:B-1----:R-:W-:-:S10]  /*1160*/  DADD R4, R4, R20 ;  /* 0x0000000004047229 */ /* 0x002fd40000000014 */
        /* <DEDUP_REMOVED lines=11> */
[----:B------:R-:W-:-:S03]  /*1220*/  VIADD R6, R2, 0x8 ;  /* 0x0000000802067836 */ /* 0x000fc60000000000 */
[----:B------:R-:W0:Y:S02]  /*1230*/  SHFL.DOWN PT, R5, R11, 0x4, R7 ;  /* 0x088000000b057989 */ /* 0x000e2400000e0007 */
[----:B------:R-:W-:Y:S01]  /*1240*/  ISETP.GT.AND P1, PT, R6, R7, PT ;  /* 0x000000070600720c */ /* 0x000fe20003f24270 */
[----:B0-----:R-:W-:-:S10]  /*1250*/  DADD R4, R4, R10 ;  /* 0x0000000004047229 */ /* 0x001fd4000000000a */
[----:B------:R-:W-:Y:S02]  /*1260*/  FSEL R8, R10, R4, P0 ;  /* 0x000000040a087208 */ /* 0x000fe40000000000 */
[----:B------:R-:W-:Y:S02]  /*1270*/  FSEL R9, R11, R5, P0 ;  /* 0x000000050b097208 */ /* 0x000fe40000000000 */
[C---:B------:R-:W-:Y:S01]  /*1280*/  ISETP.NE.AND P0, PT, R2.reuse, RZ, PT ;  /* 0x000000ff0200720c */ /* 0x040fe20003f05270 */
[----:B------:R-:W-:Y:S01]  /*1290*/  SHFL.DOWN PT, R4, R8, 0x8, R7 ;  /* 0x0900000008047989 */ /* 0x000fe200000e0007 */
[----:B------:R-:W-:-:S03]  /*12a0*/  VIADD R2, R2, 0x10 ;  /* 0x0000001002027836 */ /* 0x000fc60000000000 */
[----:B------:R-:W0:Y:S08]  /*12b0*/  SHFL.DOWN PT, R5, R9, 0x8, R7 ;  /* 0x0900000009057989 */ /* 0x000e3000000e0007 */
[----:B------:R-:W1:Y:S01]  /*12c0*/  @!P0 S2R R13, SR_CgaCtaId ;  /* 0x00000000000d8919 */ /* 0x000e620000008800 */
[----:B------:R-:W-:-:S04]  /*12d0*/  @!P0 SHF.R.U32.HI R6, RZ, 0x2, R3 ;  /* 0x00000002ff068819 */ /* 0x000fc80000011603 */
[----:B------:R-:W-:Y:S01]  /*12e0*/  @!P0 LOP3.LUT R6, R6, 0xf8, RZ, 0xc0, !PT ;  /* 0x000000f806068812 */ /* 0x000fe200078ec0ff */
        /* <DEDUP_REMOVED lines=18> */
[----:B------:R-:W-:Y:S01]  /*1410*/  ISETP.GT.U32.AND P1, PT, R0, 0x20, PT ;  /* 0x000000200000780c */ /* 0x000fe20003f24070 */
[----:B0-----:R-:W-:-:S09]  /*1420*/  ULEA UR4, UR5, UR4, 0x18 ;  /* 0x0000000405047291 */ /* 0x001fd2000f8ec0ff */
[----:B------:R-:W0:Y:S04]  /*1430*/  LDS.128 R12, [UR4+0x20] ;  /* 0x00002004ff0c7984 */ /* 0x000e280008000c00 */
[----:B------:R-:W1:Y:S01]  /*1440*/  LDS.128 R8, [UR4+0x30] ;  /* 0x00003004ff087984 */ /* 0x000e620008000c00 */
[----:B0-----:R-:W-:-:S10]  /*1450*/  DADD R12, R4, R12 ;  /* 0x00000000040c7229 */ /* 0x001fd4000000000c */
[----:B------:R-:W-:Y:S02]  /*1460*/  FSEL R2, R12, R4, P1 ;  /* 0x000000040c027208 */ /* 0x000fe40000800000 */
[----:B------:R-:W-:Y:S02]  /*1470*/  FSEL R3, R13, R5, P1 ;  /* 0x000000050d037208 */ /* 0x000fe40000800000 */
[----:B------:R-:W-:Y:S01]  /*1480*/  ISETP.GT.U32.AND P1, PT, R0, 0x40, PT ;  /* 0x000000400000780c */ /* 0x000fe20003f24070 */
[----:B------:R-:W0:Y:S03]  /*1490*/  LDS.128 R4, [UR4+0x40] ;  /* 0x00004004ff047984 */ /* 0x000e260008000c00 */
[----:B------:R-:W-:-:S10]  /*14a0*/  DADD R14, R2, R14 ;  /* 0x00000000020e7229 */ /* 0x000fd4000000000e */
[----:B------:R-:W-:Y:S02]  /*14b0*/  FSEL R2, R14, R2, P1 ;  /* 0x000000020e027208 */ /* 0x000fe40000800000 */
[----:B------:R-:W-:Y:S02]  /*14c0*/  FSEL R3, R15, R3, P1 ;  /* 0x000000030f037208 */ /* 0x000fe40000800000 */
[----:B------:R-:W-:-:S04]  /*14d0*/  ISETP.GT.U32.AND P1, PT, R0, 0x60, PT ;  /* 0x000000600000780c */ /* 0x000fc80003f24070 */
[----:B-1----:R-:W-:-:S10]  /*14e0*/  DADD R8, R8, R2 ;  /* 0x0000000008087229 */ /* 0x002fd40000000002 */
[----:B------:R-:W-:Y:S02]  /*14f0*/  FSEL R2, R8, R2, P1 ;  /* 0x0000000208027208 */ /* 0x000fe40000800000 */
[----:B------:R-:W-:Y:S02]  /*1500*/  FSEL R3, R9, R3, P1 ;  /* 0x0000000309037208 */ /* 0x000fe40000800000 */
[----:B------:R-:W-:-:S04]  /*1510*/  ISETP.GT.U32.AND P1, PT, R0, 0x80, PT ;  /* 0x000000800000780c */ /* 0x000fc80003f24070 */
[----:B------:R-:W-:-:S10]  /*1520*/  DADD R10, R2, R10 ;  /* 0x00000000020a7229 */ /* 0x000fd4000000000a */
[----:B------:R-:W-:Y:S02]  /*1530*/  FSEL R2, R10, R2, P1 ;  /* 0x000000020a027208 */ /* 0x000fe40000800000 */
[----:B------:R-:W-:Y:S02]  /*1540*/  FSEL R3, R11, R3, P1 ;  /* 0x000000030b037208 */ /* 0x000fe40000800000 */
[----:B------:R-:W1:Y:S01]  /*1550*/  LDS.128 R8, [UR4+0x50] ;  /* 0x00005004ff087984 */ /* 0x000e620008000c00 */
[----:B------:R-:W-:-:S03]  /*1560*/  ISETP.GT.U32.AND P1, PT, R0, 0xa0, PT ;  /* 0x000000a00000780c */ /* 0x000fc60003f24070 */
[----:B0-----:R-:W-:-:S10]  /*1570*/  DADD R4, R4, R2 ;  /* 0x0000000004047229 */ /* 0x001fd40000000002 */
[----:B------:R-:W-:Y:S02]  /*1580*/  FSEL R2, R4, R2, P1 ;  /* 0x0000000204027208 */ /* 0x000fe40000800000 */
[----:B------:R-:W-:Y:S02]  /*1590*/  FSEL R3, R5, R3, P1 ;  /* 0x0000000305037208 */ /* 0x000fe40000800000 */
[----:B------:R-:W-:-:S04]  /*15a0*/  ISETP.GT.U32.AND P1, PT, R0, 0xc0, PT ;  /* 0x000000c00000780c */ /* 0x000fc80003f24070 */
[----:B------:R-:W-:-:S10]  /*15b0*/  DADD R6, R2, R6 ;  /* 0x0000000002067229 */ /* 0x000fd40000000006 */
[----:B------:R-:W-:Y:S02]  /*15c0*/  FSEL R2, R6, R2, P1 ;  /* 0x0000000206027208 */ /* 0x000fe40000800000 */
[----:B------:R-:W-:Y:S02]  /*15d0*/  FSEL R3, R7, R3, P1 ;  /* 0x0000000307037208 */ /* 0x000fe40000800000 */
[----:B------:R-:W0:Y:S01]  /*15e0*/  LDS.128 R4, [UR4+0x60] ;  /* 0x00006004ff047984 */ /* 0x000e220008000c00 */
[----:B------:R-:W-:-:S03]  /*15f0*/  ISETP.GT.U32.AND P1, PT, R0, 0xe0, PT ;  /* 0x000000e00000780c */ /* 0x000fc60003f24070 */
        /* <DEDUP_REMOVED lines=43> */
[----:B------:R-:W1:Y:S01]  /*18b0*/  LDS.64 R2, [UR4+0xb0] ;  /* 0x0000b004ff027984 */ /* 0x000e620008000a00 */
        /* <DEDUP_REMOVED lines=8> */
[----:B------:R-:W-:-:S04]  /*1940*/  ISETP.GT.U32.AND P1, PT, R0, 0x260, PT ;  /* 0x000002600000780c */ /* 0x000fc80003f24070 */
[----:B-1----:R-:W-:-:S10]  /*1950*/  DADD R2, R2, R4 ;  /* 0x0000000002027229 */ /* 0x002fd40000000004 */
[----:B------:R-:W-:Y:S02]  /*1960*/  FSEL R4, R2, R4, P1 ;  /* 0x0000000402047208 */ /* 0x000fe40000800000 */
[----:B------:R-:W-:Y:S01]  /*1970*/  FSEL R5, R3, R5, P1 ;  /* 0x0000000503057208 */ /* 0x000fe20000800000 */
[----:B------:R-:W-:Y:S06]  /*1980*/  BRA `(.L_x_135) ;  /* 0x0000001000f87947 */ /* 0x000fec0003800000 */
.L_x_120:
[----:B------:R-:W0:Y:S01]  /*1990*/  S2R R5, SR_TID.X ;  /* 0x0000000000057919 */ /* 0x000e220000002100 */
[----:B------:R-:W1:Y:S02]  /*19a0*/  LDCU.64 UR6, c[0x0][0x380] ;  /* 0x00007000ff0677ac */ /* 0x000e640008000a00 */
[----:B-1----:R-:W-:Y:S02]  /*19b0*/  IMAD.U32 R6, RZ, RZ, UR6 ;  /* 0x00000006ff067e24 */ /* 0x002fe4000f8e00ff */
[----:B------:R-:W-:Y:S01]  /*19c0*/  IMAD.U32 R7, RZ, RZ, UR7 ;  /* 0x00000007ff077e24 */ /* 0x000fe2000f8e00ff */
[----:B0-----:R-:W-:-:S05]  /*19d0*/  IADD3 R21, PT, PT, R5, UR4, RZ ;  /* 0x0000000405157c10 */ /* 0x001fca000fffe0ff */
[----:B------:R-:W-:-:S05]  /*19e0*/  IMAD.WIDE.U32 R20, R21, 0x8, R6 ;  /* 0x0000000815147825 */ /* 0x000fca00078e0006 */
[----:B------:R-:W2:Y:S04]  /*19f0*/  LDG.E.64 R14, desc[UR10][R20.64] ;  /* 0x0000000a140e7981 */ /* 0x000ea8000c1e1b00 */
[----:B------:R-:W2:Y:S04]  /*1a00*/  LDG.E.64 R16, desc[UR10][R20.64+0x1400] ;  /* 0x0014000a14107981 */ /* 0x000ea8000c1e1b00 */
[----:B------:R-:W3:Y:S04]  /*1a10*/  LDG.E.64 R18, desc[UR10][R20.64+0x2800] ;  /* 0x0028000a14127981 */ /* 0x000ee8000c1e1b00 */
[----:B------:R-:W4:Y:S04]  /*1a20*/  LDG.E.64 R12, desc[UR10][R20.64+0x3c00] ;  /* 0x003c000a140c7981 */ /* 0x000f28000c1e1b00 */
[----:B------:R-:W5:Y:S04]  /*1a30*/  LDG.E.64 R10, desc[UR10][R20.64+0x5000] ;  /* 0x0050000a140a7981 */ /* 0x000f68000c1e1b00 */
[----:B------:R-:W5:Y:S04]  /*1a40*/  LDG.E.64 R8, desc[UR10][R20.64+0x6400] ;  /* 0x0064000a14087981 */ /* 0x000f68000c1e1b00 */
[----:B------:R-:W5:Y:S04]  /*1a50*/  LDG.E.64 R2, desc[UR10][R20.64+0x7800] ;  /* 0x0078000a14027981 */ /* 0x000f68000c1e1b00 */
[----:B------:R-:W5:Y:S01]  /*1a60*/  LDG.E.64 R28, desc[UR10][R20.64+0x8c00] ;  /* 0x008c000a141c7981 */ /* 0x000f62000c1e1b00 */
[----:B------:R-:W-:Y:S01]  /*1a70*/  ISETP.GE.U32.AND P0, PT, R0, UR8, PT ;  /* 0x0000000800007c0c */ /* 0x000fe2000bf06070 */
[----:B--2---:R-:W-:-:S08]  /*1a80*/  DADD R14, R14, R16 ;  /* 0x000000000e0e7229 */ /* 0x004fd00000000010 */
[----:B---3--:R-:W-:-:S08]  /*1a90*/  DADD R14, R18, R14 ;  /* 0x00000000120e7229 */ /* 0x008fd0000000000e */
[----:B----4-:R-:W-:-:S08]  /*1aa0*/  DADD R12, R12, R14 ;  /* 0x000000000c0c7229 */ /* 0x010fd0000000000e */
[----:B-----5:R-:W-:-:S08]  /*1ab0*/  DADD R10, R10, R12 ;  /* 0x000000000a0a7229 */ /* 0x020fd0000000000c */
[----:B------:R-:W-:-:S08]  /*1ac0*/  DADD R8, R8, R10 ;  /* 0x0000000008087229 */ /* 0x000fd0000000000a */
[----:B------:R-:W-:-:S08]  /*1ad0*/  DADD R2, R2, R8 ;  /* 0x0000000002027229 */ /* 0x000fd00000000008 */
[----:B------:R-:W-:Y:S01]  /*1ae0*/  DADD R28, R28, R2 ;  /* 0x000000001c1c7229 */ /* 0x000fe20000000002 */
[----:B------:R-:W-:Y:S10]  /*1af0*/  @!P0 BRA `(.L_x_136) ;  /* 0x0000000c00708947 */ /* 0x000ff40003800000 */
[----:B------:R-:W-:Y:S01]  /*1b00*/  UIMAD UR12, UR13, 0x1400, UR4 ;  /* 0x000014000d0c78a4 */ /* 0x000fe2000f8e0204 */
[----:B------:R-:W-:Y:S01]  /*1b10*/  VIADD R0, R4, 0xffffec00 ;  /* 0xffffec0004007836 */ /* 0x000fe20000000000 */
[----:B------:R-:W-:Y:S01]  /*1b20*/  UIADD3 UR5, UPT, UPT, UR9, UR13, URZ ;  /* 0x0000000d09057290 */ /* 0x000fe2000fffe0ff */
[----:B------:R-:W-:-:S03]  /*1b30*/  LOP3.LUT R3, RZ, R5, RZ, 0x33, !PT ;  /* 0x00000005ff037212 */ /* 0x000fc600078e33ff */
[----:B------:R-:W-:Y:S01]  /*1b40*/  ISETP.LT.U32.AND P0, PT, R0, UR12, PT ;  /* 0x0000000c00007c0c */ /* 0x000fe2000bf01070 */
[----:B------:R-:W-:Y:S01]  /*1b50*/  UIMAD UR5, UR5, 0x1400, URZ ;  /* 0x00001400050578a4 */ /* 0x000fe2000f8e02ff */
[----:B------:R-:W-:-:S05]  /*1b60*/  IADD3 R3, PT, PT, R4, -UR8, R3 ;  /* 0x8000000804037c10 */ /* 0x000fca000fffe003 */
[----:B------:R-:W-:Y:S01]  /*1b70*/  IMAD.U32 R8, RZ, RZ, UR5 ;  /* 0x00000005ff087e24 */ /* 0x000fe2000f8e00ff */
[----:B------:R-:W-:Y:S01]  /*1b80*/  UMOV UR6, UR5 ;  /* 0x0000000500067c82 */ /* 0x000fe20008000000 */
[----:B------:R-:W-:Y:S01]  /*1b90*/  VIADD R2, R3, -UR4 ;  /* 0x8000000403027c36 */ /* 0x000fe20008000000 */
[----:B------:R-:W-:Y:S02]  /*1ba0*/  UMOV UR4, URZ ;  /* 0x000000ff00047c82 */ /* 0x000fe40008000000 */
[----:B------:R-:W-:Y:S01]  /*1bb0*/  IADD3 R5, PT, PT, R8, 0x1400, R5 ;  /* 0x0000140008057810 */ /* 0x000fe20007ffe005 */
[----:B------:R-:W-:Y:S06]  /*1bc0*/  @P0 BRA `(.L_x_137) ;  /* 0x0000000000840947 */ /* 0x000fec0003800000 */
[----:B------:R-:W0:Y:S01]  /*1bd0*/  LDC R4, c[0x0][0x3a8] ;  /* 0x0000ea00ff047b82 */ /* 0x000e220000000800 */
[----:B------:R-:W1:Y:S07]  /*1be0*/  LDCU UR7, c[0x0][0x3ac] ;  /* 0x00007580ff0777ac */ /* 0x000e6e0008000800 */
[----:B------:R-:W2:Y:S02]  /*1bf0*/  LDC.64 R6, c[0x0][0x380] ;  /* 0x0000e000ff067b82 */ /* 0x000ea40000000a00 */
.L_x_138:
[----:B------:R-:W3:Y:S02]  /*1c00*/  S2R R25, SR_TID.X ;  /* 0x0000000000197919 */ /* 0x000ee40000002100 */
[----:B---3--:R-:W-:-:S04]  /*1c10*/  VIADD R25, R25, UR12 ;  /* 0x0000000c19197c36 */ /* 0x008fc80008000000 */
[----:B--2---:R-:W-:-:S05]  /*1c20*/  IMAD.WIDE.U32 R24, R25, 0x8, R6 ;  /* 0x0000000819187825 */ /* 0x004fca00078e0006 */
        /* <DEDUP_REMOVED lines=8> */
[----:B0-----:R-:W-:-:S05]  /*1cb0*/  VIADD R3, R4, -UR12 ;  /* 0x8000000c04037c36 */ /* 0x001fca0008000000 */
[----:B------:R-:W-:Y:S01]  /*1cc0*/  ISETP.GE.U32.AND P0, PT, R3, UR8, PT ;  /* 0x0000000803007c0c */ /* 0x000fe2000bf06070 */
        /* <DEDUP_REMOVED lines=8> */
[----:B------:R-:W-:Y:S10]  /*1d50*/  @!P0 BRA `(.L_x_136) ;  /* 0x0000000800d88947 */ /* 0x000ff40003800000 */
[----:B-1----:R-:W-:Y:S01]  /*1d60*/  UMOV UR13, UR7 ;  /* 0x00000007000d7c82 */ /* 0x002fe20008000000 */
[----:B------:R-:W-:Y:S01]  /*1d70*/  UIADD3 UR4, UPT, UPT, UR4, 0x1, URZ ;  /* 0x0000000104047890 */ /* 0x000fe2000fffe0ff */
[----:B------:R-:W-:Y:S01]  /*1d80*/  VIADD R2, R2, -UR8 ;  /* 0x8000000802027c36 */ /* 0x000fe20008000000 */
[----:B------:R-:W-:Y:S01]  /*1d90*/  UIMAD UR12, UR13, 0x1400, UR12 ;  /* 0x000014000d0c78a4 */ /* 0x000fe2000f8e020c */
[----:B------:R-:W-:Y:S01]  /*1da0*/  VIADD R5, R5, UR8 ;  /* 0x0000000805057c36 */ /* 0x000fe20008000000 */
[----:B------:R-:W-:-:S04]  /*1db0*/  UIADD3 UR6, UPT, UPT, UR8, UR6, URZ ;  /* 0x0000000608067290 */ /* 0x000fc8000fffe0ff */
[----:B------:R-:W-:-:S13]  /*1dc0*/  ISETP.LT.U32.AND P0, PT, R0, UR12, PT ;  /* 0x0000000c00007c0c */ /* 0x000fda000bf01070 */
[----:B------:R-:W-:Y:S05]  /*1dd0*/  @!P0 BRA `(.L_x_138) ;  /* 0xfffffffc00888947 */ /* 0x000fea000383ffff */
.L_x_137:
[----:B------:R-:W0:Y:S01]  /*1de0*/  S2R R9, SR_TID.X ;  /* 0x0000000000097919 */ /* 0x000e220000002100 */
[----:B------:R-:W-:Y:S01]  /*1df0*/  VIADD R0, R4, -UR12 ;  /* 0x8000000c04007c36 */ /* 0x000fe20008000000 */
[----:B------:R-:W-:Y:S04]  /*1e00*/  BSSY.RECONVERGENT B1, `(.L_x_136) ;  /* 0x00000ab000017945 */ /* 0x000fe80003800200 */
[----:B0-----:R-:W-:-:S04]  /*1e10*/  ISETP.GE.AND P0, PT, R9, R0, PT ;  /* 0x000000000900720c */ /* 0x001fc80003f06270 */
[----:B------:R-:W-:-:S13]  /*1e20*/  ISETP.LE.U32.OR P0, PT, R4, UR12, P0 ;  /* 0x0000000c04007c0c */ /* 0x000fda0008703470 */
[----:B------:R-:W-:Y:S05]  /*1e30*/  @P0 BRA `(.L_x_139) ;  /* 0x00000008009c0947 */ /* 0x000fea0003800000 */
[----:B------:R-:W-:Y:S01]  /*1e40*/  UIMAD UR7, UR4, UR13, URZ ;  /* 0x0000000d040772a4 */ /* 0x000fe2000f8e02ff */
[----:B------:R-:W-:Y:S01]  /*1e50*/  LOP3.LUT R3, RZ, R9, RZ, 0x33, !PT ;  /* 0x00000009ff037212 */ /* 0x000fe200078e33ff */
[----:B------:R-:W-:Y:S01]  /*1e60*/  BSSY.RECONVERGENT B2, `(.L_x_140) ;  /* 0x0000056000027945 */ /* 0x000fe20003800200 */
[----:B------:R-:W-:Y:S02]  /*1e70*/  IMAD.MOV.U32 R0, RZ, RZ, R9 ;  /* 0x000000ffff007224 */ /* 0x000fe400078e0009 */
[----:B------:R-:W-:Y:S01]  /*1e80*/  IADD3 R4, PT, PT, R4, -UR5, R3 ;  /* 0x8000000504047c10 */ /* 0x000fe2000fffe003 */
[----:B------:R-:W-:-:S04]  /*1e90*/  IMAD.U32 R3, RZ, RZ, UR7 ;  /* 0x00000007ff037e24 */ /* 0x000fc8000f8e00ff */
[----:B------:R-:W-:-:S04]  /*1ea0*/  IMAD R4, R3, -0x1400, R4 ;  /* 0xffffec0003047824 */ /* 0x000fc800078e0204 */
[C---:B------:R-:W-:Y:S01]  /*1eb0*/  IMAD.HI.U32 R3, R4.reuse, -0x33333333, RZ ;  /* 0xcccccccd04037827 */ /* 0x040fe200078e00ff */
[----:B------:R-:W-:-:S04]  /*1ec0*/  ISETP.GE.U32.AND P0, PT, R4, 0x2580, PT ;  /* 0x000025800400780c */ /* 0x000fc80003f06070 */
[----:B------:R-:W-:-:S04]  /*1ed0*/  LEA.HI R3, R3, 0x1, RZ, 0x17 ;  /* 0x0000000103037811 */ /* 0x000fc800078fb8ff */
[----:B------:R-:W-:-:S05]  /*1ee0*/  LOP3.LUT R4, R3, 0xf, RZ, 0xc0, !PT ;  /* 0x0000000f03047812 */ /* 0x000fca00078ec0ff */
[----:B------:R-:W-:Y:S05]  /*1ef0*/  @!P0 BRA `(.L_x_141) ;  /* 0x0000000400308947 */ /* 0x000fea0003800000 */
[----:B------:R-:W-:Y:S01]  /*1f00*/  IMAD.HI.U32 R0, R2, -0x33333333, RZ ;  /* 0xcccccccd02007827 */ /* 0x000fe200078e00ff */
[----:B------:R-:W-:Y:S04]  /*1f10*/  BSSY.RECONVERGENT B3, `(.L_x_142) ;  /* 0x0000049000037945 */ /* 0x000fe80003800200 */
[----:B------:R-:W-:-:S04]  /*1f20*/  LEA.HI R0, R0, 0x1, RZ, 0x17 ;  /* 0x0000000100007811 */ /* 0x000fc800078fb8ff */
[----:B------:R-:W-:Y:S02]  /*1f30*/  LOP3.LUT R26, R0, 0xfffff0, RZ, 0xc0, !PT ;  /* 0x00fffff0001a7812 */ /* 0x000fe400078ec0ff */
[----:B------:R-:W-:-:S03]  /*1f40*/  LOP3.LUT R0, R9, 0x1400, RZ, 0xfc, !PT ;  /* 0x0000140009007812 */ /* 0x000fc600078efcff */
[----:B------:R-:W-:-:S07]  /*1f50*/  IMAD.MOV R26, RZ, RZ, -R26 ;  /* 0x000000ffff1a7224 */ /* 0x000fce00078e0a1a */
.L_x_143:
[C---:B------:R-:W-:Y:S02]  /*1f60*/  VIADD R23, R5.reuse, 0xffffec00 ;  /* 0xffffec0005177836 */ /* 0x040fe40000000000 */
[----:B------:R-:W-:Y:S02]  /*1f70*/  VIADD R19, R5, 0xffffee80 ;  /* 0xffffee8005137836 */ /* 0x000fe40000000000 */
[----:B------:R-:W-:-:S04]  /*1f80*/  IMAD.WIDE.U32 R22, R23, 0x8, R6 ;  /* 0x0000000817167825 */ /* 0x000fc800078e0006 */
[--C-:B------:R-:W-:Y:S02]  /*1f90*/  IMAD.WIDE.U32 R18, R19, 0x8, R6.reuse ;  /* 0x0000000813127825 */ /* 0x100fe400078e0006 */
[----:B------:R-:W2:Y:S02]  /*1fa0*/  LDG.E.64 R22, desc[UR10][R22.64] ;  /* 0x0000000a16167981 */ /* 0x000ea4000c1e1b00 */
[C---:B------:R-:W-:Y:S02]  /*1fb0*/  VIADD R17, R5.reuse, 0xfffff100 ;  /* 0xfffff10005117836 */ /* 0x040fe40000000000 */
[----:B------:R-:W3:Y:S01]  /*1fc0*/  LDG.E.64 R18, desc[UR10][R18.64] ;  /* 0x0000000a12127981 */ /* 0x000ee2000c1e1b00 */
[----:B------:R-:W-:Y:S02]  /*1fd0*/  VIADD R15, R5, 0xfffff380 ;  /* 0xfffff380050f7836 */ /* 0x000fe40000000000 */
[----:B------:R-:W-:-:S04]  /*1fe0*/  IMAD.WIDE.U32 R16, R17, 0x8, R6 ;  /* 0x0000000811107825 */ /* 0x000fc800078e0006 */
[--C-:B------:R-:W-:Y:S02]  /*1ff0*/  IMAD.WIDE.U32 R14, R15, 0x8, R6.reuse ;  /* 0x000000080f0e7825 */ /* 0x100fe400078e0006 */
[----:B------:R-:W4:Y:S02]  /*2000*/  LDG.E.64 R16, desc[UR10][R16.64] ;  /* 0x0000000a10107981 */ /* 0x000f24000c1e1b00 */
[C---:B------:R-:W-:Y:S02]  /*2010*/  VIADD R13, R5.reuse, 0xfffff600 ;  /* 0xfffff600050d7836 */ /* 0x040fe40000000000 */
[----:B------:R-:W5:Y:S01]  /*2020*/  LDG.E.64 R14, desc[UR10][R14.64] ;  /* 0x0000000a0e0e7981 */ /* 0x000f62000c1e1b00 */
[----:B------:R-:W-:Y:S02]  /*2030*/  VIADD R11, R5, 0xfffff880 ;  /* 0xfffff880050b7836 */ /* 0x000fe40000000000 */
[----:B------:R-:W-:-:S04]  /*2040*/  IMAD.WIDE.U32 R12, R13, 0x8, R6 ;  /* 0x000000080d0c7825 */ /* 0x000fc800078e0006 */
[--C-:B------:R-:W-:Y:S02]  /*2050*/  IMAD.WIDE.U32 R10, R11, 0x8, R6.reuse ;  /* 0x000000080b0a7825 */ /* 0x100fe400078e0006 */
[----:B------:R-:W5:Y:S02]  /*2060*/  LDG.E.64 R12, desc[UR10][R12.64] ;  /* 0x0000000a0c0c7981 */ /* 0x000f64000c1e1b00 */
[C---:B------:R-:W-:Y:S02]  /*2070*/  VIADD R9, R5.reuse, 0xfffffb00 ;  /* 0xfffffb0005097836 */ /* 0x040fe40000000000 */
[----:B------:R-:W5:Y:S01]  /*2080*/  LDG.E.64 R10, desc[UR10][R10.64] ;  /* 0x0000000a0a0a7981 */ /* 0x000f62000c1e1b00 */
[----:B------:R-:W-:Y:S02]  /*2090*/  VIADD R21, R5, 0xfffffd80 ;  /* 0xfffffd8005157836 */ /* 0x000fe40000000000 */
[----:B------:R-:W-:-:S04]  /*20a0*/  IMAD.WIDE.U32 R8, R9, 0x8, R6 ;  /* 0x0000000809087825 */ /* 0x000fc800078e0006 */
[----:B------:R-:W-:Y:S02]  /*20b0*/  IMAD.WIDE.U32 R20, R21, 0x8, R6 ;  /* 0x0000000815147825 */ /* 0x000fe400078e0006 */
[----:B------:R-:W5:Y:S04]  /*20c0*/  LDG.E.64 R8, desc[UR10][R8.64] ;  /* 0x0000000a08087981 */ /* 0x000f68000c1e1b00 */
[----:B------:R-:W5:Y:S01]  /*20d0*/  LDG.E.64 R20, desc[UR10][R20.64] ;  /* 0x0000000a14147981 */ /* 0x000f62000c1e1b00 */
[----:B------:R-:W-:Y:S01]  /*20e0*/  VIADD R25, R5, 0x280 ;  /* 0x0000028005197836 */ /* 0x000fe20000000000 */
[----:B--2---:R-:W-:-:S08]  /*20f0*/  DADD R22, R22, R28 ;  /* 0x0000000016167229 */ /* 0x004fd0000000001c */
[----:B---3--:R-:W-:Y:S01]  /*2100*/  DADD R18, R22, R18 ;  /* 0x0000000016127229 */ /* 0x008fe20000000012 */
[----:B------:R-:W-:-:S06]  /*2110*/  IMAD.WIDE.U32 R22, R5, 0x8, R6 ;  /* 0x0000000805167825 */ /* 0x000fcc00078e0006 */
[----:B------:R-:W2:Y:S01]  /*2120*/  LDG.E.64 R22, desc[UR10][R22.64] ;  /* 0x0000000a16167981 */ /* 0x000ea2000c1e1b00 */
[----:B----4-:R-:W-:Y:S01]  /*2130*/  DADD R16, R18, R16 ;  /* 0x0000000012107229 */ /* 0x010fe20000000010 */
[----:B------:R-:W-:-:S04]  /*2140*/  IMAD.WIDE.U32 R18, R25, 0x8, R6 ;  /* 0x0000000819127825 */ /* 0x000fc800078e0006 */
[----:B------:R-:W-:Y:S02]  /*2150*/  VIADD R25, R5, 0x500 ;  /* 0x0000050005197836 */ /* 0x000fe40000000000 */
[----:B------:R-:W3:Y:S01]  /*2160*/  LDG.E.64 R18, desc[UR10][R18.64] ;  /* 0x0000000a12127981 */ /* 0x000ee2000c1e1b00 */
[----:B-----5:R-:W-:Y:S01]  /*2170*/  DADD R14, R16, R14 ;  /* 0x00000000100e7229 */ /* 0x020fe2000000000e */
[----:B------:R-:W-:-:S04]  /*2180*/  IMAD.WIDE.U32 R16, R25, 0x8, R6 ;  /* 0x0000000819107825 */ /* 0x000fc800078e0006 */
[----:B------:R-:W-:Y:S02]  /*2190*/  VIADD R25, R5, 0x780 ;  /* 0x0000078005197836 */ /* 0x000fe40000000000 */
[----:B------:R-:W4:Y:S01]  /*21a0*/  LDG.E.64 R16, desc[UR10][R16.64] ;  /* 0x0000000a10107981 */ /* 0x000f22000c1e1b00 */
[----:B------:R-:W-:Y:S01]  /*21b0*/  DADD R12, R14, R12 ;  /* 0x000000000e0c7229 */ /* 0x000fe2000000000c */
[----:B------:R-:W-:-:S04]  /*21c0*/  IMAD.WIDE.U32 R14, R25, 0x8, R6 ;  /* 0x00000008190e7825 */ /* 0x000fc800078e0006 */
[----:B------:R-:W-:Y:S02]  /*21d0*/  VIADD R25, R5, 0xa00 ;  /* 0x00000a0005197836 */ /* 0x000fe40000000000 */
[----:B------:R-:W5:Y:S01]  /*21e0*/  LDG.E.64 R14, desc[UR10][R14.64] ;  /* 0x0000000a0e0e7981 */ /* 0x000f62000c1e1b00 */
        /* <DEDUP_REMOVED lines=9> */
[----:B------:R-:W-:Y:S01]  /*2280*/  IMAD.WIDE.U32 R8, R25, 0x8, R6 ;  /* 0x0000000819087825 */ /* 0x000fe200078e0006 */
[----:B------:R-:W-:-:S05]  /*2290*/  IADD3 R25, PT, PT, R5, 0x1180, RZ ;  /* 0x0000118005197810 */ /* 0x000fca0007ffe0ff */
[----:B------:R-:W5:Y:S01]  /*22a0*/  LDG.E.64 R8, desc[UR10][R8.64] ;  /* 0x0000000a08087981 */ /* 0x000f62000c1e1b00 */
[----:B------:R-:W-:-:S06]  /*22b0*/  IMAD.WIDE.U32 R24, R25, 0x8, R6 ;  /* 0x0000000819187825 */ /* 0x000fcc00078e0006 */
[----:B------:R-:W5:Y:S01]  /*22c0*/  LDG.E.64 R24, desc[UR10][R24.64] ;  /* 0x0000000a18187981 */ /* 0x000f62000c1e1b00 */
[----:B------:R-:W-:Y:S02]  /*22d0*/  VIADD R26, R26, 0x10 ;  /* 0x000000101a1a7836 */ /* 0x000fe40000000000 */
[----:B------:R-:W-:Y:S02]  /*22e0*/  VIADD R0, R0, 0x2800 ;  /* 0x0000280000007836 */ /* 0x000fe40000000000 */
[----:B------:R-:W-:Y:S01]  /*22f0*/  VIADD R5, R5, 0x2800 ;  /* 0x0000280005057836 */ /* 0x000fe20000000000 */
[----:B------:R-:W-:Y:S01]  /*2300*/  ISETP.NE.AND P0, PT, R26, RZ, PT ;  /* 0x000000ff1a00720c */ /* 0x000fe20003f05270 */
        /* <DEDUP_REMOVED lines=9> */
[----:B------:R-:W-:Y:S05]  /*23a0*/  BSYNC.RECONVERGENT B3 ;  /* 0x0000000000037941 */ /* 0x000fea0003800200 */
.L_x_142:
[----:B------:R-:W-:-:S07]  /*23b0*/  VIADD R0, R0, 0xffffec00 ;  /* 0xffffec0000007836 */ /* 0x000fce0000000000 */
.L_x_141:
[----:B------:R-:W-:Y:S05]  /*23c0*/  BSYNC.RECONVERGENT B2 ;  /* 0x0000000000027941 */ /* 0x000fea0003800200 */
.L_x_140:
[----:B------:R-:W-:-:S13]  /*23d0*/  ISETP.NE.AND P0, PT, R4, RZ, PT ;  /* 0x000000ff0400720c */ /* 0x000fda0003f05270 */
[----:B------:R-:W-:Y:S05]  /*23e0*/  @!P0 BRA `(.L_x_139) ;  /* 0x0000000400308947 */ /* 0x000fea0003800000 */
[----:B------:R-:W-:Y:S01]  /*23f0*/  ISETP.GE.U32.AND P0, PT, R4, 0x8, PT ;  /* 0x000000080400780c */ /* 0x000fe20003f06070 */
[----:B------:R-:W-:Y:S01]  /*2400*/  BSSY.RECONVERGENT B2, `(.L_x_144) ;  /* 0x0000025000027945 */ /* 0x000fe20003800200 */
[----:B------:R-:W-:-:S04]  /*2410*/  LOP3.LUT R22, R3, 0x7, RZ, 0xc0, !PT ;  /* 0x0000000703167812 */ /* 0x000fc800078ec0ff */
[----:B------:R-:W-:-:S07]  /*2420*/  ISETP.NE.AND P1, PT, R22, RZ, PT ;  /* 0x000000ff1600720c */ /* 0x000fce0003f25270 */
[----:B------:R-:W-:Y:S06]  /*2430*/  @!P0 BRA `(.L_x_145) ;  /* 0x0000000000848947 */ /* 0x000fec0003800000 */
[----:B------:R-:W-:-:S04]  /*2440*/  VIADD R19, R0, UR12 ;  /* 0x0000000c00137c36 */ /* 0x000fc80008000000 */
[----:B------:R-:W-:-:S04]  /*2450*/  IMAD.WIDE.U32 R4, R19, 0x8, R6 ;  /* 0x0000000813047825 */ /* 0x000fc800078e0006 */
[C---:B------:R-:W-:Y:S02]  /*2460*/  VIADD R17, R19.reuse, 0x280 ;  /* 0x0000028013117836 */ /* 0x040fe40000000000 */
[----:B------:R-:W2:Y:S01]  /*2470*/  LDG.E.64 R4, desc[UR10][R4.64] ;  /* 0x0000000a04047981 */ /* 0x000ea2000c1e1b00 */
        /* <DEDUP_REMOVED lines=14> */
[--C-:B------:R-:W-:Y:S02]  /*2560*/  IMAD.WIDE.U32 R20, R21, 0x8, R6.reuse ;  /* 0x0000000815147825 */ /* 0x100fe400078e0006 */
[----:B------:R-:W5:Y:S02]  /*2570*/  LDG.E.64 R8, desc[UR10][R8.64] ;  /* 0x0000000a08087981 */ /* 0x000f64000c1e1b00 */
[----:B------:R-:W-:Y:S02]  /*2580*/  VIADD R19, R19, 0x1180 ;  /* 0x0000118013137836 */ /* 0x000fe40000000000 */
[----:B------:R-:W5:Y:S02]  /*2590*/  LDG.E.64 R20, desc[UR10][R20.64] ;  /* 0x0000000a14147981 */ /* 0x000f64000c1e1b00 */
[----:B------:R-:W-:-:S06]  /*25a0*/  IMAD.WIDE.U32 R18, R19, 0x8, R6 ;  /* 0x0000000813127825 */ /* 0x000fcc00078e0006 */
        /* <DEDUP_REMOVED lines=10> */
.L_x_145:
[----:B------:R-:W-:Y:S05]  /*2650*/  BSYNC.RECONVERGENT B2 ;  /* 0x0000000000027941 */ /* 0x000fea0003800200 */
.L_x_144:
[----:B------:R-:W-:Y:S05]  /*2660*/  @!P1 BRA `(.L_x_139) ;  /* 0x0000000000909947 */ /* 0x000fea0003800000 */
[----:B------:R-:W-:Y:S01]  /*2670*/  ISETP.GE.U32.AND P0, PT, R22, 0x4, PT ;  /* 0x000000041600780c */ /* 0x000fe20003f06070 */
[----:B------:R-:W-:Y:S01]  /*2680*/  BSSY.RECONVERGENT B2, `(.L_x_146) ;  /* 0x0000014000027945 */ /* 0x000fe20003800200 */
[----:B------:R-:W-:-:S11]  /*2690*/  LOP3.LUT P1, RZ, R3, 0x3, RZ, 0xc0, !PT ;  /* 0x0000000303ff7812 */ /* 0x000fd6000782c0ff */
[----:B------:R-:W-:Y:S05]  /*26a0*/  @!P0 BRA `(.L_x_147) ;  /* 0x0000000000448947 */ /* 0x000fea0003800000 */
        /* <DEDUP_REMOVED lines=8> */
[----:B------:R-:W-:Y:S02]  /*2730*/  VIADD R13, R3, 0x780 ;  /* 0x00000780030d7836 */ /* 0x000fe40000000000 */
[----:B------:R-:W4:Y:S02]  /*2740*/  LDG.E.64 R10, desc[UR10][R10.64] ;  /* 0x0000000a0a0a7981 */ /* 0x000f24000c1e1b00 */
[----:B------:R-:W-:-:S06]  /*2750*/  IMAD.WIDE.U32 R12, R13, 0x8, R6 ;  /* 0x000000080d0c7825 */ /* 0x000fcc00078e0006 */
[----:B------:R-:W5:Y:S01]  /*2760*/  LDG.E.64 R12, desc[UR10][R12.64] ;  /* 0x0000000a0c0c7981 */ /* 0x000f62000c1e1b00 */
[----:B------:R-:W-:Y:S01]  /*2770*/  VIADD R0, R0, 0xa00 ;  /* 0x00000a0000007836 */ /* 0x000fe20000000000 */
[----:B--2---:R-:W-:-:S08]  /*2780*/  DADD R28, R28, R4 ;  /* 0x000000001c1c7229 */ /* 0x004fd00000000004 */
[----:B---3--:R-:W-:-:S08]  /*2790*/  DADD R28, R28, R8 ;  /* 0x000000001c1c7229 */ /* 0x008fd00000000008 */
[----:B----4-:R-:W-:-:S08]  /*27a0*/  DADD R28, R28, R10 ;  /* 0x000000001c1c7229 */ /* 0x010fd0000000000a */
[----:B-----5:R-:W-:-:S11]  /*27b0*/  DADD R28, R28, R12 ;  /* 0x000000001c1c7229 */ /* 0x020fd6000000000c */
.L_x_147:
[----:B------:R-:W-:Y:S05]  /*27c0*/  BSYNC.RECONVERGENT B2 ;  /* 0x0000000000027941 */ /* 0x000fea0003800200 */
.L_x_146:
[----:B------:R-:W-:Y:S05]  /*27d0*/  @!P1 BRA `(.L_x_139) ;  /* 0x0000000000349947 */ /* 0x000fea0003800000 */
[----:B------:R-:W-:-:S04]  /*27e0*/  IMAD.HI.U32 R2, R2, -0x33333333, RZ ;  /* 0xcccccccd02027827 */ /* 0x000fc800078e00ff */
[----:B------:R-:W-:Y:S01]  /*27f0*/  VIADD R5, R0, UR6 ;  /* 0x0000000600057c36 */ /* 0x000fe20008000000 */
[----:B------:R-:W-:-:S04]  /*2800*/  LOP3.LUT R2, R2, 0xffff, RZ, 0xc0, !PT ;  /* 0x0000ffff02027812 */ /* 0x000fc800078ec0ff */
[----:B------:R-:W-:-:S04]  /*2810*/  LEA.HI R2, R2, 0x1, RZ, 0x17 ;  /* 0x0000000102027811 */ /* 0x000fc800078fb8ff */
[----:B------:R-:W-:-:S05]  /*2820*/  LOP3.LUT R2, R2, 0x3, RZ, 0xc0, !PT ;  /* 0x0000000302027812 */ /* 0x000fca00078ec0ff */
[----:B------:R-:W-:-:S07]  /*2830*/  IMAD.MOV R0, RZ, RZ, -R2 ;  /* 0x000000ffff007224 */ /* 0x000fce00078e0a02 */
.L_x_148:
[----:B------:R-:W-:-:S06]  /*2840*/  IMAD.WIDE.U32 R2, R5, 0x8, R6 ;  /* 0x0000000805027825 */ /* 0x000fcc00078e0006 */
[----:B------:R-:W2:Y:S01]  /*2850*/  LDG.E.64 R2, desc[UR10][R2.64] ;  /* 0x0000000a02027981 */ /* 0x000ea2000c1e1b00 */
[----:B------:R-:W-:Y:S02]  /*2860*/  VIADD R0, R0, 0x1 ;  /* 0x0000000100007836 */ /* 0x000fe40000000000 */
[----:B------:R-:W-:-:S03]  /*2870*/  VIADD R5, R5, 0x280 ;  /* 0x0000028005057836 */ /* 0x000fc60000000000 */
[----:B------:R-:W-:Y:S01]  /*2880*/  ISETP.NE.AND P0, PT, R0, RZ, PT ;  /* 0x000000ff0000720c */ /* 0x000fe20003f05270 */
[----:B--2---:R-:W-:-:S12]  /*2890*/  DADD R28, R2, R28 ;  /* 0x00000000021c7229 */ /* 0x004fd8000000001c */
[----:B------:R-:W-:Y:S05]  /*28a0*/  @P0 BRA `(.L_x_148) ;  /* 0xfffffffc00e40947 */ /* 0x000fea000383ffff */
.L_x_139:
[----:B------:R-:W-:Y:S05]  /*28b0*/  BSYNC.RECONVERGENT B1 ;  /* 0x0000000000017941 */ /* 0x000fea0003800200 */
.L_x_136:
[----:B------:R-:W0:Y:S01]  /*28c0*/  S2R R0, SR_LANEID ;  /* 0x0000000000007919 */ /* 0x000e220000000000 */
[----:B------:R-:W-:Y:S04]  /*28d0*/  SHFL.DOWN PT, R2, R28, 0x1, 0x1f ;  /* 0x08201f001c027f89 */ /* 0x000fe800000e0000 */
[----:B------:R-:W2:Y:S01]  /*28e0*/  SHFL.DOWN PT, R3, R29, 0x1, 0x1f ;  /* 0x08201f001d037f89 */ /* 0x000ea200000e0000 */
[----:B------:R-:W3:Y:S01]  /*28f0*/  S2R R11, SR_TID.X ;  /* 0x00000000000b7919 */ /* 0x000ee20000002100 */
[----:B--2---:R-:W-:Y:S01]  /*2900*/  DADD R2, R2, R28 ;  /* 0x0000000002027229 */ /* 0x004fe2000000001c */
[C---:B0-----:R-:W-:Y:S02]  /*2910*/  ISETP.GT.AND P0, PT, R0.reuse, 0x1e, PT ;  /* 0x0000001e0000780c */ /* 0x041fe40003f04270 */
[----:B------:R-:W-:-:S07]  /*2920*/  ISETP.NE.AND P1, PT, R0, RZ, PT ;  /* 0x000000ff0000720c */ /* 0x000fce0003f25270 */
[----:B------:R-:W-:Y:S02]  /*2930*/  FSEL R4, R28, R2, P0 ;  /* 0x000000021c047208 */ /* 0x000fe40000000000 */
[----:B------:R-:W-:Y:S02]  /*2940*/  FSEL R5, R29, R3, P0 ;  /* 0x000000031d057208 */ /* 0x000fe40000000000 */
[----:B------:R-:W-:Y:S01]  /*2950*/  ISETP.GT.AND P0, PT, R0, 0x1d, PT ;  /* 0x0000001d0000780c */ /* 0x000fe20003f04270 */
[----:B------:R-:W-:Y:S04]  /*2960*/  SHFL.DOWN PT, R2, R4, 0x2, 0x1f ;  /* 0x08401f0004027f89 */ /* 0x000fe800000e0000 */
[----:B------:R-:W0:Y:S01]  /*2970*/  SHFL.DOWN PT, R3, R5, 0x2, 0x1f ;  /* 0x08401f0005037f89 */ /* 0x000e2200000e0000 */
[----:B------:R-:W2:Y:S01]  /*2980*/  @!P1 S2R R10, SR_CgaCtaId ;  /* 0x00000000000a9919 */ /* 0x000ea20000008800 */
        /* <DEDUP_REMOVED lines=12> */
[----:B---3--:R-:W-:Y:S01]  /*2a50*/  @!P1 SHF.R.U32.HI R6, RZ, 0x2, R11 ;  /* 0x00000002ff069819 */ /* 0x008fe2000001160b */
[----:B------:R-:W0:Y:S01]  /*2a60*/  SHFL.DOWN PT, R3, R9, 0x8, 0x1f ;  /* 0x09001f0009037f89 */ /* 0x000e2200000e0000 */
[----:B--2---:R-:W-:-:S02]  /*2a70*/  @!P1 LEA R7, R10, R7, 0x18 ;  /* 0x000000070a079211 */ /* 0x004fc400078ec0ff */
        /* <DEDUP_REMOVED lines=19> */
[----:B------:R-:W3:Y:S04]  /*2bb0*/  LDS.128 R12, [UR4+0x30] ;  /* 0x00003004ff0c7984 */ /* 0x000ee80008000c00 */
[----:B------:R-:W4:Y:S01]  /*2bc0*/  LDS.128 R8, [UR4+0x40] ;  /* 0x00004004ff087984 */ /* 0x000f220008000c00 */
[----:B0-----:R-:W-:-:S03]  /*2bd0*/  DADD R16, R4, R16 ;  /* 0x0000000004107229 */ /* 0x001fc60000000010 */
[----:B--2---:R-:W0:Y:S05]  /*2be0*/  LDS.128 R4, [UR4+0x50] ;  /* 0x00005004ff047984 */ /* 0x004e2a0008000c00 */
[----:B------:R-:W-:-:S08]  /*2bf0*/  DADD R16, R16, R18 ;  /* 0x0000000010107229 */ /* 0x000fd00000000012 */
[----:B---3--:R-:W-:-:S08]  /*2c00*/  DADD R12, R16, R12 ;  /* 0x00000000100c7229 */ /* 0x008fd0000000000c */
[----:B------:R-:W-:Y:S02]  /*2c10*/  DADD R2, R12, R14 ;  /* 0x000000000c027229 */ /* 0x000fe4000000000e */
[----:B------:R-:W2:Y:S06]  /*2c20*/  LDS.128 R12, [UR4+0x60] ;  /* 0x00006004ff0c7984 */ /* 0x000eac0008000c00 */
[----:B----4-:R-:W-:-:S08]  /*2c30*/  DADD R2, R2, R8 ;  /* 0x0000000002027229 */ /* 0x010fd00000000008 */
[----:B------:R-:W-:Y:S01]  /*2c40*/  DADD R2, R2, R10 ;  /* 0x0000000002027229 */ /* 0x000fe2000000000a */
[----:B------:R-:W3:Y:S07]  /*2c50*/  LDS.128 R8, [UR4+0x70] ;  /* 0x00007004ff087984 */ /* 0x000eee0008000c00 */
[----:B0-----:R-:W-:-:S08]  /*2c60*/  DADD R2, R2, R4 ;  /* 0x0000000002027229 */ /* 0x001fd00000000004 */
[----:B------:R-:W-:Y:S01]  /*2c70*/  DADD R2, R2, R6 ;  /* 0x0000000002027229 */ /* 0x000fe20000000006 */
[----:B------:R-:W0:Y:S07]  /*2c80*/  LDS.128 R4, [UR4+0x80] ;  /* 0x00008004ff047984 */ /* 0x000e2e0008000c00 */
[----:B--2---:R-:W-:-:S08]  /*2c90*/  DADD R2, R2, R12 ;  /* 0x0000000002027229 */ /* 0x004fd0000000000c */
[----:B------:R-:W-:Y:S01]  /*2ca0*/  DADD R2, R2, R14 ;  /* 0x0000000002027229 */ /* 0x000fe2000000000e */
[----:B------:R-:W2:Y:S07]  /*2cb0*/  LDS.128 R12, [UR4+0x90] ;  /* 0x00009004ff0c7984 */ /* 0x000eae0008000c00 */
[----:B---3--:R-:W-:-:S08]  /*2cc0*/  DADD R2, R2, R8 ;  /* 0x0000000002027229 */ /* 0x008fd00000000008 */
[----:B------:R-:W-:Y:S01]  /*2cd0*/  DADD R2, R2, R10 ;  /* 0x0000000002027229 */ /* 0x000fe2000000000a */
[----:B------:R-:W3:Y:S07]  /*2ce0*/  LDS.128 R8, [UR4+0xa0] ;  /* 0x0000a004ff087984 */ /* 0x000eee0008000c00 */
[----:B0-----:R-:W-:Y:S01]  /*2cf0*/  DADD R2, R2, R4 ;  /* 0x0000000002027229 */ /* 0x001fe20000000004 */
[----:B------:R-:W0:Y:S07]  /*2d00*/  LDS.64 R4, [UR4+0xb0] ;  /* 0x0000b004ff047984 */ /* 0x000e2e0008000a00 */
[----:B------:R-:W-:-:S08]  /*2d10*/  DADD R2, R2, R6 ;  /* 0x0000000002027229 */ /* 0x000fd00000000006 */
[----:B--2---:R-:W-:-:S08]  /*2d20*/  DADD R2, R2, R12 ;  /* 0x0000000002027229 */ /* 0x004fd0000000000c */
[----:B------:R-:W-:-:S08]  /*2d30*/  DADD R2, R2, R14 ;  /* 0x0000000002027229 */ /* 0x000fd0000000000e */
[----:B---3--:R-:W-:-:S08]  /*2d40*/  DADD R2, R2, R8 ;  /* 0x0000000002027229 */ /* 0x008fd00000000008 */
[----:B------:R-:W-:-:S08]  /*2d50*/  DADD R2, R2, R10 ;  /* 0x0000000002027229 */ /* 0x000fd0000000000a */
[----:B0-----:R-:W-:-:S11]  /*2d60*/  DADD R4, R2, R4 ;  /* 0x0000000002047229 */ /* 0x001fd60000000004 */
.L_x_135:
[----:B-1----:R-:W-:Y:S05]  /*2d70*/  BSYNC.RECONVERGENT B0 ;  /* 0x0000000000007941 */ /* 0x002fea0003800200 */
.L_x_119:
[----:B------:R-:W-:Y:S05]  /*2d80*/  @P0 EXIT ;  /* 0x000000000000094d */ /* 0x000fea0003800000 */
[----:B------:R-:W1:Y:S02]  /*2d90*/  LDCU.64 UR4, c[0x0][0x388] ;  /* 0x00007100ff0477ac */ /* 0x000e640008000a00 */
[----:B-1----:R-:W-:-:S06]  /*2da0*/  UIMAD.WIDE.U32 UR4, UR9, 0x8, UR4 ;  /* 0x00000008090478a5 */ /* 0x002fcc000f8e0004 */
[----:B--2---:R-:W-:Y:S02]  /*2db0*/  IMAD.U32 R2, RZ, RZ, UR4 ;  /* 0x00000004ff027e24 */ /* 0x004fe4000f8e00ff */
[----:B------:R-:W-:-:S05]  /*2dc0*/  IMAD.U32 R3, RZ, RZ, UR5 ;  /* 0x00000005ff037e24 */ /* 0x000fca000f8e00ff */
[----:B------:R-:W-:Y:S01]  /*2dd0*/  STG.E.64 desc[UR10][R2.64], R4 ;  /* 0x0000000402007986 */ /* 0x000fe2000c101b0a */
[----:B------:R-:W-:Y:S05]  /*2de0*/  EXIT ;  /* 0x000000000000794d */ /* 0x000fea0003800000 */
.L_x_149:
        /* <DEDUP_REMOVED lines=9> */
.L_x_189:


//--------------------- .text._ZN3cub18CUB_300001_SM_10006detail6reduce28DeviceReduceSingleTileKernelINS2_10policy_hubIdjN4cuda3std3__44plusIdEEE10Policy1000EN6thrust24THRUST_300001_SM_1000_NS6detail15normal_iteratorINSD_10device_ptrIdEEEEPdjS9_ddNS7_10__identityEEEvT0_T1_T2_T3_T4_T6_ --------------------------
	.section	.text._ZN3cub18CUB_300001_SM_10006detail6reduce28DeviceReduceSingleTileKernelINS2_10policy_hubIdjN4cuda3std3__44plusIdEEE10Policy1000EN6thrust24THRUST_300001_SM_1000_NS6detail15normal_iteratorINSD_10device_ptrIdEEEEPdjS9_ddNS7_10__identityEEEvT0_T1_T2_T3_T4_T6_,"ax",@progbits
	.align	128
        .global         _ZN3cub18CUB_300001_SM_10006detail6reduce28DeviceReduceSingleTileKernelINS2_10policy_hubIdjN4cuda3std3__44plusIdEEE10Policy1000EN6thrust24THRUST_300001_SM_1000_NS6detail15normal_iteratorINSD_10device_ptrIdEEEEPdjS9_ddNS7_10__identityEEEvT0_T1_T2_T3_T4_T6_
        .type           _ZN3cub18CUB_300001_SM_10006detail6reduce28DeviceReduceSingleTileKernelINS2_10policy_hubIdjN4cuda3std3__44plusIdEEE10Policy1000EN6thrust24THRUST_300001_SM_1000_NS6detail15normal_iteratorINSD_10device_ptrIdEEEEPdjS9_ddNS7_10__identityEEEvT0_T1_T2_T3_T4_T6_,@function
        .size           _ZN3cub18CUB_300001_SM_10006detail6reduce28DeviceReduceSingleTileKernelINS2_10policy_hubIdjN4cuda3std3__44plusIdEEE10Policy1000EN6thrust24THRUST_300001_SM_1000_NS6detail15normal_iteratorINSD_10device_ptrIdEEEEPdjS9_ddNS7_10__identityEEEvT0_T1_T2_T3_T4_T6_,(.L_x_190 - _ZN3cub18CUB_300001_SM_10006detail6reduce28DeviceReduceSingleTileKernelINS2_10policy_hubIdjN4cuda3std3__44plusIdEEE10Policy1000EN6thrust24THRUST_300001_SM_1000_NS6detail15normal_iteratorINSD_10device_ptrIdEEEEPdjS9_ddNS7_10__identityEEEvT0_T1_T2_T3_T4_T6_)
        .other          _ZN3cub18CUB_300001_SM_10006detail6reduce28DeviceReduceSingleTileKernelINS2_10policy_hubIdjN4cuda3std3__44plusIdEEE10Policy1000EN6thrust24THRUST_300001_SM_1000_NS6detail15normal_iteratorINSD_10device_ptrIdEEEEPdjS9_ddNS7_10__identityEEEvT0_T1_T2_T3_T4_T6_,@"STO_CUDA_ENTRY STV_DEFAULT"
_ZN3cub18CUB_300001_SM_10006detail6reduce28DeviceReduceSingleTileKernelINS2_10policy_hubIdjN4cuda3std3__44plusIdEEE10Policy1000EN6thrust24THRUST_300001_SM_1000_NS6detail15normal_iteratorINSD_10device_ptrIdEEEEPdjS9_ddNS7_10__identityEEEvT0_T1_T2_T3_T4_T6_:
.text._ZN3cub18CUB_300001_SM_10006detail6reduce28DeviceReduceSingleTileKernelINS2_10policy_hubIdjN4cuda3std3__44plusIdEEE10Policy1000EN6thrust24THRUST_300001_SM_1000_NS6detail15normal_iteratorINSD_10device_ptrIdEEEEPdjS9_ddNS7_10__identityEEEvT0_T1_T2_T3_T4_T6_:
        /* <DEDUP_REMOVED lines=13> */
.L_x_150:
[----:B------:R-:W-:Y:S01]  /*00d0*/  ISETP.GT.U32.AND P0, PT, R2, 0x13ff, PT ;  /* 0x000013ff0200780c */ /* 0x000fe20003f04070 */
[----:B------:R-:W-:-:S12]  /*00e0*/  BSSY.RECONVERGENT B0, `(.L_x_151) ;  /* 0x0000280000007945 */ /* 0x000fd80003800200 */
        /* <DEDUP_REMOVED lines=11> */
.L_x_154:
[----:B------:R-:W-:Y:S05]  /*01a0*/  BSYNC.RECONVERGENT B1 ;  /* 0x0000000000017941 */ /* 0x000fea0003800200 */
.L_x_153:
[----:B------:R-:W-:Y:S01]  /*01b0*/  ISETP.GE.U32.AND P0, PT, R41, R2, PT ;  /* 0x000000022900720c */ /* 0x000fe20003f06070 */
[----:B------:R-:W-:-:S12]  /*01c0*/  BSSY.RECONVERGENT B1, `(.L_x_155) ;  /* 0x0000073000017945 */ /* 0x000fd80003800200 */
[----:B------:R-:W-:Y:S05]  /*01d0*/  @P0 BRA `(.L_x_156) ;  /* 0x0000000400c40947 */ /* 0x000fea0003800000 */
[----:B------:R-:W-:Y:S01]  /*01e0*/  LOP3.LUT R5, RZ, R41, RZ, 0x33, !PT ;  /* 0x00000029ff057212 */ /* 0x000fe200078e33ff */
[----:B------:R-:W-:Y:S04]  /*01f0*/  BSSY.RECONVERGENT B2, `(.L_x_157) ;  /* 0x0000034000027945 */ /* 0x000fe80003800200 */
[----:B------:R-:W-:-:S04]  /*0200*/  IMAD.IADD R5, R5, 0x1, R2 ;  /* 0x0000000105057824 */ /* 0x000fc800078e0202 */
[C---:B------:R-:W-:Y:S01]  /*0210*/  IMAD.HI.U32 R40, R5.reuse, -0x33333333, RZ ;  /* 0xcccccccd05287827 */ /* 0x040fe200078e00ff */
[----:B------:R-:W-:-:S04]  /*0220*/  ISETP.GE.U32.AND P1, PT, R5, 0x2580, PT ;  /* 0x000025800500780c */ /* 0x000fc80003f26070 */
[----:B------:R-:W-:-:S04]  /*0230*/  LEA.HI R40, R40, 0x1, RZ, 0x17 ;  /* 0x0000000128287811 */ /* 0x000fc800078fb8ff */
[----:B------:R-:W-:-:S04]  /*0240*/  LOP3.LUT R42, R40, 0xf, RZ, 0xc0, !PT ;  /* 0x0000000f282a7812 */ /* 0x000fc800078ec0ff */
[----:B------:R-:W-:Y:S01]  /*0250*/  ISETP.NE.AND P0, PT, R42, RZ, PT ;  /* 0x000000ff2a00720c */ /* 0x000fe20003f05270 */
[----:B------:R-:W-:-:S12]  /*0260*/  @!P1 BRA `(.L_x_158) ;  /* 0x0000000000b09947 */ /* 0x000fd80003800000 */
[----:B------:R-:W0:Y:S01]  /*0270*/  LDC.64 R4, c[0x0][0x380] ;  /* 0x0000e000ff047b82 */ /* 0x000e220000000a00 */
[----:B------:R-:W-:-:S05]  /*0280*/  LOP3.LUT R0, R40, 0xfffff0, RZ, 0xc0, !PT ;  /* 0x00fffff028007812 */ /* 0x000fca00078ec0ff */
[----:B------:R-:W-:Y:S02]  /*0290*/  IMAD.MOV R0, RZ, RZ, -R0 ;  /* 0x000000ffff007224 */ /* 0x000fe400078e0a00 */
[----:B0-----:R-:W-:-:S03]  /*02a0*/  IMAD.WIDE.U32 R4, R41, 0x8, R4 ;  /* 0x0000000829047825 */ /* 0x001fc600078e0004 */
[----:B------:R-:W-:-:S05]  /*02b0*/  IADD3 R4, P1, PT, R4, 0xa000, RZ ;  /* 0x0000a00004047810 */ /* 0x000fca0007f3e0ff */
[----:B------:R-:W-:-:S08]  /*02c0*/  IMAD.X R5, RZ, RZ, R5, P1 ;  /* 0x000000ffff057224 */ /* 0x000fd000008e0605 */
.L_x_159:
        /* <DEDUP_REMOVED lines=38> */
.L_x_158:
[----:B------:R-:W-:Y:S05]  /*0530*/  BSYNC.RECONVERGENT B2 ;  /* 0x0000000000027941 */ /* 0x000fea0003800200 */
.L_x_157:
[----:B------:R-:W-:Y:S05]  /*0540*/  @!P0 BRA `(.L_x_156) ;  /* 0x0000000000e88947 */ /* 0x000fea0003800000 */
[----:B------:R-:W-:Y:S01]  /*0550*/  ISETP.GE.U32.AND P0, PT, R42, 0x8, PT ;  /* 0x000000082a00780c */ /* 0x000fe20003f06070 */
[----:B------:R-:W-:Y:S01]  /*0560*/  BSSY.RECONVERGENT B2, `(.L_x_160) ;  /* 0x0000017000027945 */ /* 0x000fe20003800200 */
[----:B------:R-:W-:-:S04]  /*0570*/  LOP3.LUT R22, R40, 0x7, RZ, 0xc0, !PT ;  /* 0x0000000728167812 */ /* 0x000fc800078ec0ff */
[----:B------:R-:W-:-:S07]  /*0580*/  ISETP.NE.AND P1, PT, R22, RZ, PT ;  /* 0x000000ff1600720c */ /* 0x000fce0003f25270 */
[----:B------:R-:W-:Y:S06]  /*0590*/  @!P0 BRA `(.L_x_161) ;  /* 0x00000000004c8947 */ /* 0x000fec0003800000 */
[----:B------:R-:W0:Y:S02]  /*05a0*/  LDC.64 R4, c[0x0][0x380] ;  /* 0x0000e000ff047b82 */ /* 0x000e240000000a00 */
[----:B0-----:R-:W-:-:S05]  /*05b0*/  IMAD.WIDE.U32 R20, R41, 0x8, R4 ;  /* 0x0000000829147825 */ /* 0x001fca00078e0004 */
        /* <DEDUP_REMOVED lines=17> */
.L_x_161:
[----:B------:R-:W-:Y:S05]  /*06d0*/  BSYNC.RECONVERGENT B2 ;  /* 0x0000000000027941 */ /* 0x000fea0003800200 */
.L_x_160:
        /* <DEDUP_REMOVED lines=17> */
.L_x_163:
[----:B------:R-:W-:Y:S05]  /*07f0*/  BSYNC.RECONVERGENT B2 ;  /* 0x0000000000027941 */ /* 0x000fea0003800200 */
.L_x_162:
[----:B------:R-:W-:Y:S05]  /*0800*/  @!P1 BRA `(.L_x_156) ;  /* 0x0000000000389947 */ /* 0x000fea0003800000 */
[----:B------:R-:W0:Y:S01]  /*0810*/  LDC.64 R4, c[0x0][0x380] ;  /* 0x0000e000ff047b82 */ /* 0x000e220000000a00 */
[----:B------:R-:W-:Y:S02]  /*0820*/  IMAD.MOV R0, RZ, RZ, -R0 ;  /* 0x000000ffff007224 */ /* 0x000fe400078e0a00 */
[----:B0-----:R-:W-:-:S04]  /*0830*/  IMAD.WIDE.U32 R4, R41, 0x8, R4 ;  /* 0x0000000829047825 */ /* 0x001fc800078e0004 */
[----:B------:R-:W-:Y:S02]  /*0840*/  IMAD.MOV.U32 R6, RZ, RZ, R4 ;  /* 0x000000ffff067224 */ /* 0x000fe400078e0004 */
[----:B------:R-:W-:-:S07]  /*0850*/  IMAD.MOV.U32 R7, RZ, RZ, R5 ;  /* 0x000000ffff077224 */ /* 0x000fce00078e0005 */
.L_x_164:
[----:B------:R-:W-:Y:S02]  /*0860*/  IMAD.MOV.U32 R4, RZ, RZ, R6 ;  /* 0x000000ffff047224 */ /* 0x000fe400078e0006 */
[----:B------:R-:W-:-:S06]  /*0870*/  IMAD.MOV.U32 R5, RZ, RZ, R7 ;  /* 0x000000ffff057224 */ /* 0x000fcc00078e0007 */
[----:B------:R-:W2:Y:S01]  /*0880*/  LDG.E.64 R4, desc[UR6][R4.64] ;  /* 0x0000000604047981 */ /* 0x000ea2000c1e1b00 */
[----:B------:R-:W-:Y:S01]  /*0890*/  VIADD R0, R0, 0x1 ;  /* 0x0000000100007836 */ /* 0x000fe20000000000 */
[----:B------:R-:W-:-:S04]  /*08a0*/  IADD3 R6, P1, PT, R6, 0x1400, RZ ;  /* 0x0000140006067810 */ /* 0x000fc80007f3e0ff */
[----:B------:R-:W-:Y:S01]  /*08b0*/  ISETP.NE.AND P0, PT, R0, RZ, PT ;  /* 0x000000ff0000720c */ /* 0x000fe20003f05270 */
[----:B------:R-:W-:Y:S01]  /*08c0*/  IMAD.X R7, RZ, RZ, R7, P1 ;  /* 0x000000ffff077224 */ /* 0x000fe200008e0607 */
[----:B--2--5:R-:W-:-:S11]  /*08d0*/  DADD R36, R4, R36 ;  /* 0x0000000004247229 */ /* 0x024fd60000000024 */
[----:B------:R-:W-:Y:S05]  /*08e0*/  @P0 BRA `(.L_x_164) ;  /* 0xfffffffc00dc0947 */ /* 0x000fea000383ffff */
.L_x_156:
[----:B------:R-:W-:Y:S05]  /*08f0*/  BSYNC.RECONVERGENT B1 ;  /* 0x0000000000017941 */ /* 0x000fea0003800200 */
.L_x_155:
        /* <DEDUP_REMOVED lines=28> */
[----:B-1----:R-:W-:-:S03]  /*0ac0*/  @!P1 LEA R9, R13, R2, 0x18 ;  /* 0x000000020d099211 */ /* 0x002fc600078ec0ff */
[----:B------:R-:W0:Y:S02]  /*0ad0*/  SHFL.DOWN PT, R5, R11, 0x8, 0x1f ;  /* 0x09001f000b057f89 */ /* 0x000e2400000e0000 */
[----:B0-----:R-:W-:-:S10]  /*0ae0*/  DADD R4, R4, R10 ;  /* 0x0000000004047229 */ /* 0x001fd4000000000a */
[----:B------:R-:W-:Y:S02]  /*0af0*/  FSEL R6, R10, R4, P0 ;  /* 0x000000040a067208 */ /* 0x000fe40000000000 */
[----:B------:R-:W-:Y:S01]  /*0b00*/  FSEL R7, R11, R5, P0 ;  /* 0x000000050b077208 */ /* 0x000fe20000000000 */
[----:B------:R-:W-:Y:S01]  /*0b10*/  @!P1 IMAD.IADD R11, R0, 0x1, R9 ;  /* 0x00000001000b9824 */ /* 0x000fe200078e0209 */
        /* <DEDUP_REMOVED lines=14> */
[----:B------:R-:W2:Y:S04]  /*0c00*/  LDS.128 R16, [UR4+0x30] ;  /* 0x00003004ff107984 */ /* 0x000ea80008000c00 */
[----:B-1----:R-:W1:Y:S01]  /*0c10*/  LDS.128 R4, [UR4+0x40] ;  /* 0x00004004ff047984 */ /* 0x002e620008000c00 */
[----:B0-----:R-:W-:-:S03]  /*0c20*/  DADD R12, R8, R12 ;  /* 0x00000000080c7229 */ /* 0x001fc6000000000c */
[----:B------:R-:W0:Y:S05]  /*0c30*/  LDS.128 R8, [UR4+0x50] ;  /* 0x00005004ff087984 */ /* 0x000e2a0008000c00 */
[----:B------:R-:W-:-:S08]  /*0c40*/  DADD R12, R12, R14 ;  /* 0x000000000c0c7229 */ /* 0x000fd0000000000e */
[----:B--2---:R-:W-:-:S08]  /*0c50*/  DADD R12, R12, R16 ;  /* 0x000000000c0c7229 */ /* 0x004fd00000000010 */
[----:B------:R-:W-:Y:S02]  /*0c60*/  DADD R18, R12, R18 ;  /* 0x000000000c127229 */ /* 0x000fe40000000012 */
[----:B------:R-:W2:Y:S06]  /*0c70*/  LDS.128 R12, [UR4+0x60] ;  /* 0x00006004ff0c7984 */ /* 0x000eac0008000c00 */
[----:B-1----:R-:W-:-:S08]  /*0c80*/  DADD R4, R18, R4 ;  /* 0x0000000012047229 */ /* 0x002fd00000000004 */
[----:B------:R-:W-:Y:S02]  /*0c90*/  DADD R2, R4, R6 ;  /* 0x0000000004027229 */ /* 0x000fe40000000006 */
[----:B------:R-:W1:Y:S06]  /*0ca0*/  LDS.128 R4, [UR4+0x70] ;  /* 0x00007004ff047984 */ /* 0x000e6c0008000c00 */
[----:B0-----:R-:W-:-:S08]  /*0cb0*/  DADD R2, R2, R8 ;  /* 0x0000000002027229 */ /* 0x001fd00000000008 */
[----:B------:R-:W-:Y:S01]  /*0cc0*/  DADD R2, R2, R10 ;  /* 0x0000000002027229 */ /* 0x000fe2000000000a */
[----:B------:R-:W0:Y:S07]  /*0cd0*/  LDS.128 R8, [UR4+0x80] ;  /* 0x00008004ff087984 */ /* 0x000e2e0008000c00 */
[----:B--2---:R-:W-:-:S08]  /*0ce0*/  DADD R2, R2, R12 ;  /* 0x0000000002027229 */ /* 0x004fd0000000000c */
        /* <DEDUP_REMOVED lines=14> */
.L_x_165:
        /* <DEDUP_REMOVED lines=26> */
[----:B0-----:R-:W-:-:S10]  /*0f70*/  DADD R4, R4, R8 ;  /* 0x0000000004047229 */ /* 0x001fd40000000008 */
[----:B------:R-:W-:Y:S02]  /*0f80*/  FSEL R6, R8, R4, P0 ;  /* 0x0000000408067208 */ /* 0x000fe40000000000 */
[----:B------:R-:W-:Y:S01]  /*0f90*/  FSEL R7, R9, R5, P0 ;  /* 0x0000000509077208 */ /* 0x000fe20000000000 */
[----:B------:R-:W0:Y:S01]  /*0fa0*/  @!P1 S2R R8, SR_CgaCtaId ;  /* 0x0000000000089919 */ /* 0x000e220000008800 */
[----:B------:R-:W-:Y:S01]  /*0fb0*/  ISETP.GT.AND P0, PT, R0, R13, PT ;  /* 0x0000000d0000720c */ /* 0x000fe20003f04270 */
[----:B------:R-:W-:Y:S01]  /*0fc0*/  VIADD R0, R12, 0x10 ;  /* 0x000000100c007836 */ /* 0x000fe20000000000 */
[----:B------:R-:W-:Y:S04]  /*0fd0*/  SHFL.DOWN PT, R4, R6, 0x8, R13 ;  /* 0x0900000006047989 */ /* 0x000fe800000e000d */
[----:B------:R-:W1:Y:S02]  /*0fe0*/  SHFL.DOWN PT, R5, R7, 0x8, R13 ;  /* 0x0900000007057989 */ /* 0x000e6400000e000d */
[----:B-1----:R-:W-:-:S10]  /*0ff0*/  DADD R4, R4, R6 ;  /* 0x0000000004047229 */ /* 0x002fd40000000006 */
[----:B------:R-:W-:Y:S02]  /*1000*/  FSEL R10, R6, R4, P0 ;  /* 0x00000004060a7208 */ /* 0x000fe40000000000 */
[----:B------:R-:W-:Y:S02]  /*1010*/  FSEL R11, R7, R5, P0 ;  /* 0x00000005070b7208 */ /* 0x000fe40000000000 */
[----:B------:R-:W-:Y:S01]  /*1020*/  @!P1 MOV R7, 0x400 ;  /* 0x0000040000079802 */ /* 0x000fe20000000f00 */
[----:B------:R-:W-:Y:S01]  /*1030*/  SHFL.DOWN PT, R4, R10, 0x10, R13 ;  /* 0x0a0000000a047989 */ /* 0x000fe200000e000d */
[----:B------:R-:W-:Y:S02]  /*1040*/  ISETP.GT.AND P0, PT, R0, R13, PT ;  /* 0x0000000d0000720c */ /* 0x000fe40003f04270 */
        /* <DEDUP_REMOVED lines=14> */
[----:B------:R-:W-:Y:S01]  /*1130*/  ISETP.GT.U32.AND P1, PT, R2, 0x20, PT ;  /* 0x000000200200780c */ /* 0x000fe20003f24070 */
[----:B-1----:R-:W-:-:S09]  /*1140*/  ULEA UR4, UR5, UR4, 0x18 ;  /* 0x0000000405047291 */ /* 0x002fd2000f8ec0ff */
[----:B------:R-:W1:Y:S04]  /*1150*/  LDS.128 R12, [UR4+0x20] ;  /* 0x00002004ff0c7984 */ /* 0x000e680008000c00 */
[----:B0-----:R-:W0:Y:S01]  /*1160*/  LDS.128 R4, [UR4+0x30] ;  /* 0x00003004ff047984 */ /* 0x001e220008000c00 */
        /* <DEDUP_REMOVED lines=70> */
[----:B------:R-:W0:Y:S01]  /*15d0*/  LDS.64 R4, [UR4+0xb0] ;  /* 0x0000b004ff047984 */ /* 0x000e220008000a00 */
        /* <DEDUP_REMOVED lines=8> */
[----:B------:R-:W-:-:S04]  /*1660*/  ISETP.GT.U32.AND P1, PT, R2, 0x260, PT ;  /* 0x000002600200780c */ /* 0x000fc80003f24070 */
[----:B0-----:R-:W-:-:S10]  /*1670*/  DADD R4, R4, R6 ;  /* 0x0000000004047229 */ /* 0x001fd40000000006 */
[----:B------:R-:W-:Y:S02]  /*1680*/  FSEL R8, R4, R6, P1 ;  /* 0x0000000604087208 */ /* 0x000fe40000800000 */
[----:B------:R-:W-:Y:S01]  /*1690*/  FSEL R9, R5, R7, P1 ;  /* 0x0000000705097208 */ /* 0x000fe20000800000 */
[----:B------:R-:W-:Y:S06]  /*16a0*/  BRA `(.L_x_166) ;  /* 0x00000010008c7947 */ /* 0x000fec0003800000 */
.L_x_152:
[----:B------:R-:W0:Y:S01]  /*16b0*/  S2R R0, SR_TID.X ;  /* 0x0000000000007919 */ /* 0x000e220000002100 */
[----:B------:R-:W1:Y:S02]  /*16c0*/  LDCU.64 UR4, c[0x0][0x380] ;  /* 0x00007000ff0477ac */ /* 0x000e640008000a00 */
[----:B-1----:R-:W-:Y:S02]  /*16d0*/  IMAD.U32 R6, RZ, RZ, UR4 ;  /* 0x00000004ff067e24 */ /* 0x002fe4000f8e00ff */
[----:B------:R-:W-:Y:S02]  /*16e0*/  IMAD.U32 R7, RZ, RZ, UR5 ;  /* 0x00000005ff077e24 */ /* 0x000fe4000f8e00ff */
[----:B0-----:R-:W-:-:S05]  /*16f0*/  IMAD.WIDE.U32 R20, R0, 0x8, R6 ;  /* 0x0000000800147825 */ /* 0x001fca00078e0006 */
        /* <DEDUP_REMOVED lines=8> */
[----:B------:R-:W-:Y:S01]  /*1780*/  VIADD R3, R2, 0xffffec00 ;  /* 0xffffec0002037836 */ /* 0x000fe20000000000 */
[----:B------:R-:W-:-:S04]  /*1790*/  UMOV UR4, 0x1400 ;  /* 0x0000140000047882 */ /* 0x000fc80000000000 */
[----:B------:R-:W-:Y:S01]  /*17a0*/  ISETP.GE.U32.AND P0, PT, R3, 0x1400, PT ;  /* 0x000014000300780c */ /* 0x000fe20003f06070 */
        /* <DEDUP_REMOVED lines=8> */
[----:B------:R-:W0:Y:S01]  /*1830*/  LDC R2, c[0x0][0x390] ;  /* 0x0000e400ff027b82 */ /* 0x000e220000000800 */
[----:B------:R-:W-:-:S07]  /*1840*/  UMOV UR4, 0x1400 ;  /* 0x0000140000047882 */ /* 0x000fce0000000000 */
[----:B------:R-:W1:Y:S02]  /*1850*/  LDC.64 R6, c[0x0][0x380] ;  /* 0x0000e000ff067b82 */ /* 0x000e640000000a00 */
.L_x_169:
[----:B------:R-:W-:-:S04]  /*1860*/  VIADD R9, R0, UR4 ;  /* 0x0000000400097c36 */ /* 0x000fc80008000000 */
[----:B-1----:R-:W-:-:S05]  /*1870*/  IMAD.WIDE.U32 R8, R9, 0x8, R6 ;  /* 0x0000000809087825 */ /* 0x002fca00078e0006 */
        /* <DEDUP_REMOVED lines=8> */
[----:B--2---:R-:W-:-:S08]  /*1900*/  DADD R10, R10, R38 ;  /* 0x000000000a0a7229 */ /* 0x004fd00000000026 */
[----:B---3--:R-:W-:Y:S01]  /*1910*/  DADD R10, R12, R10 ;  /* 0x000000000c0a7229 */ /* 0x008fe2000000000a */
[----:B0-----:R-:W-:-:S05]  /*1920*/  VIADD R12, R2, -UR4 ;  /* 0x80000004020c7c36 */ /* 0x001fca0008000000 */
[----:B------:R-:W-:Y:S02]  /*1930*/  ISETP.GE.U32.AND P0, PT, R12, 0x1400, PT ;  /* 0x000014000c00780c */ /* 0x000fe40003f06070 */
[----:B----4-:R-:W-:-:S08]  /*1940*/  DADD R10, R14, R10 ;  /* 0x000000000e0a7229 */ /* 0x010fd0000000000a */
[----:B-----5:R-:W-:-:S08]  /*1950*/  DADD R10, R16, R10 ;  /* 0x00000000100a7229 */ /* 0x020fd0000000000a */
[----:B------:R-:W-:-:S08]  /*1960*/  DADD R10, R18, R10 ;  /* 0x00000000120a7229 */ /* 0x000fd0000000000a */
[----:B------:R-:W-:-:S08]  /*1970*/  DADD R10, R20, R10 ;  /* 0x00000000140a7229 */ /* 0x000fd0000000000a */
[----:B------:R-:W-:-:S08]  /*1980*/  DADD R10, R22, R10 ;  /* 0x00000000160a7229 */ /* 0x000fd0000000000a */
[----:B------:R-:W-:Y:S01]  /*1990*/  DADD R38, R4, R10 ;  /* 0x0000000004267229 */ /* 0x000fe2000000000a */
[----:B------:R-:W-:Y:S10]  /*19a0*/  @!P0 BRA `(.L_x_168) ;  /* 0x0000000800a48947 */ /* 0x000ff40003800000 */
[----:B------:R-:W-:-:S06]  /*19b0*/  UIADD3 UR4, UPT, UPT, UR4, 0x1400, URZ ;  /* 0x0000140004047890 */ /* 0x000fcc000fffe0ff */
[----:B------:R-:W-:-:S13]  /*19c0*/  ISETP.LT.U32.AND P0, PT, R3, UR4, PT ;  /* 0x0000000403007c0c */ /* 0x000fda000bf01070 */
[----:B------:R-:W-:Y:S05]  /*19d0*/  @!P0 BRA `(.L_x_169) ;  /* 0xfffffffc00a08947 */ /* 0x000fea000383ffff */
.L_x_167:
[----:B------:R-:W-:Y:S01]  /*19e0*/  VIADD R3, R2, -UR4 ;  /* 0x8000000402037c36 */ /* 0x000fe20008000000 */
[----:B------:R-:W-:Y:S04]  /*19f0*/  BSSY.RECONVERGENT B1, `(.L_x_168) ;  /* 0x00000a4000017945 */ /* 0x000fe80003800200 */
[----:B------:R-:W-:-:S04]  /*1a00*/  ISETP.GE.AND P0, PT, R0, R3, PT ;  /* 0x000000030000720c */ /* 0x000fc80003f06270 */
[----:B------:R-:W-:-:S13]  /*1a10*/  ISETP.LE.U32.OR P0, PT, R2, UR4, P0 ;  /* 0x0000000402007c0c */ /* 0x000fda0008703470 */
[----:B------:R-:W-:Y:S05]  /*1a20*/  @P0 BRA `(.L_x_170) ;  /* 0x0000000800800947 */ /* 0x000fea0003800000 */
[----:B------:R-:W-:Y:S01]  /*1a30*/  LOP3.LUT R3, RZ, R0, RZ, 0x33, !PT ;  /* 0x00000000ff037212 */ /* 0x000fe200078e33ff */
[----:B------:R-:W-:Y:S03]  /*1a40*/  BSSY.RECONVERGENT B2, `(.L_x_171) ;  /* 0x0000053000027945 */ /* 0x000fe60003800200 */
[----:B------:R-:W-:-:S04]  /*1a50*/  IADD3 R3, PT, PT, R2, -UR4, R3 ;  /* 0x8000000402037c10 */ /* 0x000fc8000fffe003 */
[C---:B------:R-:W-:Y:S01]  /*1a60*/  ISETP.GE.U32.AND P0, PT, R3.reuse, 0x2580, PT ;  /* 0x000025800300780c */ /* 0x040fe20003f06070 */
[----:B------:R-:W-:-:S05]  /*1a70*/  IMAD.HI.U32 R2, R3, -0x33333333, RZ ;  /* 0xcccccccd03027827 */ /* 0x000fca00078e00ff */
[----:B------:R-:W-:Y:S01]  /*1a80*/  LEA.HI R3, R2, 0x1, RZ, 0x17 ;  /* 0x0000000102037811 */ /* 0x000fe200078fb8ff */
[----:B------:R-:W-:-:S03]  /*1a90*/  IMAD.MOV.U32 R2, RZ, RZ, R0 ;  /* 0x000000ffff027224 */ /* 0x000fc600078e0000 */
[----:B------:R-:W-:-:S03]  /*1aa0*/  LOP3.LUT R4, R3, 0xf, RZ, 0xc0, !PT ;  /* 0x0000000f03047812 */ /* 0x000fc600078ec0ff */
[----:B------:R-:W-:Y:S05]  /*1ab0*/  @!P0 BRA `(.L_x_172) ;  /* 0x00000004002c8947 */ /* 0x000fea0003800000 */
[----:B------:R-:W-:Y:S01]  /*1ac0*/  LOP3.LUT R42, R3, 0xfffff0, RZ, 0xc0, !PT ;  /* 0x00fffff0032a7812 */ /* 0x000fe200078ec0ff */
[----:B------:R-:W-:Y:S01]  /*1ad0*/  BSSY.RECONVERGENT B3, `(.L_x_173) ;  /* 0x0000048000037945 */ /* 0x000fe20003800200 */
[C---:B------:R-:W-:Y:S01]  /*1ae0*/  LOP3.LUT R2, R0.reuse, 0x1400, RZ, 0xfc, !PT ;  /* 0x0000140000027812 */ /* 0x040fe200078efcff */
[----:B------:R-:W-:Y:S02]  /*1af0*/  VIADD R5, R0, UR4 ;  /* 0x0000000400057c36 */ /* 0x000fe40008000000 */
[----:B------:R-:W-:-:S07]  /*1b00*/  IMAD.MOV R42, RZ, RZ, -R42 ;  /* 0x000000ffff2a7224 */ /* 0x000fce00078e0a2a */
.L_x_174:
        /* <DEDUP_REMOVED lines=68> */
[----:B------:R-:W-:Y:S05]  /*1f50*/  BSYNC.RECONVERGENT B3 ;  /* 0x0000000000037941 */ /* 0x000fea0003800200 */
.L_x_173:
[----:B------:R-:W-:-:S07]  /*1f60*/  VIADD R2, R2, 0xffffec00 ;  /* 0xffffec0002027836 */ /* 0x000fce0000000000 */
.L_x_172:
[----:B------:R-:W-:Y:S05]  /*1f70*/  BSYNC.RECONVERGENT B2 ;  /* 0x0000000000027941 */ /* 0x000fea0003800200 */
.L_x_171:
        /* <DEDUP_REMOVED lines=40> */
.L_x_176:
[----:B------:R-:W-:Y:S05]  /*2200*/  BSYNC.RECONVERGENT B2 ;  /* 0x0000000000027941 */ /* 0x000fea0003800200 */
.L_x_175:
        /* <DEDUP_REMOVED lines=23> */
.L_x_178:
[----:B------:R-:W-:Y:S05]  /*2380*/  BSYNC.RECONVERGENT B2 ;  /* 0x0000000000027941 */ /* 0x000fea0003800200 */
.L_x_177:
[----:B------:R-:W-:Y:S05]  /*2390*/  @!P1 BRA `(.L_x_170) ;  /* 0x0000000000249947 */ /* 0x000fea0003800000 */
[----:B------:R-:W-:Y:S02]  /*23a0*/  VIADD R5, R2, UR4 ;  /* 0x0000000402057c36 */ /* 0x000fe40008000000 */
[----:B------:R-:W-:-:S07]  /*23b0*/  IMAD.MOV R4, RZ, RZ, -R3 ;  /* 0x000000ffff047224 */ /* 0x000fce00078e0a03 */
.L_x_179:
[----:B------:R-:W-:-:S06]  /*23c0*/  IMAD.WIDE.U32 R2, R5, 0x8, R6 ;  /* 0x0000000805027825 */ /* 0x000fcc00078e0006 */
[----:B------:R-:W2:Y:S01]  /*23d0*/  LDG.E.64 R2, desc[UR6][R2.64] ;  /* 0x0000000602027981 */ /* 0x000ea2000c1e1b00 */
[----:B------:R-:W-:Y:S02]  /*23e0*/  VIADD R4, R4, 0x1 ;  /* 0x0000000104047836 */ /* 0x000fe40000000000 */
[----:B------:R-:W-:-:S03]  /*23f0*/  VIADD R5, R5, 0x280 ;  /* 0x0000028005057836 */ /* 0x000fc60000000000 */
[----:B------:R-:W-:Y:S01]  /*2400*/  ISETP.NE.AND P0, PT, R4, RZ, PT ;  /* 0x000000ff0400720c */ /* 0x000fe20003f05270 */
[----:B--2---:R-:W-:-:S12]  /*2410*/  DADD R38, R2, R38 ;  /* 0x0000000002267229 */ /* 0x004fd80000000026 */
[----:B------:R-:W-:Y:S05]  /*2420*/  @P0 BRA `(.L_x_179) ;  /* 0xfffffffc00e40947 */ /* 0x000fea000383ffff */
.L_x_170:
[----:B------:R-:W-:Y:S05]  /*2430*/  BSYNC.RECONVERGENT B1 ;  /* 0x0000000000017941 */ /* 0x000fea0003800200 */
.L_x_168:
        /* <DEDUP_REMOVED lines=49> */
[----:B------:R-:W0:Y:S05]  /*2750*/  LDS.128 R8, [UR4+0x50] ;  /* 0x00005004ff087984 */ /* 0x000e2a0008000c00 */
[----:B------:R-:W-:-:S08]  /*2760*/  DADD R12, R12, R14 ;  /* 0x000000000c0c7229 */ /* 0x000fd0000000000e */
[----:B-1----:R-:W-:-:S08]  /*2770*/  DADD R12, R12, R16 ;  /* 0x000000000c0c7229 */ /* 0x002fd00000000010 */
[----:B------:R-:W-:Y:S02]  /*2780*/  DADD R18, R12, R18 ;  /* 0x000000000c127229 */ /* 0x000fe40000000012 */
[----:B------:R-:W1:Y:S06]  /*2790*/  LDS.128 R12, [UR4+0x60] ;  /* 0x00006004ff0c7984 */ /* 0x000e6c0008000c00 */
        /* <DEDUP_REMOVED lines=12> */
[----:B0-----:R-:W-:Y:S01]  /*2860*/  DADD R2, R2, R8 ;  /* 0x0000000002027229 */ /* 0x001fe20000000008 */
[----:B------:R-:W0:Y:S07]  /*2870*/  LDS.64 R8, [UR4+0xb0] ;  /* 0x0000b004ff087984 */ /* 0x000e2e0008000a00 */
[----:B------:R-:W-:-:S08]  /*2880*/  DADD R2, R2, R10 ;  /* 0x0000000002027229 */ /* 0x000fd0000000000a */
[----:B-1----:R-:W-:-:S08]  /*2890*/  DADD R2, R2, R12 ;  /* 0x0000000002027229 */ /* 0x002fd0000000000c */
[----:B------:R-:W-:-:S08]  /*28a0*/  DADD R2, R2, R14 ;  /* 0x0000000002027229 */ /* 0x000fd0000000000e */
[----:B--2---:R-:W-:-:S08]  /*28b0*/  DADD R2, R2, R4 ;  /* 0x0000000002027229 */ /* 0x004fd00000000004 */
[----:B------:R-:W-:-:S08]  /*28c0*/  DADD R2, R2, R6 ;  /* 0x0000000002027229 */ /* 0x000fd00000000006 */
[----:B0-----:R-:W-:-:S11]  /*28d0*/  DADD R8, R2, R8 ;  /* 0x0000000002087229 */ /* 0x001fd60000000008 */
.L_x_166:
[----:B------:R-:W-:Y:S05]  /*28e0*/  BSYNC.RECONVERGENT B0 ;  /* 0x0000000000007941 */ /* 0x000fea0003800200 */
.L_x_151:
[----:B------:R-:W-:Y:S05]  /*28f0*/  @P0 EXIT ;  /* 0x000000000000094d */ /* 0x000fea0003800000 */
[----:B------:R-:W0:Y:S01]  /*2900*/  LDCU.64 UR4, c[0x0][0x398] ;  /* 0x00007300ff0477ac */ /* 0x000e220008000a00 */
[----:B--2---:R-:W2:Y:S01]  /*2910*/  LDC.64 R2, c[0x0][0x388] ;  /* 0x0000e200ff027b82 */ /* 0x004ea20000000a00 */
[----:B0-----:R-:W-:-:S07]  /*2920*/  DADD R8, R8, UR4 ;  /* 0x0000000408087e29 */ /* 0x001fce0008000000 */
[----:B--2---:R-:W-:Y:S01]  /*2930*/  STG.E.64 desc[UR6][R2.64], R8 ;  /* 0x0000000802007986 */ /* 0x004fe2000c101b06 */
[----:B------:R-:W-:Y:S05]  /*2940*/  EXIT ;  /* 0x000000000000794d */ /* 0x000fea0003800000 */
.L_x_180:
        /* <DEDUP_REMOVED lines=11> */
.L_x_190:


//--------------------- .text._ZN3cub18CUB_300001_SM_10006detail8for_each13static_kernelINS2_12policy_hub_t12policy_500_tEmN6thrust24THRUST_300001_SM_1000_NS8cuda_cub20__uninitialized_fill7functorINS7_10device_ptrIdEEdEEEEvT0_T1_ --------------------------
	.section	.text._ZN3cub18CUB_300001_SM_10006detail8for_each13static_kernelINS2_12policy_hub_t12policy_500_tEmN6thrust24THRUST_300001_SM_1000_NS8cuda_cub20__uninitialized_fill7functorINS7_10device_ptrIdEEdEEEEvT0_T1_,"ax",@progbits
	.align	128
        .global         _ZN3cub18CUB_300001_SM_10006detail8for_each13static_kernelINS2_12policy_hub_t12policy_500_tEmN6thrust24THRUST_300001_SM_1000_NS8cuda_cub20__uninitialized_fill7functorINS7_10device_ptrIdEEdEEEEvT0_T1_
        .type           _ZN3cub18CUB_300001_SM_10006detail8for_each13static_kernelINS2_12policy_hub_t12policy_500_tEmN6thrust24THRUST_300001_SM_1000_NS8cuda_cub20__uninitialized_fill7functorINS7_10device_ptrIdEEdEEEEvT0_T1_,@function
        .size           _ZN3cub18CUB_300001_SM_10006detail8for_each13static_kernelINS2_12policy_hub_t12policy_500_tEmN6thrust24THRUST_300001_SM_1000_NS8cuda_cub20__uninitialized_fill7functorINS7_10device_ptrIdEEdEEEEvT0_T1_,(.L_x_191 - _ZN3cub18CUB_300001_SM_10006detail8for_each13static_kernelINS2_12policy_hub_t12policy_500_tEmN6thrust24THRUST_300001_SM_1000_NS8cuda_cub20__uninitialized_fill7functorINS7_10device_ptrIdEEdEEEEvT0_T1_)
        .other          _ZN3cub18CUB_300001_SM_10006detail8for_each13static_kernelINS2_12policy_hub_t12policy_500_tEmN6thrust24THRUST_300001_SM_1000_NS8cuda_cub20__uninitialized_fill7functorINS7_10device_ptrIdEEdEEEEvT0_T1_,@"STO_CUDA_ENTRY STV_DEFAULT"
_ZN3cub18CUB_300001_SM_10006detail8for_each13static_kernelINS2_12policy_hub_t12policy_500_tEmN6thrust24THRUST_300001_SM_1000_NS8cuda_cub20__uninitialized_fill7functorINS7_10device_ptrIdEEdEEEEvT0_T1_:
.text._ZN3cub18CUB_300001_SM_10006detail8for_each13static_kernelINS2_12policy_hub_t12policy_500_tEmN6thrust24THRUST_300001_SM_1000_NS8cuda_cub20__uninitialized_fill7functorINS7_10device_ptrIdEEdEEEEvT0_T1_:
[----:B------:R-:W-:Y:S08]  /*0000*/  LDC R1, c[0x0][0x37c] ;  /* 0x0000df00ff017b82 */ /* 0x000ff00000000800 */
[----:B------:R-:W0:Y:S01]  /*0010*/  S2UR UR4, SR_CTAID.X ;  /* 0x00000000000479c3 */ /* 0x000e220000002500 */
[----:B------:R-:W1:Y:S01]  /*0020*/  LDCU.64 UR6, c[0x0][0x380] ;  /* 0x00007000ff0677ac */ /* 0x000e620008000a00 */
[----:B------:R-:W2:Y:S01]  /*0030*/  LDCU.64 UR8, c[0x0][0x358] ;  /* 0x00006b00ff0877ac */ /* 0x000ea20008000a00 */
[----:B0-----:R-:W-:-:S04]  /*0040*/  UIMAD.WIDE.U32 UR4, UR4, 0x200, URZ ;  /* 0x00000200040478a5 */ /* 0x001fc8000f8e00ff */
[----:B-1----:R-:W-:-:S04]  /*0050*/  UIADD3 UR6, UP0, UPT, -UR4, UR6, URZ ;  /* 0x0000000604067290 */ /* 0x002fc8000ff1e1ff */
[----:B------:R-:W-:Y:S02]  /*0060*/  UIADD3.X UR7, UPT, UPT, ~UR5, UR7, URZ, UP0, !UPT ;  /* 0x0000000705077290 */ /* 0x000fe400087fe5ff */
[----:B------:R-:W-:-:S04]  /*0070*/  UISETP.GE.U32.AND UP0, UPT, UR6, 0x200, UPT ;  /* 0x000002000600788c */ /* 0x000fc8000bf06070 */
[----:B------:R-:W-:-:S09]  /*0080*/  UISETP.GE.U32.AND.EX UP0, UPT, UR7, URZ, UPT, UP0 ;  /* 0x000000ff0700728c */ /* 0x000fd2000bf06100 */
[----:B--2---:R-:W-:Y:S05]  /*0090*/  BRA.U !UP0, `(.L_x_181) ;  /* 0x0000000108287547 */ /* 0x004fea000b800000 */
[----:B------:R-:W0:Y:S01]  /*00a0*/  S2R R0, SR_TID.X ;  /* 0x0000000000007919 */ /* 0x000e220000002100 */
[----:B------:R-:W1:Y:S01]  /*00b0*/  LDCU.64 UR6, c[0x0][0x388] ;  /* 0x00007100ff0677ac */ /* 0x000e620008000a00 */
[----:B------:R-:W2:Y:S01]  /*00c0*/  LDC.64 R4, c[0x0][0x390] ;  /* 0x0000e400ff047b82 */ /* 0x000ea20000000a00 */
[----:B0-----:R-:W-:-:S05]  /*00d0*/  IADD3 R0, P0, PT, R0, UR4, RZ ;  /* 0x0000000400007c10 */ /* 0x001fca000ff1e0ff */
[----:B------:R-:W-:Y:S01]  /*00e0*/  IMAD.X R3, RZ, RZ, UR5, P0 ;  /* 0x00000005ff037e24 */ /* 0x000fe200080e06ff */
[----:B-1----:R-:W-:-:S04]  /*00f0*/  LEA R2, P0, R0, UR6, 0x3 ;  /* 0x0000000600027c11 */ /* 0x002fc8000f8018ff */
[----:B------:R-:W-:-:S05]  /*0100*/  LEA.HI.X R3, R0, UR7, R3, 0x3, P0 ;  /* 0x0000000700037c11 */ /* 0x000fca00080f1c03 */
[----:B--2---:R-:W-:Y:S04]  /*0110*/  STG.E.64 desc[UR8][R2.64], R4 ;  /* 0x0000000402007986 */ /* 0x004fe8000c101b08 */
[----:B------:R-:W-:Y:S01]  /*0120*/  STG.E.64 desc[UR8][R2.64+0x800], R4 ;  /* 0x0008000402007986 */ /* 0x000fe2000c101b08 */
[----:B------:R-:W-:Y:S05]  /*0130*/  EXIT ;  /* 0x000000000000794d */ /* 0x000fea0003800000 */
.L_x_181:
[----:B------:R-:W0:Y:S01]  /*0140*/  S2R R0, SR_TID.X ;  /* 0x0000000000007919 */ /* 0x000e220000002100 */
[----:B------:R-:W-:Y:S01]  /*0150*/  IMAD.U32 R2, RZ, RZ, UR7 ;  /* 0x00000007ff027e24 */ /* 0x000fe2000f8e00ff */
[----:B------:R-:W1:Y:S01]  /*0160*/  LDCU.64 UR10, c[0x0][0x388] ;  /* 0x00007100ff0a77ac */ /* 0x000e620008000a00 */
[----:B------:R-:W-:Y:S01]  /*0170*/  IMAD.U32 R6, RZ, RZ, UR7 ;  /* 0x00000007ff067e24 */ /* 0x000fe2000f8e00ff */
[----:B0-----:R-:W-:-:S04]  /*0180*/  ISETP.LT.U32.AND P0, PT, R0, UR6, PT ;  /* 0x0000000600007c0c */ /* 0x001fc8000bf01070 */
[----:B------:R-:W-:Y:S01]  /*0190*/  ISETP.GT.U32.AND.EX P0, PT, R2, RZ, PT, P0 ;  /* 0x000000ff0200720c */ /* 0x000fe20003f04100 */
[C---:B------:R-:W-:Y:S01]  /*01a0*/  VIADD R2, R0.reuse, 0x100 ;  /* 0x0000010000027836 */ /* 0x040fe20000000000 */
[----:B------:R-:W-:-:S04]  /*01b0*/  IADD3 R0, P2, PT, R0, UR4, RZ ;  /* 0x0000000400007c10 */ /* 0x000fc8000ff5e0ff */
[----:B------:R-:W-:Y:S01]  /*01c0*/  ISETP.LT.U32.AND P1, PT, R2, UR6, PT ;  /* 0x0000000602007c0c */ /* 0x000fe2000bf21070 */
[----:B------:R-:W-:Y:S01]  /*01d0*/  IMAD.X R3, RZ, RZ, UR5, P2 ;  /* 0x00000005ff037e24 */ /* 0x000fe200090e06ff */
[----:B-1----:R-:W-:Y:S02]  /*01e0*/  LEA R2, P2, R0, UR10, 0x3 ;  /* 0x0000000a00027c11 */ /* 0x002fe4000f8418ff */
[----:B------:R-:W-:Y:S02]  /*01f0*/  ISETP.GT.U32.AND.EX P1, PT, R6, RZ, PT, P1 ;  /* 0x000000ff0600720c */ /* 0x000fe40003f24110 */
[----:B------:R-:W-:Y:S01]  /*0200*/  LEA.HI.X R3, R0, UR11, R3, 0x3, P2 ;  /* 0x0000000b00037c11 */ /* 0x000fe200090f1c03 */
[----:B------:R-:W0:Y:S04]  /*0210*/  @P0 LDC.64 R4, c[0x0][0x390] ;  /* 0x0000e400ff040b82 */ /* 0x000e280000000a00 */
[----:B0-----:R0:W-:Y:S06]  /*0220*/  @P0 STG.E.64 desc[UR8][R2.64], R4 ;  /* 0x0000000402000986 */ /* 0x0011ec000c101b08 */
[----:B------:R-:W-:Y:S05]  /*0230*/  @!P1 EXIT ;  /* 0x000000000000994d */ /* 0x000fea0003800000 */
[----:B0-----:R-:W0:Y:S02]  /*0240*/  LDC.64 R4, c[0x0][0x390] ;  /* 0x0000e400ff047b82 */ /* 0x001e240000000a00 */
[----:B0-----:R-:W-:Y:S01]  /*0250*/  STG.E.64 desc[UR8][R2.64+0x800], R4 ;  /* 0x0008000402007986 */ /* 0x001fe2000c101b08 */
[----:B------:R-:W-:Y:S05]  /*0260*/  EXIT ;  /* 0x000000000000794d */ /* 0x000fea0003800000 */
.L_x_182:
        /* <DEDUP_REMOVED lines=9> */
.L_x_191:


//--------------------- .text._ZN3cub18CUB_300001_SM_10006detail11EmptyKernelIvEEvv --------------------------
	.section	.text._ZN3cub18CUB_300001_SM_10006detail11EmptyKernelIvEEvv,"ax",@progbits
	.align	128
        .global         _ZN3cub18CUB_300001_SM_10006detail11EmptyKernelIvEEvv
        .type           _ZN3cub18CUB_300001_SM_10006detail11EmptyKernelIvEEvv,@function
        .size           _ZN3cub18CUB_300001_SM_10006detail11EmptyKernelIvEEvv,(.L_x_192 - _ZN3cub18CUB_300001_SM_10006detail11EmptyKernelIvEEvv)
        .other          _ZN3cub18CUB_300001_SM_10006detail11EmptyKernelIvEEvv,@"STO_CUDA_ENTRY STV_DEFAULT"
_ZN3cub18CUB_300001_SM_10006detail11EmptyKernelIvEEvv:
.text._ZN3cub18CUB_300001_SM_10006detail11EmptyKernelIvEEvv:
[----:B------:R-:W-:Y:S01]  /*0000*/  LDC R1, c[0x0][0x37c] ;  /* 0x0000df00ff017b82 */ /* 0x000fe20000000800 */
[----:B------:R-:W-:Y:S05]  /*0010*/  EXIT ;  /* 0x000000000000794d */ /* 0x000fea0003800000 */
.L_x_183:
        /* <DEDUP_REMOVED lines=14> */
.L_x_192:


//--------------------- .text._Z9marginalsPdiPS_S0_iiS_ --------------------------
	.section	.text._Z9marginalsPdiPS_S0_iiS_,"ax",@progbits
	.align	128
        .global         _Z9marginalsPdiPS_S0_iiS_
        .type           _Z9marginalsPdiPS_S0_iiS_,@function
        .size           _Z9marginalsPdiPS_S0_iiS_,(.L_x_193 - _Z9marginalsPdiPS_S0_iiS_)
        .other          _Z9marginalsPdiPS_S0_iiS_,@"STO_CUDA_ENTRY STV_DEFAULT"
_Z9marginalsPdiPS_S0_iiS_:
.text._Z9marginalsPdiPS_S0_iiS_:
[----:B------:R-:W-:Y:S01]  /*0000*/  LDC R1, c[0x0][0x37c] ;  /* 0x0000df00ff017b82 */ /* 0x000fe20000000800 */
[----:B------:R-:W0:Y:S01]  /*0010*/  S2R R9, SR_CTAID.X ;  /* 0x0000000000097919 */ /* 0x000e220000002500 */
[----:B------:R-:W0:Y:S01]  /*0020*/  LDCU UR4, c[0x0][0x360] ;  /* 0x00006c00ff0477ac */ /* 0x000e220008000800 */
[----:B------:R-:W0:Y:S01]  /*0030*/  S2R R0, SR_TID.X ;  /* 0x0000000000007919 */ /* 0x000e220000002100 */
[----:B------:R-:W1:Y:S01]  /*0040*/  LDCU UR5, c[0x0][0x3a4] ;  /* 0x00007480ff0577ac */ /* 0x000e620008000800 */
[----:B0-----:R-:W-:-:S05]  /*0050*/  IMAD R9, R9, UR4, R0 ;  /* 0x0000000409097c24 */ /* 0x001fca000f8e0200 */
[----:B-1----:R-:W-:-:S13]  /*0060*/  ISETP.GE.AND P0, PT, R9, UR5, PT ;  /* 0x0000000509007c0c */ /* 0x002fda000bf06270 */
[----:B------:R-:W-:Y:S05]  /*0070*/  @P0 EXIT ;  /* 0x000000000000094d */ /* 0x000fea0003800000 */
[----:B------:R-:W0:Y:S01]  /*0080*/  LDC.64 R2, c[0x0][0x380] ;  /* 0x0000e000ff027b82 */ /* 0x000e220000000a00 */
[----:B------:R-:W0:Y:S01]  /*0090*/  LDCU.64 UR4, c[0x0][0x358] ;  /* 0x00006b00ff0477ac */ /* 0x000e220008000a00 */
[----:B------:R-:W1:Y:S06]  /*00a0*/  LDCU.64 UR6, c[0x3][0x68] ;  /* 0x00c00d00ff0677ac */ /* 0x000e6c0008000a00 */
[----:B------:R-:W2:Y:S01]  /*00b0*/  LDC.64 R6, c[0x0][0x3a8] ;  /* 0x0000ea00ff067b82 */ /* 0x000ea20000000a00 */
[----:B0-----:R-:W1:Y:S01]  /*00c0*/  LDG.E.64 R2, desc[UR4][R2.64] ;  /* 0x0000000402027981 */ /* 0x001e62000c1e1b00 */
[----:B--2---:R-:W-:Y:S01]  /*00d0*/  IMAD.WIDE R6, R9, 0x8, R6 ;  /* 0x0000000809067825 */ /* 0x004fe200078e0206 */
[----:B-1----:R-:W-:-:S07]  /*00e0*/  DMUL R4, R2, UR6 ;  /* 0x0000000602047c28 */ /* 0x002fce0008000000 */
[----:B------:R-:W-:Y:S01]  /*00f0*/  STG.E.64 desc[UR4][R6.64], R4 ;  /* 0x0000000406007986 */ /* 0x000fe2000c101b04 */
[----:B------:R-:W-:Y:S05]  /*0100*/  EXIT ;  /* 0x000000000000794d */ /* 0x000fea0003800000 */
.L_x_184:
        /* <DEDUP_REMOVED lines=15> */
.L_x_193:


//--------------------- .nv.shared._ZN3cub18CUB_300001_SM_10006detail6reduce28DeviceReduceSingleTileKernelINS2_10policy_hubIdyN4cuda3std3__44plusIdEEE10Policy1000EPdSC_iS9_ddNS7_10__identityEEEvT0_T1_T2_T3_T4_T6_ --------------------------
	.section	.nv.shared._ZN3cub18CUB_300001_SM_10006detail6reduce28DeviceReduceSingleTileKernelINS2_10policy_hubIdyN4cuda3std3__44plusIdEEE10Policy1000EPdSC_iS9_ddNS7_10__identityEEEvT0_T1_T2_T3_T4_T6_,"aw",@nobits
	.sectionflags	@""
	.align	8
.nv.shared._ZN3cub18CUB_300001_SM_10006detail6reduce28DeviceReduceSingleTileKernelINS2_10policy_hubIdyN4cuda3std3__44plusIdEEE10Policy1000EPdSC_iS9_ddNS7_10__identityEEEvT0_T1_T2_T3_T4_T6_:
	.zero		1176


//--------------------- .nv.shared.reserved.0     --------------------------
	.section	.nv.shared.reserved.0,"aw",@nobits
	.weak		__nv_reservedSMEM_offset_0_alias
	.size		__nv_reservedSMEM_offset_0_alias, 0, 64
	.other		__nv_reservedSMEM_offset_0_alias,@"STO_CUDA_RESERVED_SHARED STV_DEFAULT"
__nv_reservedSMEM_offset_0_alias:
	.zero		0
	.zero		64


//--------------------- .nv.global                --------------------------
	.section	.nv.global,"aw",@nobits
.nv.global:
	.type		_ZN33_INTERNAL_3f63818d_4_k_cu__Z3rhod6thrust24THRUST_300001_SM_1000_NS12placeholders2_8E,@object
	.size		_ZN33_INTERNAL_3f63818d_4_k_cu__Z3rhod6thrust24THRUST_300001_SM_1000_NS12placeholders2_8E,(_ZN33_INTERNAL_3f63818d_4_k_cu__Z3rhod4cuda3std3__435_GLOBAL__N__3f63818d_4_k_cu__Z3rhod6ignoreE - _ZN33_INTERNAL_3f63818d_4_k_cu__Z3rhod6thrust24THRUST_300001_SM_1000_NS12placeholders2_8E)
_ZN33_INTERNAL_3f63818d_4_k_cu__Z3rhod6thrust24THRUST_300001_SM_1000_NS12placeholders2_8E:
	.zero		1
	.type		_ZN33_INTERNAL_3f63818d_4_k_cu__Z3rhod4cuda3std3__435_GLOBAL__N__3f63818d_4_k_cu__Z3rhod6ignoreE,@object
	.size		_ZN33_INTERNAL_3f63818d_4_k_cu__Z3rhod4cuda3std3__435_GLOBAL__N__3f63818d_4_k_cu__Z3rhod6ignoreE,(_ZN33_INTERNAL_3f63818d_4_k_cu__Z3rhod4cuda3std6ranges3__45__cpo4dataE - _ZN33_INTERNAL_3f63818d_4_k_cu__Z3rhod4cuda3std3__435_GLOBAL__N__3f63818d_4_k_cu__Z3rhod6ignoreE)
_ZN33_INTERNAL_3f63818d_4_k_cu__Z3rhod4cuda3std3__435_GLOBAL__N__3f63818d_4_k_cu__Z3rhod6ignoreE:
	.zero		1
	.type		_ZN33_INTERNAL_3f63818d_4_k_cu__Z3rhod4cuda3std6ranges3__45__cpo4dataE,@object
	.size		_ZN33_INTERNAL_3f63818d_4_k_cu__Z3rhod4cuda3std6ranges3__45__cpo4dataE,(_ZN33_INTERNAL_3f63818d_4_k_cu__Z3rhod6thrust24THRUST_300001_SM_1000_NS6system3cpp3parE - _ZN33_INTERNAL_3f63818d_4_k_cu__Z3rhod4cuda3std6ranges3__45__cpo4dataE)
_ZN33_INTERNAL_3f63818d_4_k_cu__Z3rhod4cuda3std6ranges3__45__cpo4dataE:
	.zero		1
	.type		_ZN33_INTERNAL_3f63818d_4_k_cu__Z3rhod6thrust24THRUST_300001_SM_1000_NS6system3cpp3parE,@object
	.size		_ZN33_INTERNAL_3f63818d_4_k_cu__Z3rhod6thrust24THRUST_300001_SM_1000_NS6system3cpp3parE,(_ZN33_INTERNAL_3f63818d_4_k_cu__Z3rhod4cuda3std3__45__cpo5beginE - _ZN33_INTERNAL_3f63818d_4_k_cu__Z3rhod6thrust24THRUST_300001_SM_1000_NS6system3cpp3parE)
_ZN33_INTERNAL_3f63818d_4_k_cu__Z3rhod6thrust24THRUST_300001_SM_1000_NS6system3cpp3parE:
	.zero		1
	.type		_ZN33_INTERNAL_3f63818d_4_k_cu__Z3rhod4cuda3std3__45__cpo5beginE,@object
	.size		_ZN33_INTERNAL_3f63818d_4_k_cu__Z3rhod4cuda3std3__45__cpo5beginE,(_ZN33_INTERNAL_3f63818d_4_k_cu__Z3rhod4cuda3std6ranges3__45__cpo5beginE - _ZN33_INTERNAL_3f63818d_4_k_cu__Z3rhod4cuda3std3__45__cpo5beginE)
_ZN33_INTERNAL_3f63818d_4_k_cu__Z3rhod4cuda3std3__45__cpo5beginE:
	.zero		1
	.type		_ZN33_INTERNAL_3f63818d_4_k_cu__Z3rhod4cuda3std6ranges3__45__cpo5beginE,@object
	.size		_ZN33_INTERNAL_3f63818d_4_k_cu__Z3rhod4cuda3std6ranges3__45__cpo5beginE,(_ZN33_INTERNAL_3f63818d_4_k_cu__Z3rhod6thrust24THRUST_300001_SM_1000_NS6deviceE - _ZN33_INTERNAL_3f63818d_4_k_cu__Z3rhod4cuda3std6ranges3__45__cpo5beginE)
_ZN33_INTERNAL_3f63818d_4_k_cu__Z3rhod4cuda3std6ranges3__45__cpo5beginE:
	.zero		1
	.type		_ZN33_INTERNAL_3f63818d_4_k_cu__Z3rhod6thrust24THRUST_300001_SM_1000_NS6deviceE,@object
	.size		_ZN33_INTERNAL_3f63818d_4_k_cu__Z3rhod6thrust24THRUST_300001_SM_1000_NS6deviceE,(_ZN33_INTERNAL_3f63818d_4_k_cu__Z3rhod4cuda3std3__47nulloptE - _ZN33_INTERNAL_3f63818d_4_k_cu__Z3rhod6thrust24THRUST_300001_SM_1000_NS6deviceE)
_ZN33_INTERNAL_3f63818d_4_k_cu__Z3rhod6thrust24THRUST_300001_SM_1000_NS6deviceE:
	.zero		1
	.type		_ZN33_INTERNAL_3f63818d_4_k_cu__Z3rhod4cuda3std3__47nulloptE,@object
	.size		_ZN33_INTERNAL_3f63818d_4_k_cu__Z3rhod4cuda3std3__47nulloptE,(_ZN33_INTERNAL_3f63818d_4_k_cu__Z3rhod4cuda3std6ranges3__45__cpo8distanceE - _ZN33_INTERNAL_3f63818d_4_k_cu__Z3rhod4cuda3std3__47nulloptE)
_ZN33_INTERNAL_3f63818d_4_k_cu__Z3rhod4cuda3std3__47nulloptE:
	.zero		1
	.type		_ZN33_INTERNAL_3f63818d_4_k_cu__Z3rhod4cuda3std6ranges3__45__cpo8distanceE,@object
	.size		_ZN33_INTERNAL_3f63818d_4_k_cu__Z3rhod4cuda3std6ranges3__45__cpo8distanceE,(_ZN33_INTERNAL_3f63818d_4_k_cu__Z3rhod6thrust24THRUST_300001_SM_1000_NS12placeholders2_4E - _ZN33_INTERNAL_3f63818d_4_k_cu__Z3rhod4cuda3std6ranges3__45__cpo8distanceE)
_ZN33_INTERNAL_3f63818d_4_k_cu__Z3rhod4cuda3std6ranges3__45__cpo8distanceE:
	.zero		1
	.type		_ZN33_INTERNAL_3f63818d_4_k_cu__Z3rhod6thrust24THRUST_300001_SM_1000_NS12placeholders2_4E,@object
	.size		_ZN33_INTERNAL_3f63818d_4_k_cu__Z3rhod6thrust24THRUST_300001_SM_1000_NS12placeholders2_4E,(_ZN33_INTERNAL_3f63818d_4_k_cu__Z3rhod4cuda3std3__45__cpo6rbeginE - _ZN33_INTERNAL_3f63818d_4_k_cu__Z3rhod6thrust24THRUST_300001_SM_1000_NS12placeholders2_4E)
_ZN33_INTERNAL_3f63818d_4_k_cu__Z3rhod6thrust24THRUST_300001_SM_1000_NS12placeholders2_4E:
	.zero		1
	.type		_ZN33_INTERNAL_3f63818d_4_k_cu__Z3rhod4cuda3std3__45__cpo6rbeginE,@object
	.size		_ZN33_INTERNAL_3f63818d_4_k_cu__Z3rhod4cuda3std3__45__cpo6rbeginE,(_ZN33_INTERNAL_3f63818d_4_k_cu__Z3rhod4cuda3std6ranges3__45__cpo7advanceE - _ZN33_INTERNAL_3f63818d_4_k_cu__Z3rhod4cuda3std3__45__cpo6rbeginE)
_ZN33_INTERNAL_3f63818d_4_k_cu__Z3rhod4cuda3std3__45__cpo6rbeginE:
	.zero		1
	.type		_ZN33_INTERNAL_3f63818d_4_k_cu__Z3rhod4cuda3std6ranges3__45__cpo7advanceE,@object
	.size		_ZN33_INTERNAL_3f63818d_4_k_cu__Z3rhod4cuda3std6ranges3__45__cpo7advanceE,(_ZN33_INTERNAL_3f63818d_4_k_cu__Z3rhod6thrust24THRUST_300001_SM_1000_NS12placeholders3_10E - _ZN33_INTERNAL_3f63818d_4_k_cu__Z3rhod4cuda3std6ranges3__45__cpo7advanceE)
_ZN33_INTERNAL_3f63818d_4_k_cu__Z3rhod4cuda3std6ranges3__45__cpo7advanceE:
	.zero		1
	.type		_ZN33_INTERNAL_3f63818d_4_k_cu__Z3rhod6thrust24THRUST_300001_SM_1000_NS12placeholders3_10E,@object
	.size		_ZN33_INTERNAL_3f63818d_4_k_cu__Z3rhod6thrust24THRUST_300001_SM_1000_NS12placeholders3_10E,(_ZN33_INTERNAL_3f63818d_4_k_cu__Z3rhod4cuda3std3__48in_placeE - _ZN33_INTERNAL_3f63818d_4_k_cu__Z3rhod6thrust24THRUST_300001_SM_1000_NS12placeholders3_10E)
_ZN33_INTERNAL_3f63818d_4_k_cu__Z3rhod6thrust24THRUST_300001_SM_1000_NS12placeholders3_10E:
	.zero		1
	.type		_ZN33_INTERNAL_3f63818d_4_k_cu__Z3rhod4cuda3std3__48in_placeE,@object
	.size		_ZN33_INTERNAL_3f63818d_4_k_cu__Z3rhod4cuda3std3__48in_placeE,(_ZN33_INTERNAL_3f63818d_4_k_cu__Z3rhod4cuda3std6ranges3__45__cpo4sizeE - _ZN33_INTERNAL_3f63818d_4_k_cu__Z3rhod4cuda3std3__48in_placeE)
_ZN33_INTERNAL_3f63818d_4_k_cu__Z3rhod4cuda3std3__48in_placeE:
	.zero		1
	.type		_ZN33_INTERNAL_3f63818d_4_k_cu__Z3rhod4cuda3std6ranges3__45__cpo4sizeE,@object
	.size		_ZN33_INTERNAL_3f63818d_4_k_cu__Z3rhod4cuda3std6ranges3__45__cpo4sizeE,(_ZN33_INTERNAL_3f63818d_4_k_cu__Z3rhod6thrust24THRUST_300001_SM_1000_NS12placeholders2_2E - _ZN33_INTERNAL_3f63818d_4_k_cu__Z3rhod4cuda3std6ranges3__45__cpo4sizeE)
_ZN33_INTERNAL_3f63818d_4_k_cu__Z3rhod4cuda3std6ranges3__45__cpo4sizeE:
	.zero		1
	.type		_ZN33_INTERNAL_3f63818d_4_k_cu__Z3rhod6thrust24THRUST_300001_SM_1000_NS12placeholders2_2E,@object
	.size		_ZN33_INTERNAL_3f63818d_4_k_cu__Z3rhod6thrust24THRUST_300001_SM_1000_NS12placeholders2_2E,(_ZN33_INTERNAL_3f63818d_4_k_cu__Z3rhod4cuda3std3__45__cpo6cbeginE - _ZN33_INTERNAL_3f63818d_4_k_cu__Z3rhod6thrust24THRUST_300001_SM_1000_NS12placeholders2_2E)
_ZN33_INTERNAL_3f63818d_4_k_cu__Z3rhod6thrust24THRUST_300001_SM_1000_NS12placeholders2_2E:
	.zero		1
	.type		_ZN33_INTERNAL_3f63818d_4_k_cu__Z3rhod4cuda3std3__45__cpo6cbeginE,@object
	.size		_ZN33_INTERNAL_3f63818d_4_k_cu__Z3rhod4cuda3std3__45__cpo6cbeginE,(_ZN33_INTERNAL_3f63818d_4_k_cu__Z3rhod4cuda3std6ranges3__45__cpo6cbeginE - _ZN33_INTERNAL_3f63818d_4_k_cu__Z3rhod4cuda3std3__45__cpo6cbeginE)
_ZN33_INTERNAL_3f63818d_4_k_cu__Z3rhod4cuda3std3__45__cpo6cbeginE:
	.zero		1
	.type		_ZN33_INTERNAL_3f63818d_4_k_cu__Z3rhod4cuda3std6ranges3__45__cpo6cbeginE,@object
	.size		_ZN33_INTERNAL_3f63818d_4_k_cu__Z3rhod4cuda3std6ranges3__45__cpo6cbeginE,(_ZN33_INTERNAL_3f63818d_4_k_cu__Z3rhod6thrust24THRUST_300001_SM_1000_NS12placeholders2_6E - _ZN33_INTERNAL_3f63818d_4_k_cu__Z3rhod4cuda3std6ranges3__45__cpo6cbeginE)
_ZN33_INTERNAL_3f63818d_4_k_cu__Z3rhod4cuda3std6ranges3__45__cpo6cbeginE:
	.zero		1
	.type		_ZN33_INTERNAL_3f63818d_4_k_cu__Z3rhod6thrust24THRUST_300001_SM_1000_NS12placeholders2_6E,@object
	.size		_ZN33_INTERNAL_3f63818d_4_k_cu__Z3rhod6thrust24THRUST_300001_SM_1000_NS12placeholders2_6E,(_ZN33_INTERNAL_3f63818d_4_k_cu__Z3rhod4cuda3std3__45__cpo7crbeginE - _ZN33_INTERNAL_3f63818d_4_k_cu__Z3rhod6thrust24THRUST_300001_SM_1000_NS12placeholders2_6E)
_ZN33_INTERNAL_3f63818d_4_k_cu__Z3rhod6thrust24THRUST_300001_SM_1000_NS12placeholders2_6E:
	.zero		1
	.type		_ZN33_INTERNAL_3f63818d_4_k_cu__Z3rhod4cuda3std3__45__cpo7crbeginE,@object
	.size		_ZN33_INTERNAL_3f63818d_4_k_cu__Z3rhod4cuda3std3__45__cpo7crbeginE,(_ZN33_INTERNAL_3f63818d_4_k_cu__Z3rhod4cuda3std6ranges3__45__cpo4nextE - _ZN33_INTERNAL_3f63818d_4_k_cu__Z3rhod4cuda3std3__45__cpo7crbeginE)
_ZN33_INTERNAL_3f63818d_4_k_cu__Z3rhod4cuda3std3__45__cpo7crbeginE:
	.zero		1
	.type		_ZN33_INTERNAL_3f63818d_4_k_cu__Z3rhod4cuda3std6ranges3__45__cpo4nextE,@object
	.size		_ZN33_INTERNAL_3f63818d_4_k_cu__Z3rhod4cuda3std6ranges3__45__cpo4nextE,(_ZN33_INTERNAL_3f63818d_4_k_cu__Z3rhod4cuda3std6ranges3__45__cpo4swapE - _ZN33_INTERNAL_3f63818d_4_k_cu__Z3rhod4cuda3std6ranges3__45__cpo4nextE)
_ZN33_INTERNAL_3f63818d_4_k_cu__Z3rhod4cuda3std6ranges3__45__cpo4nextE:
	.zero		1
	.type		_ZN33_INTERNAL_3f63818d_4_k_cu__Z3rhod4cuda3std6ranges3__45__cpo4swapE,@object
	.size		_ZN33_INTERNAL_3f63818d_4_k_cu__Z3rhod4cuda3std6ranges3__45__cpo4swapE,(_ZN33_INTERNAL_3f63818d_4_k_cu__Z3rhod6thrust24THRUST_300001_SM_1000_NS8cuda_cub10par_nosyncE - _ZN33_INTERNAL_3f63818d_4_k_cu__Z3rhod4cuda3std6ranges3__45__cpo4swapE)
_ZN33_INTERNAL_3f63818d_4_k_cu__Z3rhod4cuda3std6ranges3__45__cpo4swapE:
	.zero		1
	.type		_ZN33_INTERNAL_3f63818d_4_k_cu__Z3rhod6thrust24THRUST_300001_SM_1000_NS8cuda_cub10par_nosyncE,@object
	.size		_ZN33_INTERNAL_3f63818d_4_k_cu__Z3rhod6thrust24THRUST_300001_SM_1000_NS8cuda_cub10par_nosyncE,(_ZN33_INTERNAL_3f63818d_4_k_cu__Z3rhod6thrust24THRUST_300001_SM_1000_NS3seqE - _ZN33_INTERNAL_3f63818d_4_k_cu__Z3rhod6thrust24THRUST_300001_SM_1000_NS8cuda_cub10par_nosyncE)
_ZN33_INTERNAL_3f63818d_4_k_cu__Z3rhod6thrust24THRUST_300001_SM_1000_NS8cuda_cub10par_nosyncE:
	.zero		1
	.type		_ZN33_INTERNAL_3f63818d_4_k_cu__Z3rhod6thrust24THRUST_300001_SM_1000_NS3seqE,@object
	.size		_ZN33_INTERNAL_3f63818d_4_k_cu__Z3rhod6thrust24THRUST_300001_SM_1000_NS3seqE,(_ZN33_INTERNAL_3f63818d_4_k_cu__Z3rhod4cuda3std3__420unreachable_sentinelE - _ZN33_INTERNAL_3f63818d_4_k_cu__Z3rhod6thrust24THRUST_300001_SM_1000_NS3seqE)
_ZN33_INTERNAL_3f63818d_4_k_cu__Z3rhod6thrust24THRUST_300001_SM_1000_NS3seqE:
	.zero		1
	.type		_ZN33_INTERNAL_3f63818d_4_k_cu__Z3rhod4cuda3std3__420unreachable_sentinelE,@object
	.size		_ZN33_INTERNAL_3f63818d_4_k_cu__Z3rhod4cuda3std3__420unreachable_sentinelE,(_ZN33_INTERNAL_3f63818d_4_k_cu__Z3rhod4cuda3std6ranges3__45__cpo5ssizeE - _ZN33_INTERNAL_3f63818d_4_k_cu__Z3rhod4cuda3std3__420unreachable_sentinelE)
_ZN33_INTERNAL_3f63818d_4_k_cu__Z3rhod4cuda3std3__420unreachable_sentinelE:
	.zero		1
	.type		_ZN33_INTERNAL_3f63818d_4_k_cu__Z3rhod4cuda3std6ranges3__45__cpo5ssizeE,@object
	.size		_ZN33_INTERNAL_3f63818d_4_k_cu__Z3rhod4cuda3std6ranges3__45__cpo5ssizeE,(_ZN33_INTERNAL_3f63818d_4_k_cu__Z3rhod6thrust24THRUST_300001_SM_1000_NS12placeholders2_3E - _ZN33_INTERNAL_3f63818d_4_k_cu__Z3rhod4cuda3std6ranges3__45__cpo5ssizeE)
_ZN33_INTERNAL_3f63818d_4_k_cu__Z3rhod4cuda3std6ranges3__45__cpo5ssizeE:
	.zero		1
	.type		_ZN33_INTERNAL_3f63818d_4_k_cu__Z3rhod6thrust24THRUST_300001_SM_1000_NS12placeholders2_3E,@object
	.size		_ZN33_INTERNAL_3f63818d_4_k_cu__Z3rhod6thrust24THRUST_300001_SM_1000_NS12placeholders2_3E,(_ZN33_INTERNAL_3f63818d_4_k_cu__Z3rhod4cuda3std3__45__cpo4cendE - _ZN33_INTERNAL_3f63818d_4_k_cu__Z3rhod6thrust24THRUST_300001_SM_1000_NS12placeholders2_3E)
_ZN33_INTERNAL_3f63818d_4_k_cu__Z3rhod6thrust24THRUST_300001_SM_1000_NS12placeholders2_3E:
	.zero		1
	.type		_ZN33_INTERNAL_3f63818d_4_k_cu__Z3rhod4cuda3std3__45__cpo4cendE,@object
	.size		_ZN33_INTERNAL_3f63818d_4_k_cu__Z3rhod4cuda3std3__45__cpo4cendE,(_ZN33_INTERNAL_3f63818d_4_k_cu__Z3rhod4cuda3std6ranges3__45__cpo4cendE - _ZN33_INTERNAL_3f63818d_4_k_cu__Z3rhod4cuda3std3__45__cpo4cendE)
_ZN33_INTERNAL_3f63818d_4_k_cu__Z3rhod4cuda3std3__45__cpo4cendE:
	.zero		1
	.type		_ZN33_INTERNAL_3f63818d_4_k_cu__Z3rhod4cuda3std6ranges3__45__cpo4cendE,@object
	.size		_ZN33_INTERNAL_3f63818d_4_k_cu__Z3rhod4cuda3std6ranges3__45__cpo4cendE,(_ZN33_INTERNAL_3f63818d_4_k_cu__Z3rhod6thrust24THRUST_300001_SM_1000_NS12placeholders2_7E - _ZN33_INTERNAL_3f63818d_4_k_cu__Z3rhod4cuda3std6ranges3__45__cpo4cendE)
_ZN33_INTERNAL_3f63818d_4_k_cu__Z3rhod4cuda3std6ranges3__45__cpo4cendE:
	.zero		1
	.type		_ZN33_INTERNAL_3f63818d_4_k_cu__Z3rhod6thrust24THRUST_300001_SM_1000_NS12placeholders2_7E,@object
	.size		_ZN33_INTERNAL_3f63818d_4_k_cu__Z3rhod6thrust24THRUST_300001_SM_1000_NS12placeholders2_7E,(_ZN33_INTERNAL_3f63818d_4_k_cu__Z3rhod4cuda3std3__45__cpo5crendE - _ZN33_INTERNAL_3f63818d_4_k_cu__Z3rhod6thrust24THRUST_300001_SM_1000_NS12placeholders2_7E)
_ZN33_INTERNAL_3f63818d_4_k_cu__Z3rhod6thrust24THRUST_300001_SM_1000_NS12placeholders2_7E:
	.zero		1
	.type		_ZN33_INTERNAL_3f63818d_4_k_cu__Z3rhod4cuda3std3__45__cpo5crendE,@object
	.size		_ZN33_INTERNAL_3f63818d_4_k_cu__Z3rhod4cuda3std3__45__cpo5crendE,(_ZN33_INTERNAL_3f63818d_4_k_cu__Z3rhod4cuda3std6ranges3__45__cpo4prevE - _ZN33_INTERNAL_3f63818d_4_k_cu__Z3rhod4cuda3std3__45__cpo5crendE)
_ZN33_INTERNAL_3f63818d_4_k_cu__Z3rhod4cuda3std3__45__cpo5crendE:
	.zero		1
	.type		_ZN33_INTERNAL_3f63818d_4_k_cu__Z3rhod4cuda3std6ranges3__45__cpo4prevE,@object
	.size		_ZN33_INTERNAL_3f63818d_4_k_cu__Z3rhod4cuda3std6ranges3__45__cpo4prevE,(_ZN33_INTERNAL_3f63818d_4_k_cu__Z3rhod4cuda3std6ranges3__45__cpo9iter_moveE - _ZN33_INTERNAL_3f63818d_4_k_cu__Z3rhod4cuda3std6ranges3__45__cpo4prevE)
_ZN33_INTERNAL_3f63818d_4_k_cu__Z3rhod4cuda3std6ranges3__45__cpo4prevE:
	.zero		1
	.type		_ZN33_INTERNAL_3f63818d_4_k_cu__Z3rhod4cuda3std6ranges3__45__cpo9iter_moveE,@object
	.size		_ZN33_INTERNAL_3f63818d_4_k_cu__Z3rhod4cuda3std6ranges3__45__cpo9iter_moveE,(_ZN33_INTERNAL_3f63818d_4_k_cu__Z3rhod6thrust24THRUST_300001_SM_1000_NS6system6detail10sequential3seqE - _ZN33_INTERNAL_3f63818d_4_k_cu__Z3rhod4cuda3std6ranges3__45__cpo9iter_moveE)
_ZN33_INTERNAL_3f63818d_4_k_cu__Z3rhod4cuda3std6ranges3__45__cpo9iter_moveE:
	.zero		1
	.type		_ZN33_INTERNAL_3f63818d_4_k_cu__Z3rhod6thrust24THRUST_300001_SM_1000_NS6system6detail10sequential3seqE,@object
	.size		_ZN33_INTERNAL_3f63818d_4_k_cu__Z3rhod6thrust24THRUST_300001_SM_1000_NS6system6detail10sequential3seqE,(_ZN33_INTERNAL_3f63818d_4_k_cu__Z3rhod6thrust24THRUST_300001_SM_1000_NS12placeholders2_9E - _ZN33_INTERNAL_3f63818d_4_k_cu__Z3rhod6thrust24THRUST_300001_SM_1000_NS6system6detail10sequential3seqE)
_ZN33_INTERNAL_3f63818d_4_k_cu__Z3rhod6thrust24THRUST_300001_SM_1000_NS6system6detail10sequential3seqE:
	.zero		1
	.type		_ZN33_INTERNAL_3f63818d_4_k_cu__Z3rhod6thrust24THRUST_300001_SM_1000_NS12placeholders2_9E,@object
	.size		_ZN33_INTERNAL_3f63818d_4_k_cu__Z3rhod6thrust24THRUST_300001_SM_1000_NS12placeholders2_9E,(_ZN33_INTERNAL_3f63818d_4_k_cu__Z3rhod4cuda3std3__419piecewise_constructE - _ZN33_INTERNAL_3f63818d_4_k_cu__Z3rhod6thrust24THRUST_300001_SM_1000_NS12placeholders2_9E)
_ZN33_INTERNAL_3f63818d_4_k_cu__Z3rhod6thrust24THRUST_300001_SM_1000_NS12placeholders2_9E:
	.zero		1
	.type		_ZN33_INTERNAL_3f63818d_4_k_cu__Z3rhod4cuda3std3__419piecewise_constructE,@object
	.size		_ZN33_INTERNAL_3f63818d_4_k_cu__Z3rhod4cuda3std3__419piecewise_constructE,(_ZN33_INTERNAL_3f63818d_4_k_cu__Z3rhod4cuda3std6ranges3__45__cpo5cdataE - _ZN33_INTERNAL_3f63818d_4_k_cu__Z3rhod4cuda3std3__419piecewise_constructE)
_ZN33_INTERNAL_3f63818d_4_k_cu__Z3rhod4cuda3std3__419piecewise_constructE:
	.zero		1
	.type		_ZN33_INTERNAL_3f63818d_4_k_cu__Z3rhod4cuda3std6ranges3__45__cpo5cdataE,@object
	.size		_ZN33_INTERNAL_3f63818d_4_k_cu__Z3rhod4cuda3std6ranges3__45__cpo5cdataE,(_ZN33_INTERNAL_3f63818d_4_k_cu__Z3rhod6thrust24THRUST_300001_SM_1000_NS12placeholders2_1E - _ZN33_INTERNAL_3f63818d_4_k_cu__Z3rhod4cuda3std6ranges3__45__cpo5cdataE)
_ZN33_INTERNAL_3f63818d_4_k_cu__Z3rhod4cuda3std6ranges3__45__cpo5cdataE:
	.zero		1
	.type		_ZN33_INTERNAL_3f63818d_4_k_cu__Z3rhod6thrust24THRUST_300001_SM_1000_NS12placeholders2_1E,@object
	.size		_ZN33_INTERNAL_3f63818d_4_k_cu__Z3rhod6thrust24THRUST_300001_SM_1000_NS12placeholders2_1E,(_ZN33_INTERNAL_3f63818d_4_k_cu__Z3rhod4cuda3std3__45__cpo3endE - _ZN33_INTERNAL_3f63818d_4_k_cu__Z3rhod6thrust24THRUST_300001_SM_1000_NS12placeholders2_1E)
_ZN33_INTERNAL_3f63818d_4_k_cu__Z3rhod6thrust24THRUST_300001_SM_1000_NS12placeholders2_1E:
	.zero		1
	.type		_ZN33_INTERNAL_3f63818d_4_k_cu__Z3rhod4cuda3std3__45__cpo3endE,@object
	.size		_ZN33_INTERNAL_3f63818d_4_k_cu__Z3rhod4cuda3std3__45__cpo3endE,(_ZN33_INTERNAL_3f63818d_4_k_cu__Z3rhod4cuda3std6ranges3__45__cpo3endE - _ZN33_INTERNAL_3f63818d_4_k_cu__Z3rhod4cuda3std3__45__cpo3endE)
_ZN33_INTERNAL_3f63818d_4_k_cu__Z3rhod4cuda3std3__45__cpo3endE:
	.zero		1
	.type		_ZN33_INTERNAL_3f63818d_4_k_cu__Z3rhod4cuda3std6ranges3__45__cpo3endE,@object
	.size		_ZN33_INTERNAL_3f63818d_4_k_cu__Z3rhod4cuda3std6ranges3__45__cpo3endE,(_ZN33_INTERNAL_3f63818d_4_k_cu__Z3rhod6thrust24THRUST_300001_SM_1000_NS12placeholders2_5E - _ZN33_INTERNAL_3f63818d_4_k_cu__Z3rhod4cuda3std6ranges3__45__cpo3endE)
_ZN33_INTERNAL_3f63818d_4_k_cu__Z3rhod4cuda3std6ranges3__45__cpo3endE:
	.zero		1
	.type		_ZN33_INTERNAL_3f63818d_4_k_cu__Z3rhod6thrust24THRUST_300001_SM_1000_NS12placeholders2_5E,@object
	.size		_ZN33_INTERNAL_3f63818d_4_k_cu__Z3rhod6thrust24THRUST_300001_SM_1000_NS12placeholders2_5E,(_ZN33_INTERNAL_3f63818d_4_k_cu__Z3rhod4cuda3std3__45__cpo4rendE - _ZN33_INTERNAL_3f63818d_4_k_cu__Z3rhod6thrust24THRUST_300001_SM_1000_NS12placeholders2_5E)
_ZN33_INTERNAL_3f63818d_4_k_cu__Z3rhod6thrust24THRUST_300001_SM_1000_NS12placeholders2_5E:
	.zero		1
	.type		_ZN33_INTERNAL_3f63818d_4_k_cu__Z3rhod4cuda3std3__45__cpo4rendE,@object
	.size		_ZN33_INTERNAL_3f63818d_4_k_cu__Z3rhod4cuda3std3__45__cpo4rendE,(_ZN33_INTERNAL_3f63818d_4_k_cu__Z3rhod4cuda3std6ranges3__45__cpo9iter_swapE - _ZN33_INTERNAL_3f63818d_4_k_cu__Z3rhod4cuda3std3__45__cpo4rendE)
_ZN33_INTERNAL_3f63818d_4_k_cu__Z3rhod4cuda3std3__45__cpo4rendE:
	.zero		1
	.type		_ZN33_INTERNAL_3f63818d_4_k_cu__Z3rhod4cuda3std6ranges3__45__cpo9iter_swapE,@object
	.size		_ZN33_INTERNAL_3f63818d_4_k_cu__Z3rhod4cuda3std6ranges3__45__cpo9iter_swapE,(_ZN33_INTERNAL_3f63818d_4_k_cu__Z3rhod4cuda3std3__48unexpectE - _ZN33_INTERNAL_3f63818d_4_k_cu__Z3rhod4cuda3std6ranges3__45__cpo9iter_swapE)
_ZN33_INTERNAL_3f63818d_4_k_cu__Z3rhod4cuda3std6ranges3__45__cpo9iter_swapE:
	.zero		1
	.type		_ZN33_INTERNAL_3f63818d_4_k_cu__Z3rhod4cuda3std3__48unexpectE,@object
	.size		_ZN33_INTERNAL_3f63818d_4_k_cu__Z3rhod4cuda3std3__48unexpectE,(_ZN33_INTERNAL_3f63818d_4_k_cu__Z3rhod6thrust24THRUST_300001_SM_1000_NS8cuda_cub3parE - _ZN33_INTERNAL_3f63818d_4_k_cu__Z3rhod4cuda3std3__48unexpectE)
_ZN33_INTERNAL_3f63818d_4_k_cu__Z3rhod4cuda3std3__48unexpectE:
	.zero		1
	.type		_ZN33_INTERNAL_3f63818d_4_k_cu__Z3rhod6thrust24THRUST_300001_SM_1000_NS8cuda_cub3parE,@object
	.size		_ZN33_INTERNAL_3f63818d_4_k_cu__Z3rhod6thrust24THRUST_300001_SM_1000_NS8cuda_cub3parE,(.L_31 - _ZN33_INTERNAL_3f63818d_4_k_cu__Z3rhod6thrust24THRUST_300001_SM_1000_NS8cuda_cub3parE)
_ZN33_INTERNAL_3f63818d_4_k_cu__Z3rhod6thrust24THRUST_300001_SM_1000_NS8cuda_cub3parE:
	.zero		1
.L_31:


//--------------------- .nv.shared._ZN3cub18CUB_300001_SM_10006detail6reduce18DeviceReduceKernelINS2_10policy_hubIdyN4cuda3std3__44plusIdEEE10Policy1000EN6thrust24THRUST_300001_SM_1000_NS6detail15normal_iteratorINSD_10device_ptrIdEEEEyS9_dNS7_10__identityEEEvT0_PT3_T1_NS0_13GridEvenShareISN_EET2_T4_ --------------------------
	.section	.nv.shared._ZN3cub18CUB_300001_SM_10006detail6reduce18DeviceReduceKernelINS2_10policy_hubIdyN4cuda3std3__44plusIdEEE10Policy1000EN6thrust24THRUST_300001_SM_1000_NS6detail15normal_iteratorINSD_10device_ptrIdEEEEyS9_dNS7_10__identityEEEvT0_PT3_T1_NS0_13GridEvenShareISN_EET2_T4_,"aw",@nobits
	.sectionflags	@""
	.align	8
.nv.shared._ZN3cub18CUB_300001_SM_10006detail6reduce18DeviceReduceKernelINS2_10policy_hubIdyN4cuda3std3__44plusIdEEE10Policy1000EN6thrust24THRUST_300001_SM_1000_NS6detail15normal_iteratorINSD_10device_ptrIdEEEEyS9_dNS7_10__identityEEEvT0_PT3_T1_NS0_13GridEvenShareISN_EET2_T4_:
	.zero		1176


//--------------------- .nv.shared._ZN3cub18CUB_300001_SM_10006detail6reduce28DeviceReduceSingleTileKernelINS2_10policy_hubIdyN4cuda3std3__44plusIdEEE10Policy1000EN6thrust24THRUST_300001_SM_1000_NS6detail15normal_iteratorINSD_10device_ptrIdEEEEPdyS9_ddNS7_10__identityEEEvT0_T1_T2_T3_T4_T6_ --------------------------
	.section	.nv.shared._ZN3cub18CUB_300001_SM_10006detail6reduce28DeviceReduceSingleTileKernelINS2_10policy_hubIdyN4cuda3std3__44plusIdEEE10Policy1000EN6thrust24THRUST_300001_SM_1000_NS6detail15normal_iteratorINSD_10device_ptrIdEEEEPdyS9_ddNS7_10__identityEEEvT0_T1_T2_T3_T4_T6_,"aw",@nobits
	.sectionflags	@""
	.align	8
.nv.shared._ZN3cub18CUB_300001_SM_10006detail6reduce28DeviceReduceSingleTileKernelINS2_10policy_hubIdyN4cuda3std3__44plusIdEEE10Policy1000EN6thrust24THRUST_300001_SM_1000_NS6detail15normal_iteratorINSD_10device_ptrIdEEEEPdyS9_ddNS7_10__identityEEEvT0_T1_T2_T3_T4_T6_:
	.zero		1176


//--------------------- .nv.shared._ZN3cub18CUB_300001_SM_10006detail6reduce28DeviceReduceSingleTileKernelINS2_10policy_hubIdjN4cuda3std3__44plusIdEEE10Policy1000EPdSC_iS9_ddNS7_10__identityEEEvT0_T1_T2_T3_T4_T6_ --------------------------
	.section	.nv.shared._ZN3cub18CUB_300001_SM_10006detail6reduce28DeviceReduceSingleTileKernelINS2_10policy_hubIdjN4cuda3std3__44plusIdEEE10Policy1000EPdSC_iS9_ddNS7_10__identityEEEvT0_T1_T2_T3_T4_T6_,"aw",@nobits
	.sectionflags	@""
	.align	8
.nv.shared._ZN3cub18CUB_300001_SM_10006detail6reduce28DeviceReduceSingleTileKernelINS2_10policy_hubIdjN4cuda3std3__44plusIdEEE10Policy1000EPdSC_iS9_ddNS7_10__identityEEEvT0_T1_T2_T3_T4_T6_:
	.zero		1216


//--------------------- .nv.shared._ZN3cub18CUB_300001_SM_10006detail6reduce18DeviceReduceKernelINS2_10policy_hubIdjN4cuda3std3__44plusIdEEE10Policy1000EN6thrust24THRUST_300001_SM_1000_NS6detail15normal_iteratorINSD_10device_ptrIdEEEEjS9_dNS7_10__identityEEEvT0_PT3_T1_NS0_13GridEvenShareISN_EET2_T4_ --------------------------
	.section	.nv.shared._ZN3cub18CUB_300001_SM_10006detail6reduce18DeviceReduceKernelINS2_10policy_hubIdjN4cuda3std3__44plusIdEEE10Policy1000EN6thrust24THRUST_300001_SM_1000_NS6detail15normal_iteratorINSD_10device_ptrIdEEEEjS9_dNS7_10__identityEEEvT0_PT3_T1_NS0_13GridEvenShareISN_EET2_T4_,"aw",@nobits
	.sectionflags	@""
	.align	8
.nv.shared._ZN3cub18CUB_300001_SM_10006detail6reduce18DeviceReduceKernelINS2_10policy_hubIdjN4cuda3std3__44plusIdEEE10Policy1000EN6thrust24THRUST_300001_SM_1000_NS6detail15normal_iteratorINSD_10device_ptrIdEEEEjS9_dNS7_10__identityEEEvT0_PT3_T1_NS0_13GridEvenShareISN_EET2_T4_:
	.zero		1216


//--------------------- .nv.shared._ZN3cub18CUB_300001_SM_10006detail6reduce28DeviceReduceSingleTileKernelINS2_10policy_hubIdjN4cuda3std3__44plusIdEEE10Policy1000EN6thrust24THRUST_300001_SM_1000_NS6detail15normal_iteratorINSD_10device_ptrIdEEEEPdjS9_ddNS7_10__identityEEEvT0_T1_T2_T3_T4_T6_ --------------------------
	.section	.nv.shared._ZN3cub18CUB_300001_SM_10006detail6reduce28DeviceReduceSingleTileKernelINS2_10policy_hubIdjN4cuda3std3__44plusIdEEE10Policy1000EN6thrust24THRUST_300001_SM_1000_NS6detail15normal_iteratorINSD_10device_ptrIdEEEEPdjS9_ddNS7_10__identityEEEvT0_T1_T2_T3_T4_T6_,"aw",@nobits
	.sectionflags	@""
	.align	8
.nv.shared._ZN3cub18CUB_300001_SM_10006detail6reduce28DeviceReduceSingleTileKernelINS2_10policy_hubIdjN4cuda3std3__44plusIdEEE10Policy1000EN6thrust24THRUST_300001_SM_1000_NS6detail15normal_iteratorINSD_10device_ptrIdEEEEPdjS9_ddNS7_10__identityEEEvT0_T1_T2_T3_T4_T6_:
	.zero		1216


//--------------------- .nv.constant0._ZN3cub18CUB_300001_SM_10006detail6reduce28DeviceReduceSingleTileKernelINS2_10policy_hubIdyN4cuda3std3__44plusIdEEE10Policy1000EPdSC_iS9_ddNS7_10__identityEEEvT0_T1_T2_T3_T4_T6_ --------------------------
	.section	.nv.constant0._ZN3cub18CUB_300001_SM_10006detail6reduce28DeviceReduceSingleTileKernelINS2_10policy_hubIdyN4cuda3std3__44plusIdEEE10Policy1000EPdSC_iS9_ddNS7_10__identityEEEvT0_T1_T2_T3_T4_T6_,"a",@progbits
	.sectionflags	@""
	.align	4
.nv.constant0._ZN3cub18CUB_300001_SM_10006detail6reduce28DeviceReduceSingleTileKernelINS2_10policy_hubIdyN4cuda3std3__44plusIdEEE10Policy1000EPdSC_iS9_ddNS7_10__identityEEEvT0_T1_T2_T3_T4_T6_:
	.zero		929


//--------------------- .nv.constant0._ZN3cub18CUB_300001_SM_10006detail6reduce18DeviceReduceKernelINS2_10policy_hubIdyN4cuda3std3__44plusIdEEE10Policy1000EN6thrust24THRUST_300001_SM_1000_NS6detail15normal_iteratorINSD_10device_ptrIdEEEEyS9_dNS7_10__identityEEEvT0_PT3_T1_NS0_13GridEvenShareISN_EET2_T4_ --------------------------
	.section	.nv.constant0._ZN3cub18CUB_300001_SM_10006detail6reduce18DeviceReduceKernelINS2_10policy_hubIdyN4cuda3std3__44plusIdEEE10Policy1000EN6thrust24THRUST_300001_SM_1000_NS6detail15normal_iteratorINSD_10device_ptrIdEEEEyS9_dNS7_10__identityEEEvT0_PT3_T1_NS0_13GridEvenShareISN_EET2_T4_,"a",@progbits
	.sectionflags	@""
	.align	4
.nv.constant0._ZN3cub18CUB_300001_SM_10006detail6reduce18DeviceReduceKernelINS2_10policy_hubIdyN4cuda3std3__44plusIdEEE10Policy1000EN6thrust24THRUST_300001_SM_1000_NS6detail15normal_iteratorINSD_10device_ptrIdEEEEyS9_dNS7_10__identityEEEvT0_PT3_T1_NS0_13GridEvenShareISN_EET2_T4_:
	.zero		994


//--------------------- .nv.constant0._ZN3cub18CUB_300001_SM_10006detail6reduce28DeviceReduceSingleTileKernelINS2_10policy_hubIdyN4cuda3std3__44plusIdEEE10Policy1000EN6thrust24THRUST_300001_SM_1000_NS6detail15normal_iteratorINSD_10device_ptrIdEEEEPdyS9_ddNS7_10__identityEEEvT0_T1_T2_T3_T4_T6_ --------------------------
	.section	.nv.constant0._ZN3cub18CUB_300001_SM_10006detail6reduce28DeviceReduceSingleTileKernelINS2_10policy_hubIdyN4cuda3std3__44plusIdEEE10Policy1000EN6thrust24THRUST_300001_SM_1000_NS6detail15normal_iteratorINSD_10device_ptrIdEEEEPdyS9_ddNS7_10__identityEEEvT0_T1_T2_T3_T4_T6_,"a",@progbits
	.sectionflags	@""
	.align	4
.nv.constant0._ZN3cub18CUB_300001_SM_10006detail6reduce28DeviceReduceSingleTileKernelINS2_10policy_hubIdyN4cuda3std3__44plusIdEEE10Policy1000EN6thrust24THRUST_300001_SM_1000_NS6detail15normal_iteratorINSD_10device_ptrIdEEEEPdyS9_ddNS7_10__identityEEEvT0_T1_T2_T3_T4_T6_:
	.zero		937


//--------------------- .nv.constant0._ZN3cub18CUB_300001_SM_10006detail6reduce28DeviceReduceSingleTileKernelINS2_10policy_hubIdjN4cuda3std3__44plusIdEEE10Policy1000EPdSC_iS9_ddNS7_10__identityEEEvT0_T1_T2_T3_T4_T6_ --------------------------
	.section	.nv.constant0._ZN3cub18CUB_300001_SM_10006detail6reduce28DeviceReduceSingleTileKernelINS2_10policy_hubIdjN4cuda3std3__44plusIdEEE10Policy1000EPdSC_iS9_ddNS7_10__identityEEEvT0_T1_T2_T3_T4_T6_,"a",@progbits
	.sectionflags	@""
	.align	4
.nv.constant0._ZN3cub18CUB_300001_SM_10006detail6reduce28DeviceReduceSingleTileKernelINS2_10policy_hubIdjN4cuda3std3__44plusIdEEE10Policy1000EPdSC_iS9_ddNS7_10__identityEEEvT0_T1_T2_T3_T4_T6_:
	.zero		929


//--------------------- .nv.constant0._ZN3cub18CUB_300001_SM_10006detail6reduce18DeviceReduceKernelINS2_10policy_hubIdjN4cuda3std3__44plusIdEEE10Policy1000EN6thrust24THRUST_300001_SM_1000_NS6detail15normal_iteratorINSD_10device_ptrIdEEEEjS9_dNS7_10__identityEEEvT0_PT3_T1_NS0_13GridEvenShareISN_EET2_T4_ --------------------------
	.section	.nv.constant0._ZN3cub18CUB_300001_SM_10006detail6reduce18DeviceReduceKernelINS2_10policy_hubIdjN4cuda3std3__44plusIdEEE10Policy1000EN6thrust24THRUST_300001_SM_1000_NS6detail15normal_iteratorINSD_10device_ptrIdEEEEjS9_dNS7_10__identityEEEvT0_PT3_T1_NS0_13GridEvenShareISN_EET2_T4_,"a",@progbits
	.sectionflags	@""
	.align	4
.nv.constant0._ZN3cub18CUB_300001_SM_10006detail6reduce18DeviceReduceKernelINS2_10policy_hubIdjN4cuda3std3__44plusIdEEE10Policy1000EN6thrust24THRUST_300001_SM_1000_NS6detail15normal_iteratorINSD_10device_ptrIdEEEEjS9_dNS7_10__identityEEEvT0_PT3_T1_NS0_13GridEvenShareISN_EET2_T4_:
	.zero		958


//--------------------- .nv.constant0._ZN3cub18CUB_300001_SM_10006detail6reduce28DeviceReduceSingleTileKernelINS2_10policy_hubIdjN4cuda3std3__44plusIdEEE10Policy1000EN6thrust24THRUST_300001_SM_1000_NS6detail15normal_iteratorINSD_10device_ptrIdEEEEPdjS9_ddNS7_10__identityEEEvT0_T1_T2_T3_T4_T6_ --------------------------
	.section	.nv.constant0._ZN3cub18CUB_300001_SM_10006detail6reduce28DeviceReduceSingleTileKernelINS2_10policy_hubIdjN4cuda3std3__44plusIdEEE10Policy1000EN6thrust24THRUST_300001_SM_1000_NS6detail15normal_iteratorINSD_10device_ptrIdEEEEPdjS9_ddNS7_10__identityEEEvT0_T1_T2_T3_T4_T6_,"a",@progbits
	.sectionflags	@""
	.align	4
.nv.constant0._ZN3cub18CUB_300001_SM_10006detail6reduce28DeviceReduceSingleTileKernelINS2_10policy_hubIdjN4cuda3std3__44plusIdEEE10Policy1000EN6thrust24THRUST_300001_SM_1000_NS6detail15normal_iteratorINSD_10device_ptrIdEEEEPdjS9_ddNS7_10__identityEEEvT0_T1_T2_T3_T4_T6_:
	.zero		929


//--------------------- .nv.constant0._ZN3cub18CUB_300001_SM_10006detail8for_each13static_kernelINS2_12policy_hub_t12policy_500_tEmN6thrust24THRUST_300001_SM_1000_NS8cuda_cub20__uninitialized_fill7functorINS7_10device_ptrIdEEdEEEEvT0_T1_ --------------------------
	.section	.nv.constant0._ZN3cub18CUB_300001_SM_10006detail8for_each13static_kernelINS2_12policy_hub_t12policy_500_tEmN6thrust24THRUST_300001_SM_1000_NS8cuda_cub20__uninitialized_fill7functorINS7_10device_ptrIdEEdEEEEvT0_T1_,"a",@progbits
	.sectionflags	@""
	.align	4
.nv.constant0._ZN3cub18CUB_300001_SM_10006detail8for_each13static_kernelINS2_12policy_hub_t12policy_500_tEmN6thrust24THRUST_300001_SM_1000_NS8cuda_cub20__uninitialized_fill7functorINS7_10device_ptrIdEEdEEEEvT0_T1_:
	.zero		920


//--------------------- .nv.constant0._ZN3cub18CUB_300001_SM_10006detail11EmptyKernelIvEEvv --------------------------
	.section	.nv.constant0._ZN3cub18CUB_300001_SM_10006detail11EmptyKernelIvEEvv,"a",@progbits
	.sectionflags	@""
	.align	4
.nv.constant0._ZN3cub18CUB_300001_SM_10006detail11EmptyKernelIvEEvv:
	.zero		896


//--------------------- .nv.constant0._Z9marginalsPdiPS_S0_iiS_ --------------------------
	.section	.nv.constant0._Z9marginalsPdiPS_S0_iiS_,"a",@progbits
	.sectionflags	@""
	.align	4
.nv.constant0._Z9marginalsPdiPS_S0_iiS_:
	.zero		944


//--------------------- SYMBOLS --------------------------

	.type		.nv.reservedSmem.offset0,@object
	.size		.nv.reservedSmem.offset0,0x4
	.type		.nv.reservedSmem.cap,@object
	.size		.nv.reservedSmem.cap,0x4
